//
// Generated by NVIDIA NVVM Compiler
//
// Compiler Build ID: CL-36424714
// Cuda compilation tools, release 13.0, V13.0.88
// Based on NVVM 20.0.0
//

.version 9.0
.target sm_100
.address_size 64

	// .globl	_Z10knn_kernelPK6float2iS1_iP9Candidatei
.extern .shared .align 16 .b8 shared_mem[];

.visible .entry _Z10knn_kernelPK6float2iS1_iP9Candidatei(
	.param .u64 .ptr .align 1 _Z10knn_kernelPK6float2iS1_iP9Candidatei_param_0,
	.param .u32 _Z10knn_kernelPK6float2iS1_iP9Candidatei_param_1,
	.param .u64 .ptr .align 1 _Z10knn_kernelPK6float2iS1_iP9Candidatei_param_2,
	.param .u32 _Z10knn_kernelPK6float2iS1_iP9Candidatei_param_3,
	.param .u64 .ptr .align 1 _Z10knn_kernelPK6float2iS1_iP9Candidatei_param_4,
	.param .u32 _Z10knn_kernelPK6float2iS1_iP9Candidatei_param_5
)
{
	.local .align 16 .b8 	__local_depot0[256];
	.reg .b64 	%SP;
	.reg .b64 	%SPL;
	.reg .pred 	%p<720>;
	.reg .b32 	%r<2162>;
	.reg .b32 	%f<945>;
	.reg .b64 	%rd<261>;

	mov.u64 	%SPL, __local_depot0;
	ld.param.u64 	%rd30, [_Z10knn_kernelPK6float2iS1_iP9Candidatei_param_0];
	ld.param.u32 	%r436, [_Z10knn_kernelPK6float2iS1_iP9Candidatei_param_1];
	ld.param.u64 	%rd31, [_Z10knn_kernelPK6float2iS1_iP9Candidatei_param_2];
	ld.param.u32 	%r434, [_Z10knn_kernelPK6float2iS1_iP9Candidatei_param_3];
	ld.param.u64 	%rd32, [_Z10knn_kernelPK6float2iS1_iP9Candidatei_param_4];
	ld.param.u32 	%r435, [_Z10knn_kernelPK6float2iS1_iP9Candidatei_param_5];
	cvta.to.global.u64 	%rd1, %rd32;
	add.u64 	%rd2, %SPL, 0;
	mov.u32 	%r1, %ntid.x;
	shr.u32 	%r2, %r1, 5;
	mov.u32 	%r3, %tid.x;
	shr.u32 	%r4, %r3, 5;
	and.b32  	%r5, %r3, 31;
	mov.u32 	%r437, %ctaid.x;
	mad.lo.s32 	%r6, %r2, %r437, %r4;
	setp.ge.s32 	%p1, %r6, %r436;
	@%p1 bra 	$L__BB0_567;
	cvta.to.global.u64 	%rd34, %rd30;
	mul.wide.s32 	%rd35, %r6, 8;
	add.s64 	%rd36, %rd34, %rd35;
	ld.global.v2.f32 	{%f1, %f2}, [%rd36];
	shr.s32 	%r438, %r435, 31;
	shr.u32 	%r439, %r438, 27;
	add.s32 	%r440, %r435, %r439;
	shr.s32 	%r7, %r440, 5;
	setp.lt.s32 	%p2, %r435, 32;
	@%p2 bra 	$L__BB0_14;
	add.s32 	%r442, %r7, -1;
	and.b32  	%r8, %r7, 15;
	setp.lt.u32 	%p3, %r442, 15;
	mov.b32 	%r1984, 0;
	@%p3 bra 	$L__BB0_5;
	and.b32  	%r1984, %r7, 67108848;
	mov.b32 	%r1982, 0;
$L__BB0_4:
	.pragma "nounroll";
	mul.wide.u32 	%rd37, %r1982, 8;
	add.s64 	%rd38, %rd2, %rd37;
	mov.b32 	%r444, 2139095039;
	mov.b32 	%r445, -1;
	st.local.v4.u32 	[%rd38], {%r445, %r444, %r445, %r444};
	st.local.v4.u32 	[%rd38+16], {%r445, %r444, %r445, %r444};
	st.local.v4.u32 	[%rd38+32], {%r445, %r444, %r445, %r444};
	st.local.v4.u32 	[%rd38+48], {%r445, %r444, %r445, %r444};
	st.local.v4.u32 	[%rd38+64], {%r445, %r444, %r445, %r444};
	st.local.v4.u32 	[%rd38+80], {%r445, %r444, %r445, %r444};
	st.local.v4.u32 	[%rd38+96], {%r445, %r444, %r445, %r444};
	st.local.v4.u32 	[%rd38+112], {%r445, %r444, %r445, %r444};
	add.s32 	%r1982, %r1982, 16;
	setp.ne.s32 	%p4, %r1982, %r1984;
	@%p4 bra 	$L__BB0_4;
$L__BB0_5:
	setp.eq.s32 	%p5, %r8, 0;
	@%p5 bra 	$L__BB0_14;
	and.b32  	%r13, %r7, 7;
	setp.lt.u32 	%p6, %r8, 8;
	@%p6 bra 	$L__BB0_8;
	mul.wide.u32 	%rd39, %r1984, 8;
	add.s64 	%rd40, %rd2, %rd39;
	mov.b32 	%r446, 2139095039;
	mov.b32 	%r447, -1;
	st.local.v2.u32 	[%rd40], {%r447, %r446};
	st.local.u32 	[%rd40+8], %r447;
	st.local.u32 	[%rd40+12], %r446;
	st.local.u32 	[%rd40+16], %r447;
	st.local.u32 	[%rd40+20], %r446;
	st.local.u32 	[%rd40+24], %r447;
	st.local.u32 	[%rd40+28], %r446;
	st.local.u32 	[%rd40+32], %r447;
	st.local.u32 	[%rd40+36], %r446;
	st.local.u32 	[%rd40+40], %r447;
	st.local.u32 	[%rd40+44], %r446;
	st.local.u32 	[%rd40+48], %r447;
	st.local.u32 	[%rd40+52], %r446;
	st.local.u32 	[%rd40+56], %r447;
	st.local.u32 	[%rd40+60], %r446;
	add.s32 	%r1984, %r1984, 8;
$L__BB0_8:
	setp.eq.s32 	%p7, %r13, 0;
	@%p7 bra 	$L__BB0_14;
	and.b32  	%r16, %r7, 3;
	setp.lt.u32 	%p8, %r13, 4;
	@%p8 bra 	$L__BB0_11;
	mul.wide.u32 	%rd41, %r1984, 8;
	add.s64 	%rd42, %rd2, %rd41;
	mov.b32 	%r448, 2139095039;
	mov.b32 	%r449, -1;
	st.local.v2.u32 	[%rd42], {%r449, %r448};
	st.local.u32 	[%rd42+8], %r449;
	st.local.u32 	[%rd42+12], %r448;
	st.local.u32 	[%rd42+16], %r449;
	st.local.u32 	[%rd42+20], %r448;
	st.local.u32 	[%rd42+24], %r449;
	st.local.u32 	[%rd42+28], %r448;
	add.s32 	%r1984, %r1984, 4;
$L__BB0_11:
	setp.eq.s32 	%p9, %r16, 0;
	@%p9 bra 	$L__BB0_14;
	mov.b32 	%r1987, 0;
$L__BB0_13:
	.pragma "nounroll";
	mul.wide.u32 	%rd43, %r1984, 8;
	add.s64 	%rd44, %rd2, %rd43;
	mov.b32 	%r451, 2139095039;
	mov.b32 	%r452, -1;
	st.local.v2.u32 	[%rd44], {%r452, %r451};
	add.s32 	%r1984, %r1984, 1;
	add.s32 	%r1987, %r1987, 1;
	setp.ne.s32 	%p10, %r1987, %r16;
	@%p10 bra 	$L__BB0_13;
$L__BB0_14:
	mul.lo.s32 	%r453, %r435, %r2;
	shl.b32 	%r454, %r453, 3;
	mov.u32 	%r455, shared_mem;
	add.s32 	%r456, %r455, %r454;
	add.s32 	%r23, %r456, 2048;
	shl.b32 	%r24, %r435, 1;
	mul.lo.s32 	%r457, %r24, %r2;
	shl.b32 	%r458, %r457, 3;
	add.s32 	%r459, %r23, %r458;
	shl.b32 	%r460, %r4, 2;
	add.s32 	%r25, %r459, %r460;
	setp.ne.s32 	%p11, %r5, 0;
	@%p11 bra 	$L__BB0_16;
	mov.b32 	%r461, 0;
	st.shared.u32 	[%r25], %r461;
$L__BB0_16:
	mul.lo.s32 	%r462, %r435, %r4;
	shl.b32 	%r463, %r462, 3;
	add.s32 	%r465, %r455, %r463;
	add.s32 	%r26, %r465, 2048;
	mul.lo.s32 	%r466, %r24, %r4;
	shl.b32 	%r467, %r466, 3;
	add.s32 	%r27, %r23, %r467;
	bar.warp.sync 	-1;
	setp.lt.s32 	%p12, %r434, 1;
	@%p12 bra 	$L__BB0_501;
	add.s32 	%r28, %r24, -1;
	max.s32 	%r29, %r24, 1;
	add.s32 	%r30, %r7, -1;
	and.b32  	%r31, %r7, 15;
	add.s32 	%r32, %r31, -1;
	and.b32  	%r33, %r7, 7;
	add.s32 	%r34, %r33, -1;
	and.b32  	%r35, %r7, 3;
	add.s32 	%r36, %r35, -1;
	shl.b32 	%r469, %r5, 3;
	add.s32 	%r37, %r455, %r469;
	and.b32  	%r38, %r7, 67108848;
	and.b32  	%r39, %r7, 67108856;
	and.b32  	%r40, %r7, 1;
	or.b32  	%r41, %r5, 160;
	or.b32  	%r42, %r5, 192;
	or.b32  	%r43, %r5, 224;
	cvta.to.global.u64 	%rd3, %rd31;
	mov.b32 	%r1988, 0;
$L__BB0_18:
	setp.gt.u32 	%p13, %r3, 255;
	add.s32 	%r1989, %r3, %r1988;
	setp.ge.s32 	%p14, %r1989, %r434;
	or.pred  	%p15, %p13, %p14;
	@%p15 bra 	$L__BB0_21;
	mov.u32 	%r1990, %r3;
$L__BB0_20:
	shl.b32 	%r472, %r1990, 3;
	mov.u32 	%r473, shared_mem;
	add.s32 	%r474, %r473, %r472;
	mul.wide.u32 	%rd45, %r1989, 8;
	add.s64 	%rd46, %rd3, %rd45;
	ld.global.v2.f32 	{%f141, %f142}, [%rd46];
	st.shared.v2.f32 	[%r474], {%f141, %f142};
	add.s32 	%r1990, %r1990, %r1;
	setp.lt.u32 	%p16, %r1990, 256;
	add.s32 	%r1989, %r1990, %r1988;
	setp.lt.s32 	%p17, %r1989, %r434;
	and.pred  	%p18, %p16, %p17;
	@%p18 bra 	$L__BB0_20;
$L__BB0_21:
	bar.sync 	0;
	sub.s32 	%r475, %r434, %r1988;
	min.s32 	%r50, %r475, 256;
	setp.le.s32 	%p19, %r475, %r5;
	@%p19 bra 	$L__BB0_500;
	setp.lt.s32 	%p20, %r435, 32;
	ld.shared.v2.f32 	{%f144, %f145}, [%r37];
	sub.f32 	%f146, %f1, %f144;
	sub.f32 	%f147, %f2, %f145;
	mul.f32 	%f148, %f147, %f147;
	fma.rn.f32 	%f3, %f146, %f146, %f148;
	mov.f32 	%f888, 0fBF800000;
	@%p20 bra 	$L__BB0_36;
	setp.lt.u32 	%p21, %r30, 15;
	mov.f32 	%f888, 0fBF800000;
	mov.b32 	%r1992, 0;
	@%p21 bra 	$L__BB0_26;
	mov.f32 	%f888, 0fBF800000;
	mov.b32 	%r1994, 0;
$L__BB0_25:
	.pragma "nounroll";
	mul.wide.u32 	%rd47, %r1994, 8;
	add.s64 	%rd48, %rd2, %rd47;
	ld.local.f32 	%f152, [%rd48+4];
	setp.gt.f32 	%p22, %f152, %f888;
	selp.f32 	%f153, %f152, %f888, %p22;
	ld.local.f32 	%f154, [%rd48+12];
	.pragma "used_bytes_mask 61680";
	ld.local.v4.f32 	{%f155, %f156, %f157, %f158}, [%rd48+16];
	setp.gt.f32 	%p23, %f154, %f153;
	selp.f32 	%f159, %f154, %f153, %p23;
	setp.gt.f32 	%p24, %f156, %f159;
	selp.f32 	%f160, %f156, %f159, %p24;
	.pragma "used_bytes_mask 61680";
	ld.local.v4.f32 	{%f161, %f162, %f163, %f164}, [%rd48+32];
	setp.gt.f32 	%p25, %f158, %f160;
	selp.f32 	%f165, %f158, %f160, %p25;
	setp.gt.f32 	%p26, %f162, %f165;
	selp.f32 	%f166, %f162, %f165, %p26;
	.pragma "used_bytes_mask 61680";
	ld.local.v4.f32 	{%f167, %f168, %f169, %f170}, [%rd48+48];
	setp.gt.f32 	%p27, %f164, %f166;
	selp.f32 	%f171, %f164, %f166, %p27;
	setp.gt.f32 	%p28, %f168, %f171;
	selp.f32 	%f172, %f168, %f171, %p28;
	.pragma "used_bytes_mask 61680";
	ld.local.v4.f32 	{%f173, %f174, %f175, %f176}, [%rd48+64];
	setp.gt.f32 	%p29, %f170, %f172;
	selp.f32 	%f177, %f170, %f172, %p29;
	setp.gt.f32 	%p30, %f174, %f177;
	selp.f32 	%f178, %f174, %f177, %p30;
	.pragma "used_bytes_mask 61680";
	ld.local.v4.f32 	{%f179, %f180, %f181, %f182}, [%rd48+80];
	setp.gt.f32 	%p31, %f176, %f178;
	selp.f32 	%f183, %f176, %f178, %p31;
	setp.gt.f32 	%p32, %f180, %f183;
	selp.f32 	%f184, %f180, %f183, %p32;
	.pragma "used_bytes_mask 61680";
	ld.local.v4.f32 	{%f185, %f186, %f187, %f188}, [%rd48+96];
	setp.gt.f32 	%p33, %f182, %f184;
	selp.f32 	%f189, %f182, %f184, %p33;
	setp.gt.f32 	%p34, %f186, %f189;
	selp.f32 	%f190, %f186, %f189, %p34;
	.pragma "used_bytes_mask 61680";
	ld.local.v4.f32 	{%f191, %f192, %f193, %f194}, [%rd48+112];
	setp.gt.f32 	%p35, %f188, %f190;
	selp.f32 	%f195, %f188, %f190, %p35;
	setp.gt.f32 	%p36, %f192, %f195;
	selp.f32 	%f196, %f192, %f195, %p36;
	setp.gt.f32 	%p37, %f194, %f196;
	selp.f32 	%f888, %f194, %f196, %p37;
	add.s32 	%r1994, %r1994, 16;
	setp.eq.s32 	%p38, %r1994, %r38;
	mov.u32 	%r1992, %r38;
	@%p38 bra 	$L__BB0_26;
	bra.uni 	$L__BB0_25;
$L__BB0_26:
	setp.eq.s32 	%p39, %r31, 0;
	@%p39 bra 	$L__BB0_36;
	setp.lt.u32 	%p40, %r32, 7;
	@%p40 bra 	$L__BB0_29;
	mul.wide.u32 	%rd49, %r1992, 8;
	add.s64 	%rd50, %rd2, %rd49;
	ld.local.f32 	%f198, [%rd50+4];
	setp.gt.f32 	%p41, %f198, %f888;
	selp.f32 	%f199, %f198, %f888, %p41;
	ld.local.f32 	%f200, [%rd50+12];
	setp.gt.f32 	%p42, %f200, %f199;
	selp.f32 	%f201, %f200, %f199, %p42;
	ld.local.f32 	%f202, [%rd50+20];
	setp.gt.f32 	%p43, %f202, %f201;
	selp.f32 	%f203, %f202, %f201, %p43;
	ld.local.f32 	%f204, [%rd50+28];
	setp.gt.f32 	%p44, %f204, %f203;
	selp.f32 	%f205, %f204, %f203, %p44;
	ld.local.f32 	%f206, [%rd50+36];
	setp.gt.f32 	%p45, %f206, %f205;
	selp.f32 	%f207, %f206, %f205, %p45;
	ld.local.f32 	%f208, [%rd50+44];
	setp.gt.f32 	%p46, %f208, %f207;
	selp.f32 	%f209, %f208, %f207, %p46;
	ld.local.f32 	%f210, [%rd50+52];
	setp.gt.f32 	%p47, %f210, %f209;
	selp.f32 	%f211, %f210, %f209, %p47;
	ld.local.f32 	%f212, [%rd50+60];
	setp.gt.f32 	%p48, %f212, %f211;
	selp.f32 	%f888, %f212, %f211, %p48;
	add.s32 	%r1992, %r1992, 8;
$L__BB0_29:
	setp.eq.s32 	%p49, %r33, 0;
	@%p49 bra 	$L__BB0_36;
	setp.lt.u32 	%p50, %r34, 3;
	@%p50 bra 	$L__BB0_32;
	mul.wide.u32 	%rd51, %r1992, 8;
	add.s64 	%rd52, %rd2, %rd51;
	ld.local.f32 	%f214, [%rd52+4];
	setp.gt.f32 	%p51, %f214, %f888;
	selp.f32 	%f215, %f214, %f888, %p51;
	ld.local.f32 	%f216, [%rd52+12];
	setp.gt.f32 	%p52, %f216, %f215;
	selp.f32 	%f217, %f216, %f215, %p52;
	ld.local.f32 	%f218, [%rd52+20];
	setp.gt.f32 	%p53, %f218, %f217;
	selp.f32 	%f219, %f218, %f217, %p53;
	ld.local.f32 	%f220, [%rd52+28];
	setp.gt.f32 	%p54, %f220, %f219;
	selp.f32 	%f888, %f220, %f219, %p54;
	add.s32 	%r1992, %r1992, 4;
$L__BB0_32:
	setp.eq.s32 	%p55, %r35, 0;
	@%p55 bra 	$L__BB0_36;
	setp.eq.s32 	%p56, %r35, 1;
	mul.wide.u32 	%rd53, %r1992, 8;
	add.s64 	%rd54, %rd2, %rd53;
	add.s64 	%rd4, %rd54, 4;
	ld.local.f32 	%f221, [%rd54+4];
	setp.gt.f32 	%p57, %f221, %f888;
	selp.f32 	%f888, %f221, %f888, %p57;
	@%p56 bra 	$L__BB0_36;
	setp.eq.s32 	%p58, %r35, 2;
	ld.local.f32 	%f222, [%rd4+8];
	setp.gt.f32 	%p59, %f222, %f888;
	selp.f32 	%f888, %f222, %f888, %p59;
	@%p58 bra 	$L__BB0_36;
	ld.local.f32 	%f223, [%rd4+16];
	setp.gt.f32 	%p60, %f223, %f888;
	selp.f32 	%f888, %f223, %f888, %p60;
$L__BB0_36:
	mov.b32 	%r478, %f888;
	shfl.sync.down.b32	%r479|%p61, %r478, 16, 31, -1;
	mov.b32 	%f224, %r479;
	setp.lt.f32 	%p62, %f888, %f224;
	selp.f32 	%f225, %f224, %f888, %p62;
	mov.b32 	%r480, %f225;
	shfl.sync.down.b32	%r481|%p63, %r480, 8, 31, -1;
	mov.b32 	%f226, %r481;
	setp.lt.f32 	%p64, %f225, %f226;
	selp.f32 	%f227, %f226, %f225, %p64;
	mov.b32 	%r482, %f227;
	shfl.sync.down.b32	%r483|%p65, %r482, 4, 31, -1;
	mov.b32 	%f228, %r483;
	setp.lt.f32 	%p66, %f227, %f228;
	selp.f32 	%f229, %f228, %f227, %p66;
	mov.b32 	%r484, %f229;
	shfl.sync.down.b32	%r485|%p67, %r484, 2, 31, -1;
	mov.b32 	%f230, %r485;
	setp.lt.f32 	%p68, %f229, %f230;
	selp.f32 	%f231, %f230, %f229, %p68;
	mov.b32 	%r486, %f231;
	shfl.sync.down.b32	%r487|%p69, %r486, 1, 31, -1;
	mov.b32 	%f232, %r487;
	setp.lt.f32 	%p70, %f231, %f232;
	selp.f32 	%f233, %f232, %f231, %p70;
	setp.geu.f32 	%p71, %f3, %f233;
	@%p71 bra 	$L__BB0_80;
	atom.shared.add.u32 	%r58, [%r25], 1;
	setp.ge.s32 	%p72, %r58, %r435;
	@%p72 bra 	$L__BB0_39;
	add.s32 	%r488, %r5, %r1988;
	shl.b32 	%r489, %r58, 3;
	add.s32 	%r490, %r26, %r489;
	mov.b32 	%r491, %f3;
	st.shared.v2.u32 	[%r490], {%r488, %r491};
$L__BB0_39:
	ld.shared.u32 	%r492, [%r25];
	setp.lt.s32 	%p73, %r492, %r435;
	@%p73 bra 	$L__BB0_80;
	setp.lt.s32 	%p74, %r435, 32;
	bar.warp.sync 	-1;
	ld.shared.u32 	%r59, [%r25];
	@%p74 bra 	$L__BB0_54;
	setp.lt.u32 	%p75, %r30, 15;
	mov.b32 	%r1996, 0;
	@%p75 bra 	$L__BB0_44;
	mov.b32 	%r1998, 0;
$L__BB0_43:
	.pragma "nounroll";
	shl.b32 	%r495, %r5, 3;
	shl.b32 	%r496, %r1998, 8;
	or.b32  	%r497, %r496, %r495;
	add.s32 	%r498, %r27, %r497;
	mul.wide.u32 	%rd55, %r1998, 8;
	add.s64 	%rd56, %rd2, %rd55;
	ld.local.v4.u32 	{%r499, %r500, %r501, %r502}, [%rd56];
	st.shared.v2.u32 	[%r498], {%r499, %r500};
	st.shared.v2.u32 	[%r498+256], {%r501, %r502};
	ld.local.v4.u32 	{%r503, %r504, %r505, %r506}, [%rd56+16];
	st.shared.v2.u32 	[%r498+512], {%r503, %r504};
	st.shared.v2.u32 	[%r498+768], {%r505, %r506};
	ld.local.v4.u32 	{%r507, %r508, %r509, %r510}, [%rd56+32];
	st.shared.v2.u32 	[%r498+1024], {%r507, %r508};
	st.shared.v2.u32 	[%r498+1280], {%r509, %r510};
	ld.local.v4.u32 	{%r511, %r512, %r513, %r514}, [%rd56+48];
	st.shared.v2.u32 	[%r498+1536], {%r511, %r512};
	st.shared.v2.u32 	[%r498+1792], {%r513, %r514};
	ld.local.v4.u32 	{%r515, %r516, %r517, %r518}, [%rd56+64];
	st.shared.v2.u32 	[%r498+2048], {%r515, %r516};
	st.shared.v2.u32 	[%r498+2304], {%r517, %r518};
	ld.local.v4.u32 	{%r519, %r520, %r521, %r522}, [%rd56+80];
	st.shared.v2.u32 	[%r498+2560], {%r519, %r520};
	st.shared.v2.u32 	[%r498+2816], {%r521, %r522};
	ld.local.v4.u32 	{%r523, %r524, %r525, %r526}, [%rd56+96];
	st.shared.v2.u32 	[%r498+3072], {%r523, %r524};
	st.shared.v2.u32 	[%r498+3328], {%r525, %r526};
	ld.local.v4.u32 	{%r527, %r528, %r529, %r530}, [%rd56+112];
	st.shared.v2.u32 	[%r498+3584], {%r527, %r528};
	st.shared.v2.u32 	[%r498+3840], {%r529, %r530};
	add.s32 	%r1998, %r1998, 16;
	setp.eq.s32 	%p76, %r1998, %r38;
	mov.u32 	%r1996, %r38;
	@%p76 bra 	$L__BB0_44;
	bra.uni 	$L__BB0_43;
$L__BB0_44:
	setp.eq.s32 	%p77, %r31, 0;
	@%p77 bra 	$L__BB0_54;
	setp.lt.u32 	%p78, %r32, 7;
	@%p78 bra 	$L__BB0_47;
	shl.b32 	%r531, %r5, 3;
	shl.b32 	%r532, %r1996, 8;
	or.b32  	%r533, %r532, %r531;
	add.s32 	%r534, %r27, %r533;
	mul.wide.u32 	%rd57, %r1996, 8;
	add.s64 	%rd58, %rd2, %rd57;
	ld.local.v2.u32 	{%r535, %r536}, [%rd58];
	st.shared.v2.u32 	[%r534], {%r535, %r536};
	ld.local.v2.u32 	{%r537, %r538}, [%rd58+8];
	st.shared.v2.u32 	[%r534+256], {%r537, %r538};
	ld.local.v2.u32 	{%r539, %r540}, [%rd58+16];
	st.shared.v2.u32 	[%r534+512], {%r539, %r540};
	ld.local.v2.u32 	{%r541, %r542}, [%rd58+24];
	st.shared.v2.u32 	[%r534+768], {%r541, %r542};
	ld.local.v2.u32 	{%r543, %r544}, [%rd58+32];
	st.shared.v2.u32 	[%r534+1024], {%r543, %r544};
	ld.local.v2.u32 	{%r545, %r546}, [%rd58+40];
	st.shared.v2.u32 	[%r534+1280], {%r545, %r546};
	ld.local.v2.u32 	{%r547, %r548}, [%rd58+48];
	st.shared.v2.u32 	[%r534+1536], {%r547, %r548};
	ld.local.v2.u32 	{%r549, %r550}, [%rd58+56];
	st.shared.v2.u32 	[%r534+1792], {%r549, %r550};
	add.s32 	%r1996, %r1996, 8;
$L__BB0_47:
	setp.eq.s32 	%p79, %r33, 0;
	@%p79 bra 	$L__BB0_54;
	setp.lt.u32 	%p80, %r34, 3;
	@%p80 bra 	$L__BB0_50;
	shl.b32 	%r551, %r5, 3;
	shl.b32 	%r552, %r1996, 8;
	or.b32  	%r553, %r552, %r551;
	add.s32 	%r554, %r27, %r553;
	mul.wide.u32 	%rd59, %r1996, 8;
	add.s64 	%rd60, %rd2, %rd59;
	ld.local.v2.u32 	{%r555, %r556}, [%rd60];
	st.shared.v2.u32 	[%r554], {%r555, %r556};
	ld.local.v2.u32 	{%r557, %r558}, [%rd60+8];
	st.shared.v2.u32 	[%r554+256], {%r557, %r558};
	ld.local.v2.u32 	{%r559, %r560}, [%rd60+16];
	st.shared.v2.u32 	[%r554+512], {%r559, %r560};
	ld.local.v2.u32 	{%r561, %r562}, [%rd60+24];
	st.shared.v2.u32 	[%r554+768], {%r561, %r562};
	add.s32 	%r1996, %r1996, 4;
$L__BB0_50:
	setp.eq.s32 	%p81, %r35, 0;
	@%p81 bra 	$L__BB0_54;
	setp.eq.s32 	%p82, %r35, 1;
	shl.b32 	%r563, %r5, 3;
	shl.b32 	%r564, %r1996, 8;
	or.b32  	%r565, %r564, %r563;
	add.s32 	%r65, %r27, %r565;
	mul.wide.u32 	%rd61, %r1996, 8;
	add.s64 	%rd5, %rd2, %rd61;
	ld.local.v2.u32 	{%r566, %r567}, [%rd5];
	st.shared.v2.u32 	[%r65], {%r566, %r567};
	@%p82 bra 	$L__BB0_54;
	setp.eq.s32 	%p83, %r35, 2;
	ld.local.v2.u32 	{%r568, %r569}, [%rd5+8];
	st.shared.v2.u32 	[%r65+256], {%r568, %r569};
	@%p83 bra 	$L__BB0_54;
	ld.local.v2.u32 	{%r570, %r571}, [%rd5+16];
	st.shared.v2.u32 	[%r65+512], {%r570, %r571};
$L__BB0_54:
	setp.ge.s32 	%p84, %r5, %r435;
	mov.u32 	%r1999, %r5;
	@%p84 bra 	$L__BB0_58;
$L__BB0_55:
	setp.ge.s32 	%p85, %r1999, %r59;
	mov.b32 	%r2001, 2139095039;
	mov.b32 	%r2000, -1;
	@%p85 bra 	$L__BB0_57;
	shl.b32 	%r574, %r1999, 3;
	add.s32 	%r575, %r26, %r574;
	ld.shared.v2.u32 	{%r2000, %r2001}, [%r575];
$L__BB0_57:
	add.s32 	%r576, %r1999, %r435;
	shl.b32 	%r577, %r576, 3;
	add.s32 	%r578, %r27, %r577;
	st.shared.v2.u32 	[%r578], {%r2000, %r2001};
	add.s32 	%r1999, %r1999, 32;
	setp.lt.s32 	%p86, %r1999, %r435;
	@%p86 bra 	$L__BB0_55;
$L__BB0_58:
	setp.lt.s32 	%p87, %r435, 1;
	bar.warp.sync 	-1;
	@%p87 bra 	$L__BB0_65;
	mov.b32 	%r2002, 0;
$L__BB0_60:
	and.b32  	%r580, %r2002, 1;
	add.s32 	%r2003, %r580, %r5;
	setp.ge.s32 	%p88, %r2003, %r28;
	@%p88 bra 	$L__BB0_64;
$L__BB0_61:
	shl.b32 	%r581, %r2003, 3;
	add.s32 	%r77, %r27, %r581;
	ld.shared.f32 	%f18, [%r77+4];
	ld.shared.f32 	%f19, [%r77+12];
	setp.leu.f32 	%p89, %f18, %f19;
	@%p89 bra 	$L__BB0_63;
	ld.shared.u32 	%r582, [%r77+8];
	ld.shared.u32 	%r583, [%r77];
	mov.b32 	%r584, %f19;
	st.shared.v2.u32 	[%r77], {%r582, %r584};
	mov.b32 	%r585, %f18;
	st.shared.v2.u32 	[%r77+8], {%r583, %r585};
$L__BB0_63:
	add.s32 	%r2003, %r2003, 32;
	setp.lt.s32 	%p90, %r2003, %r28;
	@%p90 bra 	$L__BB0_61;
$L__BB0_64:
	bar.warp.sync 	-1;
	add.s32 	%r2002, %r2002, 1;
	setp.eq.s32 	%p91, %r2002, %r29;
	@%p91 bra 	$L__BB0_65;
	bra.uni 	$L__BB0_60;
$L__BB0_65:
	@%p74 bra 	$L__BB0_77;
	setp.lt.u32 	%p93, %r30, 7;
	mov.b32 	%r2006, 0;
	@%p93 bra 	$L__BB0_69;
	mov.b32 	%r2004, 0;
$L__BB0_68:
	.pragma "nounroll";
	mul.wide.u32 	%rd62, %r2004, 8;
	add.s64 	%rd63, %rd2, %rd62;
	shl.b32 	%r588, %r5, 3;
	shl.b32 	%r589, %r2004, 8;
	or.b32  	%r590, %r589, %r588;
	add.s32 	%r591, %r27, %r590;
	ld.shared.v2.u32 	{%r592, %r593}, [%r591];
	ld.shared.v2.u32 	{%r594, %r595}, [%r591+256];
	st.local.v4.u32 	[%rd63], {%r592, %r593, %r594, %r595};
	ld.shared.v2.u32 	{%r596, %r597}, [%r591+512];
	ld.shared.v2.u32 	{%r598, %r599}, [%r591+768];
	st.local.v4.u32 	[%rd63+16], {%r596, %r597, %r598, %r599};
	ld.shared.v2.u32 	{%r600, %r601}, [%r591+1024];
	ld.shared.v2.u32 	{%r602, %r603}, [%r591+1280];
	st.local.v4.u32 	[%rd63+32], {%r600, %r601, %r602, %r603};
	ld.shared.v2.u32 	{%r604, %r605}, [%r591+1536];
	ld.shared.v2.u32 	{%r606, %r607}, [%r591+1792];
	st.local.v4.u32 	[%rd63+48], {%r604, %r605, %r606, %r607};
	add.s32 	%r2004, %r2004, 8;
	setp.ne.s32 	%p94, %r2004, %r39;
	mov.u32 	%r2006, %r39;
	@%p94 bra 	$L__BB0_68;
$L__BB0_69:
	setp.eq.s32 	%p95, %r33, 0;
	@%p95 bra 	$L__BB0_77;
	setp.lt.u32 	%p96, %r34, 3;
	@%p96 bra 	$L__BB0_72;
	mul.wide.u32 	%rd64, %r2006, 8;
	add.s64 	%rd65, %rd2, %rd64;
	shl.b32 	%r608, %r5, 3;
	shl.b32 	%r609, %r2006, 8;
	or.b32  	%r610, %r609, %r608;
	add.s32 	%r611, %r27, %r610;
	ld.shared.v2.u32 	{%r612, %r613}, [%r611];
	st.local.v2.u32 	[%rd65], {%r612, %r613};
	ld.shared.v2.u32 	{%r614, %r615}, [%r611+256];
	st.local.v2.u32 	[%rd65+8], {%r614, %r615};
	ld.shared.v2.u32 	{%r616, %r617}, [%r611+512];
	st.local.v2.u32 	[%rd65+16], {%r616, %r617};
	ld.shared.v2.u32 	{%r618, %r619}, [%r611+768];
	st.local.v2.u32 	[%rd65+24], {%r618, %r619};
	add.s32 	%r2006, %r2006, 4;
$L__BB0_72:
	setp.eq.s32 	%p97, %r35, 0;
	@%p97 bra 	$L__BB0_77;
	setp.eq.s32 	%p98, %r36, 0;
	@%p98 bra 	$L__BB0_75;
	mul.wide.u32 	%rd66, %r2006, 8;
	add.s64 	%rd67, %rd2, %rd66;
	shl.b32 	%r620, %r5, 3;
	shl.b32 	%r621, %r2006, 8;
	or.b32  	%r622, %r621, %r620;
	add.s32 	%r623, %r27, %r622;
	ld.shared.v2.u32 	{%r624, %r625}, [%r623];
	st.local.v2.u32 	[%rd67], {%r624, %r625};
	ld.shared.v2.u32 	{%r626, %r627}, [%r623+256];
	st.local.v2.u32 	[%rd67+8], {%r626, %r627};
	add.s32 	%r2006, %r2006, 2;
$L__BB0_75:
	setp.eq.s32 	%p99, %r40, 0;
	@%p99 bra 	$L__BB0_77;
	mul.wide.u32 	%rd68, %r2006, 8;
	add.s64 	%rd69, %rd2, %rd68;
	shl.b32 	%r628, %r5, 3;
	shl.b32 	%r629, %r2006, 8;
	or.b32  	%r630, %r629, %r628;
	add.s32 	%r631, %r27, %r630;
	ld.shared.v2.u32 	{%r632, %r633}, [%r631];
	st.local.v2.u32 	[%rd69], {%r632, %r633};
$L__BB0_77:
	setp.ne.s32 	%p100, %r5, 0;
	bar.warp.sync 	-1;
	@%p100 bra 	$L__BB0_79;
	mov.b32 	%r634, 0;
	st.shared.u32 	[%r25], %r634;
$L__BB0_79:
	bar.warp.sync 	-1;
$L__BB0_80:
	or.b32  	%r635, %r5, 32;
	setp.ge.s32 	%p101, %r635, %r50;
	@%p101 bra 	$L__BB0_500;
	ld.shared.v2.f32 	{%f235, %f236}, [%r37+256];
	sub.f32 	%f237, %f1, %f235;
	sub.f32 	%f238, %f2, %f236;
	mul.f32 	%f239, %f238, %f238;
	fma.rn.f32 	%f20, %f237, %f237, %f239;
	mov.f32 	%f896, 0fBF800000;
	@%p20 bra 	$L__BB0_95;
	setp.lt.u32 	%p103, %r30, 15;
	mov.f32 	%f896, 0fBF800000;
	mov.b32 	%r2010, 0;
	@%p103 bra 	$L__BB0_85;
	mov.f32 	%f896, 0fBF800000;
	mov.b32 	%r2008, 0;
$L__BB0_84:
	.pragma "nounroll";
	mul.wide.u32 	%rd70, %r2008, 8;
	add.s64 	%rd71, %rd2, %rd70;
	ld.local.f32 	%f243, [%rd71+4];
	setp.gt.f32 	%p104, %f243, %f896;
	selp.f32 	%f244, %f243, %f896, %p104;
	ld.local.f32 	%f245, [%rd71+12];
	.pragma "used_bytes_mask 61680";
	ld.local.v4.f32 	{%f246, %f247, %f248, %f249}, [%rd71+16];
	setp.gt.f32 	%p105, %f245, %f244;
	selp.f32 	%f250, %f245, %f244, %p105;
	setp.gt.f32 	%p106, %f247, %f250;
	selp.f32 	%f251, %f247, %f250, %p106;
	.pragma "used_bytes_mask 61680";
	ld.local.v4.f32 	{%f252, %f253, %f254, %f255}, [%rd71+32];
	setp.gt.f32 	%p107, %f249, %f251;
	selp.f32 	%f256, %f249, %f251, %p107;
	setp.gt.f32 	%p108, %f253, %f256;
	selp.f32 	%f257, %f253, %f256, %p108;
	.pragma "used_bytes_mask 61680";
	ld.local.v4.f32 	{%f258, %f259, %f260, %f261}, [%rd71+48];
	setp.gt.f32 	%p109, %f255, %f257;
	selp.f32 	%f262, %f255, %f257, %p109;
	setp.gt.f32 	%p110, %f259, %f262;
	selp.f32 	%f263, %f259, %f262, %p110;
	.pragma "used_bytes_mask 61680";
	ld.local.v4.f32 	{%f264, %f265, %f266, %f267}, [%rd71+64];
	setp.gt.f32 	%p111, %f261, %f263;
	selp.f32 	%f268, %f261, %f263, %p111;
	setp.gt.f32 	%p112, %f265, %f268;
	selp.f32 	%f269, %f265, %f268, %p112;
	.pragma "used_bytes_mask 61680";
	ld.local.v4.f32 	{%f270, %f271, %f272, %f273}, [%rd71+80];
	setp.gt.f32 	%p113, %f267, %f269;
	selp.f32 	%f274, %f267, %f269, %p113;
	setp.gt.f32 	%p114, %f271, %f274;
	selp.f32 	%f275, %f271, %f274, %p114;
	.pragma "used_bytes_mask 61680";
	ld.local.v4.f32 	{%f276, %f277, %f278, %f279}, [%rd71+96];
	setp.gt.f32 	%p115, %f273, %f275;
	selp.f32 	%f280, %f273, %f275, %p115;
	setp.gt.f32 	%p116, %f277, %f280;
	selp.f32 	%f281, %f277, %f280, %p116;
	.pragma "used_bytes_mask 61680";
	ld.local.v4.f32 	{%f282, %f283, %f284, %f285}, [%rd71+112];
	setp.gt.f32 	%p117, %f279, %f281;
	selp.f32 	%f286, %f279, %f281, %p117;
	setp.gt.f32 	%p118, %f283, %f286;
	selp.f32 	%f287, %f283, %f286, %p118;
	setp.gt.f32 	%p119, %f285, %f287;
	selp.f32 	%f896, %f285, %f287, %p119;
	add.s32 	%r2008, %r2008, 16;
	setp.ne.s32 	%p120, %r2008, %r38;
	mov.u32 	%r2010, %r38;
	@%p120 bra 	$L__BB0_84;
$L__BB0_85:
	setp.eq.s32 	%p121, %r31, 0;
	@%p121 bra 	$L__BB0_95;
	setp.lt.u32 	%p122, %r32, 7;
	@%p122 bra 	$L__BB0_88;
	mul.wide.u32 	%rd72, %r2010, 8;
	add.s64 	%rd73, %rd2, %rd72;
	ld.local.f32 	%f289, [%rd73+4];
	setp.gt.f32 	%p123, %f289, %f896;
	selp.f32 	%f290, %f289, %f896, %p123;
	ld.local.f32 	%f291, [%rd73+12];
	setp.gt.f32 	%p124, %f291, %f290;
	selp.f32 	%f292, %f291, %f290, %p124;
	ld.local.f32 	%f293, [%rd73+20];
	setp.gt.f32 	%p125, %f293, %f292;
	selp.f32 	%f294, %f293, %f292, %p125;
	ld.local.f32 	%f295, [%rd73+28];
	setp.gt.f32 	%p126, %f295, %f294;
	selp.f32 	%f296, %f295, %f294, %p126;
	ld.local.f32 	%f297, [%rd73+36];
	setp.gt.f32 	%p127, %f297, %f296;
	selp.f32 	%f298, %f297, %f296, %p127;
	ld.local.f32 	%f299, [%rd73+44];
	setp.gt.f32 	%p128, %f299, %f298;
	selp.f32 	%f300, %f299, %f298, %p128;
	ld.local.f32 	%f301, [%rd73+52];
	setp.gt.f32 	%p129, %f301, %f300;
	selp.f32 	%f302, %f301, %f300, %p129;
	ld.local.f32 	%f303, [%rd73+60];
	setp.gt.f32 	%p130, %f303, %f302;
	selp.f32 	%f896, %f303, %f302, %p130;
	add.s32 	%r2010, %r2010, 8;
$L__BB0_88:
	setp.eq.s32 	%p131, %r33, 0;
	@%p131 bra 	$L__BB0_95;
	setp.lt.u32 	%p132, %r34, 3;
	@%p132 bra 	$L__BB0_91;
	mul.wide.u32 	%rd74, %r2010, 8;
	add.s64 	%rd75, %rd2, %rd74;
	ld.local.f32 	%f305, [%rd75+4];
	setp.gt.f32 	%p133, %f305, %f896;
	selp.f32 	%f306, %f305, %f896, %p133;
	ld.local.f32 	%f307, [%rd75+12];
	setp.gt.f32 	%p134, %f307, %f306;
	selp.f32 	%f308, %f307, %f306, %p134;
	ld.local.f32 	%f309, [%rd75+20];
	setp.gt.f32 	%p135, %f309, %f308;
	selp.f32 	%f310, %f309, %f308, %p135;
	ld.local.f32 	%f311, [%rd75+28];
	setp.gt.f32 	%p136, %f311, %f310;
	selp.f32 	%f896, %f311, %f310, %p136;
	add.s32 	%r2010, %r2010, 4;
$L__BB0_91:
	setp.eq.s32 	%p137, %r35, 0;
	@%p137 bra 	$L__BB0_95;
	setp.eq.s32 	%p138, %r35, 1;
	mul.wide.u32 	%rd76, %r2010, 8;
	add.s64 	%rd77, %rd2, %rd76;
	add.s64 	%rd6, %rd77, 4;
	ld.local.f32 	%f312, [%rd77+4];
	setp.gt.f32 	%p139, %f312, %f896;
	selp.f32 	%f896, %f312, %f896, %p139;
	@%p138 bra 	$L__BB0_95;
	setp.eq.s32 	%p140, %r35, 2;
	ld.local.f32 	%f313, [%rd6+8];
	setp.gt.f32 	%p141, %f313, %f896;
	selp.f32 	%f896, %f313, %f896, %p141;
	@%p140 bra 	$L__BB0_95;
	ld.local.f32 	%f314, [%rd6+16];
	setp.gt.f32 	%p142, %f314, %f896;
	selp.f32 	%f896, %f314, %f896, %p142;
$L__BB0_95:
	mov.b32 	%r638, %f896;
	shfl.sync.down.b32	%r639|%p143, %r638, 16, 31, -1;
	mov.b32 	%f315, %r639;
	setp.lt.f32 	%p144, %f896, %f315;
	selp.f32 	%f316, %f315, %f896, %p144;
	mov.b32 	%r640, %f316;
	shfl.sync.down.b32	%r641|%p145, %r640, 8, 31, -1;
	mov.b32 	%f317, %r641;
	setp.lt.f32 	%p146, %f316, %f317;
	selp.f32 	%f318, %f317, %f316, %p146;
	mov.b32 	%r642, %f318;
	shfl.sync.down.b32	%r643|%p147, %r642, 4, 31, -1;
	mov.b32 	%f319, %r643;
	setp.lt.f32 	%p148, %f318, %f319;
	selp.f32 	%f320, %f319, %f318, %p148;
	mov.b32 	%r644, %f320;
	shfl.sync.down.b32	%r645|%p149, %r644, 2, 31, -1;
	mov.b32 	%f321, %r645;
	setp.lt.f32 	%p150, %f320, %f321;
	selp.f32 	%f322, %f321, %f320, %p150;
	mov.b32 	%r646, %f322;
	shfl.sync.down.b32	%r647|%p151, %r646, 1, 31, -1;
	mov.b32 	%f323, %r647;
	setp.lt.f32 	%p152, %f322, %f323;
	selp.f32 	%f324, %f323, %f322, %p152;
	setp.geu.f32 	%p153, %f20, %f324;
	@%p153 bra 	$L__BB0_140;
	atom.shared.add.u32 	%r94, [%r25], 1;
	setp.ge.s32 	%p154, %r94, %r435;
	@%p154 bra 	$L__BB0_98;
	add.s32 	%r648, %r5, %r1988;
	add.s32 	%r649, %r648, 32;
	shl.b32 	%r650, %r94, 3;
	add.s32 	%r651, %r26, %r650;
	mov.b32 	%r652, %f20;
	st.shared.v2.u32 	[%r651], {%r649, %r652};
$L__BB0_98:
	ld.shared.u32 	%r653, [%r25];
	setp.lt.s32 	%p155, %r653, %r435;
	@%p155 bra 	$L__BB0_140;
	setp.lt.s32 	%p156, %r435, 32;
	bar.warp.sync 	-1;
	ld.shared.u32 	%r95, [%r25];
	@%p156 bra 	$L__BB0_113;
	setp.lt.u32 	%p157, %r30, 15;
	mov.b32 	%r2014, 0;
	@%p157 bra 	$L__BB0_103;
	mov.b32 	%r2012, 0;
$L__BB0_102:
	.pragma "nounroll";
	shl.b32 	%r656, %r5, 3;
	shl.b32 	%r657, %r2012, 8;
	or.b32  	%r658, %r657, %r656;
	add.s32 	%r659, %r27, %r658;
	mul.wide.u32 	%rd78, %r2012, 8;
	add.s64 	%rd79, %rd2, %rd78;
	ld.local.v4.u32 	{%r660, %r661, %r662, %r663}, [%rd79];
	st.shared.v2.u32 	[%r659], {%r660, %r661};
	st.shared.v2.u32 	[%r659+256], {%r662, %r663};
	ld.local.v4.u32 	{%r664, %r665, %r666, %r667}, [%rd79+16];
	st.shared.v2.u32 	[%r659+512], {%r664, %r665};
	st.shared.v2.u32 	[%r659+768], {%r666, %r667};
	ld.local.v4.u32 	{%r668, %r669, %r670, %r671}, [%rd79+32];
	st.shared.v2.u32 	[%r659+1024], {%r668, %r669};
	st.shared.v2.u32 	[%r659+1280], {%r670, %r671};
	ld.local.v4.u32 	{%r672, %r673, %r674, %r675}, [%rd79+48];
	st.shared.v2.u32 	[%r659+1536], {%r672, %r673};
	st.shared.v2.u32 	[%r659+1792], {%r674, %r675};
	ld.local.v4.u32 	{%r676, %r677, %r678, %r679}, [%rd79+64];
	st.shared.v2.u32 	[%r659+2048], {%r676, %r677};
	st.shared.v2.u32 	[%r659+2304], {%r678, %r679};
	ld.local.v4.u32 	{%r680, %r681, %r682, %r683}, [%rd79+80];
	st.shared.v2.u32 	[%r659+2560], {%r680, %r681};
	st.shared.v2.u32 	[%r659+2816], {%r682, %r683};
	ld.local.v4.u32 	{%r684, %r685, %r686, %r687}, [%rd79+96];
	st.shared.v2.u32 	[%r659+3072], {%r684, %r685};
	st.shared.v2.u32 	[%r659+3328], {%r686, %r687};
	ld.local.v4.u32 	{%r688, %r689, %r690, %r691}, [%rd79+112];
	st.shared.v2.u32 	[%r659+3584], {%r688, %r689};
	st.shared.v2.u32 	[%r659+3840], {%r690, %r691};
	add.s32 	%r2012, %r2012, 16;
	setp.ne.s32 	%p158, %r2012, %r38;
	mov.u32 	%r2014, %r38;
	@%p158 bra 	$L__BB0_102;
$L__BB0_103:
	setp.eq.s32 	%p159, %r31, 0;
	@%p159 bra 	$L__BB0_113;
	setp.lt.u32 	%p160, %r32, 7;
	@%p160 bra 	$L__BB0_106;
	shl.b32 	%r692, %r5, 3;
	shl.b32 	%r693, %r2014, 8;
	or.b32  	%r694, %r693, %r692;
	add.s32 	%r695, %r27, %r694;
	mul.wide.u32 	%rd80, %r2014, 8;
	add.s64 	%rd81, %rd2, %rd80;
	ld.local.v2.u32 	{%r696, %r697}, [%rd81];
	st.shared.v2.u32 	[%r695], {%r696, %r697};
	ld.local.v2.u32 	{%r698, %r699}, [%rd81+8];
	st.shared.v2.u32 	[%r695+256], {%r698, %r699};
	ld.local.v2.u32 	{%r700, %r701}, [%rd81+16];
	st.shared.v2.u32 	[%r695+512], {%r700, %r701};
	ld.local.v2.u32 	{%r702, %r703}, [%rd81+24];
	st.shared.v2.u32 	[%r695+768], {%r702, %r703};
	ld.local.v2.u32 	{%r704, %r705}, [%rd81+32];
	st.shared.v2.u32 	[%r695+1024], {%r704, %r705};
	ld.local.v2.u32 	{%r706, %r707}, [%rd81+40];
	st.shared.v2.u32 	[%r695+1280], {%r706, %r707};
	ld.local.v2.u32 	{%r708, %r709}, [%rd81+48];
	st.shared.v2.u32 	[%r695+1536], {%r708, %r709};
	ld.local.v2.u32 	{%r710, %r711}, [%rd81+56];
	st.shared.v2.u32 	[%r695+1792], {%r710, %r711};
	add.s32 	%r2014, %r2014, 8;
$L__BB0_106:
	setp.eq.s32 	%p161, %r33, 0;
	@%p161 bra 	$L__BB0_113;
	setp.lt.u32 	%p162, %r34, 3;
	@%p162 bra 	$L__BB0_109;
	shl.b32 	%r712, %r5, 3;
	shl.b32 	%r713, %r2014, 8;
	or.b32  	%r714, %r713, %r712;
	add.s32 	%r715, %r27, %r714;
	mul.wide.u32 	%rd82, %r2014, 8;
	add.s64 	%rd83, %rd2, %rd82;
	ld.local.v2.u32 	{%r716, %r717}, [%rd83];
	st.shared.v2.u32 	[%r715], {%r716, %r717};
	ld.local.v2.u32 	{%r718, %r719}, [%rd83+8];
	st.shared.v2.u32 	[%r715+256], {%r718, %r719};
	ld.local.v2.u32 	{%r720, %r721}, [%rd83+16];
	st.shared.v2.u32 	[%r715+512], {%r720, %r721};
	ld.local.v2.u32 	{%r722, %r723}, [%rd83+24];
	st.shared.v2.u32 	[%r715+768], {%r722, %r723};
	add.s32 	%r2014, %r2014, 4;
$L__BB0_109:
	setp.eq.s32 	%p163, %r35, 0;
	@%p163 bra 	$L__BB0_113;
	setp.eq.s32 	%p164, %r35, 1;
	shl.b32 	%r724, %r5, 3;
	shl.b32 	%r725, %r2014, 8;
	or.b32  	%r726, %r725, %r724;
	add.s32 	%r103, %r27, %r726;
	mul.wide.u32 	%rd84, %r2014, 8;
	add.s64 	%rd7, %rd2, %rd84;
	ld.local.v2.u32 	{%r727, %r728}, [%rd7];
	st.shared.v2.u32 	[%r103], {%r727, %r728};
	@%p164 bra 	$L__BB0_113;
	setp.eq.s32 	%p165, %r35, 2;
	ld.local.v2.u32 	{%r729, %r730}, [%rd7+8];
	st.shared.v2.u32 	[%r103+256], {%r729, %r730};
	@%p165 bra 	$L__BB0_113;
	ld.local.v2.u32 	{%r731, %r732}, [%rd7+16];
	st.shared.v2.u32 	[%r103+512], {%r731, %r732};
$L__BB0_113:
	setp.ge.s32 	%p166, %r5, %r435;
	@%p166 bra 	$L__BB0_118;
	mov.u32 	%r2016, %r5;
$L__BB0_115:
	setp.ge.s32 	%p167, %r2016, %r95;
	mov.b32 	%r2018, 2139095039;
	mov.b32 	%r2017, -1;
	@%p167 bra 	$L__BB0_117;
	shl.b32 	%r735, %r2016, 3;
	add.s32 	%r736, %r26, %r735;
	ld.shared.v2.u32 	{%r2017, %r2018}, [%r736];
$L__BB0_117:
	add.s32 	%r737, %r2016, %r435;
	shl.b32 	%r738, %r737, 3;
	add.s32 	%r739, %r27, %r738;
	st.shared.v2.u32 	[%r739], {%r2017, %r2018};
	add.s32 	%r2016, %r2016, 32;
	setp.lt.s32 	%p168, %r2016, %r435;
	@%p168 bra 	$L__BB0_115;
$L__BB0_118:
	setp.lt.s32 	%p169, %r435, 1;
	bar.warp.sync 	-1;
	@%p169 bra 	$L__BB0_125;
	mov.b32 	%r2019, 0;
$L__BB0_120:
	and.b32  	%r741, %r2019, 1;
	add.s32 	%r2020, %r741, %r5;
	setp.ge.s32 	%p170, %r2020, %r28;
	@%p170 bra 	$L__BB0_124;
$L__BB0_121:
	shl.b32 	%r742, %r2020, 3;
	add.s32 	%r113, %r27, %r742;
	ld.shared.f32 	%f35, [%r113+4];
	ld.shared.f32 	%f36, [%r113+12];
	setp.leu.f32 	%p171, %f35, %f36;
	@%p171 bra 	$L__BB0_123;
	ld.shared.u32 	%r743, [%r113+8];
	ld.shared.u32 	%r744, [%r113];
	mov.b32 	%r745, %f36;
	st.shared.v2.u32 	[%r113], {%r743, %r745};
	mov.b32 	%r746, %f35;
	st.shared.v2.u32 	[%r113+8], {%r744, %r746};
$L__BB0_123:
	add.s32 	%r2020, %r2020, 32;
	setp.lt.s32 	%p172, %r2020, %r28;
	@%p172 bra 	$L__BB0_121;
$L__BB0_124:
	bar.warp.sync 	-1;
	add.s32 	%r2019, %r2019, 1;
	setp.ne.s32 	%p173, %r2019, %r29;
	@%p173 bra 	$L__BB0_120;
$L__BB0_125:
	@%p156 bra 	$L__BB0_137;
	setp.lt.u32 	%p175, %r30, 7;
	mov.b32 	%r2023, 0;
	@%p175 bra 	$L__BB0_129;
	mov.b32 	%r2021, 0;
$L__BB0_128:
	.pragma "nounroll";
	mul.wide.u32 	%rd85, %r2021, 8;
	add.s64 	%rd86, %rd2, %rd85;
	shl.b32 	%r749, %r5, 3;
	shl.b32 	%r750, %r2021, 8;
	or.b32  	%r751, %r750, %r749;
	add.s32 	%r752, %r27, %r751;
	ld.shared.v2.u32 	{%r753, %r754}, [%r752];
	ld.shared.v2.u32 	{%r755, %r756}, [%r752+256];
	st.local.v4.u32 	[%rd86], {%r753, %r754, %r755, %r756};
	ld.shared.v2.u32 	{%r757, %r758}, [%r752+512];
	ld.shared.v2.u32 	{%r759, %r760}, [%r752+768];
	st.local.v4.u32 	[%rd86+16], {%r757, %r758, %r759, %r760};
	ld.shared.v2.u32 	{%r761, %r762}, [%r752+1024];
	ld.shared.v2.u32 	{%r763, %r764}, [%r752+1280];
	st.local.v4.u32 	[%rd86+32], {%r761, %r762, %r763, %r764};
	ld.shared.v2.u32 	{%r765, %r766}, [%r752+1536];
	ld.shared.v2.u32 	{%r767, %r768}, [%r752+1792];
	st.local.v4.u32 	[%rd86+48], {%r765, %r766, %r767, %r768};
	add.s32 	%r2021, %r2021, 8;
	setp.ne.s32 	%p176, %r2021, %r39;
	mov.u32 	%r2023, %r39;
	@%p176 bra 	$L__BB0_128;
$L__BB0_129:
	setp.eq.s32 	%p177, %r33, 0;
	@%p177 bra 	$L__BB0_137;
	setp.lt.u32 	%p178, %r34, 3;
	@%p178 bra 	$L__BB0_132;
	mul.wide.u32 	%rd87, %r2023, 8;
	add.s64 	%rd88, %rd2, %rd87;
	shl.b32 	%r769, %r5, 3;
	shl.b32 	%r770, %r2023, 8;
	or.b32  	%r771, %r770, %r769;
	add.s32 	%r772, %r27, %r771;
	ld.shared.v2.u32 	{%r773, %r774}, [%r772];
	st.local.v2.u32 	[%rd88], {%r773, %r774};
	ld.shared.v2.u32 	{%r775, %r776}, [%r772+256];
	st.local.v2.u32 	[%rd88+8], {%r775, %r776};
	ld.shared.v2.u32 	{%r777, %r778}, [%r772+512];
	st.local.v2.u32 	[%rd88+16], {%r777, %r778};
	ld.shared.v2.u32 	{%r779, %r780}, [%r772+768];
	st.local.v2.u32 	[%rd88+24], {%r779, %r780};
	add.s32 	%r2023, %r2023, 4;
$L__BB0_132:
	setp.eq.s32 	%p179, %r35, 0;
	@%p179 bra 	$L__BB0_137;
	setp.eq.s32 	%p180, %r36, 0;
	@%p180 bra 	$L__BB0_135;
	mul.wide.u32 	%rd89, %r2023, 8;
	add.s64 	%rd90, %rd2, %rd89;
	shl.b32 	%r781, %r5, 3;
	shl.b32 	%r782, %r2023, 8;
	or.b32  	%r783, %r782, %r781;
	add.s32 	%r784, %r27, %r783;
	ld.shared.v2.u32 	{%r785, %r786}, [%r784];
	st.local.v2.u32 	[%rd90], {%r785, %r786};
	ld.shared.v2.u32 	{%r787, %r788}, [%r784+256];
	st.local.v2.u32 	[%rd90+8], {%r787, %r788};
	add.s32 	%r2023, %r2023, 2;
$L__BB0_135:
	setp.eq.s32 	%p181, %r40, 0;
	@%p181 bra 	$L__BB0_137;
	mul.wide.u32 	%rd91, %r2023, 8;
	add.s64 	%rd92, %rd2, %rd91;
	shl.b32 	%r789, %r5, 3;
	shl.b32 	%r790, %r2023, 8;
	or.b32  	%r791, %r790, %r789;
	add.s32 	%r792, %r27, %r791;
	ld.shared.v2.u32 	{%r793, %r794}, [%r792];
	st.local.v2.u32 	[%rd92], {%r793, %r794};
$L__BB0_137:
	setp.ne.s32 	%p182, %r5, 0;
	bar.warp.sync 	-1;
	@%p182 bra 	$L__BB0_139;
	mov.b32 	%r795, 0;
	st.shared.u32 	[%r25], %r795;
$L__BB0_139:
	bar.warp.sync 	-1;
$L__BB0_140:
	or.b32  	%r796, %r5, 64;
	setp.ge.s32 	%p183, %r796, %r50;
	@%p183 bra 	$L__BB0_500;
	setp.lt.s32 	%p184, %r435, 32;
	ld.shared.v2.f32 	{%f326, %f327}, [%r37+512];
	sub.f32 	%f328, %f1, %f326;
	sub.f32 	%f329, %f2, %f327;
	mul.f32 	%f330, %f329, %f329;
	fma.rn.f32 	%f37, %f328, %f328, %f330;
	mov.f32 	%f904, 0fBF800000;
	@%p184 bra 	$L__BB0_155;
	setp.lt.u32 	%p185, %r30, 15;
	mov.f32 	%f904, 0fBF800000;
	mov.b32 	%r2027, 0;
	@%p185 bra 	$L__BB0_145;
	mov.f32 	%f904, 0fBF800000;
	mov.b32 	%r2025, 0;
$L__BB0_144:
	.pragma "nounroll";
	mul.wide.u32 	%rd93, %r2025, 8;
	add.s64 	%rd94, %rd2, %rd93;
	ld.local.f32 	%f334, [%rd94+4];
	setp.gt.f32 	%p186, %f334, %f904;
	selp.f32 	%f335, %f334, %f904, %p186;
	ld.local.f32 	%f336, [%rd94+12];
	.pragma "used_bytes_mask 61680";
	ld.local.v4.f32 	{%f337, %f338, %f339, %f340}, [%rd94+16];
	setp.gt.f32 	%p187, %f336, %f335;
	selp.f32 	%f341, %f336, %f335, %p187;
	setp.gt.f32 	%p188, %f338, %f341;
	selp.f32 	%f342, %f338, %f341, %p188;
	.pragma "used_bytes_mask 61680";
	ld.local.v4.f32 	{%f343, %f344, %f345, %f346}, [%rd94+32];
	setp.gt.f32 	%p189, %f340, %f342;
	selp.f32 	%f347, %f340, %f342, %p189;
	setp.gt.f32 	%p190, %f344, %f347;
	selp.f32 	%f348, %f344, %f347, %p190;
	.pragma "used_bytes_mask 61680";
	ld.local.v4.f32 	{%f349, %f350, %f351, %f352}, [%rd94+48];
	setp.gt.f32 	%p191, %f346, %f348;
	selp.f32 	%f353, %f346, %f348, %p191;
	setp.gt.f32 	%p192, %f350, %f353;
	selp.f32 	%f354, %f350, %f353, %p192;
	.pragma "used_bytes_mask 61680";
	ld.local.v4.f32 	{%f355, %f356, %f357, %f358}, [%rd94+64];
	setp.gt.f32 	%p193, %f352, %f354;
	selp.f32 	%f359, %f352, %f354, %p193;
	setp.gt.f32 	%p194, %f356, %f359;
	selp.f32 	%f360, %f356, %f359, %p194;
	.pragma "used_bytes_mask 61680";
	ld.local.v4.f32 	{%f361, %f362, %f363, %f364}, [%rd94+80];
	setp.gt.f32 	%p195, %f358, %f360;
	selp.f32 	%f365, %f358, %f360, %p195;
	setp.gt.f32 	%p196, %f362, %f365;
	selp.f32 	%f366, %f362, %f365, %p196;
	.pragma "used_bytes_mask 61680";
	ld.local.v4.f32 	{%f367, %f368, %f369, %f370}, [%rd94+96];
	setp.gt.f32 	%p197, %f364, %f366;
	selp.f32 	%f371, %f364, %f366, %p197;
	setp.gt.f32 	%p198, %f368, %f371;
	selp.f32 	%f372, %f368, %f371, %p198;
	.pragma "used_bytes_mask 61680";
	ld.local.v4.f32 	{%f373, %f374, %f375, %f376}, [%rd94+112];
	setp.gt.f32 	%p199, %f370, %f372;
	selp.f32 	%f377, %f370, %f372, %p199;
	setp.gt.f32 	%p200, %f374, %f377;
	selp.f32 	%f378, %f374, %f377, %p200;
	setp.gt.f32 	%p201, %f376, %f378;
	selp.f32 	%f904, %f376, %f378, %p201;
	add.s32 	%r2025, %r2025, 16;
	setp.ne.s32 	%p202, %r2025, %r38;
	mov.u32 	%r2027, %r38;
	@%p202 bra 	$L__BB0_144;
$L__BB0_145:
	setp.eq.s32 	%p203, %r31, 0;
	@%p203 bra 	$L__BB0_155;
	setp.lt.u32 	%p204, %r32, 7;
	@%p204 bra 	$L__BB0_148;
	mul.wide.u32 	%rd95, %r2027, 8;
	add.s64 	%rd96, %rd2, %rd95;
	ld.local.f32 	%f380, [%rd96+4];
	setp.gt.f32 	%p205, %f380, %f904;
	selp.f32 	%f381, %f380, %f904, %p205;
	ld.local.f32 	%f382, [%rd96+12];
	setp.gt.f32 	%p206, %f382, %f381;
	selp.f32 	%f383, %f382, %f381, %p206;
	ld.local.f32 	%f384, [%rd96+20];
	setp.gt.f32 	%p207, %f384, %f383;
	selp.f32 	%f385, %f384, %f383, %p207;
	ld.local.f32 	%f386, [%rd96+28];
	setp.gt.f32 	%p208, %f386, %f385;
	selp.f32 	%f387, %f386, %f385, %p208;
	ld.local.f32 	%f388, [%rd96+36];
	setp.gt.f32 	%p209, %f388, %f387;
	selp.f32 	%f389, %f388, %f387, %p209;
	ld.local.f32 	%f390, [%rd96+44];
	setp.gt.f32 	%p210, %f390, %f389;
	selp.f32 	%f391, %f390, %f389, %p210;
	ld.local.f32 	%f392, [%rd96+52];
	setp.gt.f32 	%p211, %f392, %f391;
	selp.f32 	%f393, %f392, %f391, %p211;
	ld.local.f32 	%f394, [%rd96+60];
	setp.gt.f32 	%p212, %f394, %f393;
	selp.f32 	%f904, %f394, %f393, %p212;
	add.s32 	%r2027, %r2027, 8;
$L__BB0_148:
	setp.eq.s32 	%p213, %r33, 0;
	@%p213 bra 	$L__BB0_155;
	setp.lt.u32 	%p214, %r34, 3;
	@%p214 bra 	$L__BB0_151;
	mul.wide.u32 	%rd97, %r2027, 8;
	add.s64 	%rd98, %rd2, %rd97;
	ld.local.f32 	%f396, [%rd98+4];
	setp.gt.f32 	%p215, %f396, %f904;
	selp.f32 	%f397, %f396, %f904, %p215;
	ld.local.f32 	%f398, [%rd98+12];
	setp.gt.f32 	%p216, %f398, %f397;
	selp.f32 	%f399, %f398, %f397, %p216;
	ld.local.f32 	%f400, [%rd98+20];
	setp.gt.f32 	%p217, %f400, %f399;
	selp.f32 	%f401, %f400, %f399, %p217;
	ld.local.f32 	%f402, [%rd98+28];
	setp.gt.f32 	%p218, %f402, %f401;
	selp.f32 	%f904, %f402, %f401, %p218;
	add.s32 	%r2027, %r2027, 4;
$L__BB0_151:
	setp.eq.s32 	%p219, %r35, 0;
	@%p219 bra 	$L__BB0_155;
	setp.eq.s32 	%p220, %r35, 1;
	mul.wide.u32 	%rd99, %r2027, 8;
	add.s64 	%rd100, %rd2, %rd99;
	add.s64 	%rd8, %rd100, 4;
	ld.local.f32 	%f403, [%rd100+4];
	setp.gt.f32 	%p221, %f403, %f904;
	selp.f32 	%f904, %f403, %f904, %p221;
	@%p220 bra 	$L__BB0_155;
	setp.eq.s32 	%p222, %r35, 2;
	ld.local.f32 	%f404, [%rd8+8];
	setp.gt.f32 	%p223, %f404, %f904;
	selp.f32 	%f904, %f404, %f904, %p223;
	@%p222 bra 	$L__BB0_155;
	ld.local.f32 	%f405, [%rd8+16];
	setp.gt.f32 	%p224, %f405, %f904;
	selp.f32 	%f904, %f405, %f904, %p224;
$L__BB0_155:
	mov.b32 	%r799, %f904;
	shfl.sync.down.b32	%r800|%p225, %r799, 16, 31, -1;
	mov.b32 	%f406, %r800;
	setp.lt.f32 	%p226, %f904, %f406;
	selp.f32 	%f407, %f406, %f904, %p226;
	mov.b32 	%r801, %f407;
	shfl.sync.down.b32	%r802|%p227, %r801, 8, 31, -1;
	mov.b32 	%f408, %r802;
	setp.lt.f32 	%p228, %f407, %f408;
	selp.f32 	%f409, %f408, %f407, %p228;
	mov.b32 	%r803, %f409;
	shfl.sync.down.b32	%r804|%p229, %r803, 4, 31, -1;
	mov.b32 	%f410, %r804;
	setp.lt.f32 	%p230, %f409, %f410;
	selp.f32 	%f411, %f410, %f409, %p230;
	mov.b32 	%r805, %f411;
	shfl.sync.down.b32	%r806|%p231, %r805, 2, 31, -1;
	mov.b32 	%f412, %r806;
	setp.lt.f32 	%p232, %f411, %f412;
	selp.f32 	%f413, %f412, %f411, %p232;
	mov.b32 	%r807, %f413;
	shfl.sync.down.b32	%r808|%p233, %r807, 1, 31, -1;
	mov.b32 	%f414, %r808;
	setp.lt.f32 	%p234, %f413, %f414;
	selp.f32 	%f415, %f414, %f413, %p234;
	setp.geu.f32 	%p235, %f37, %f415;
	@%p235 bra 	$L__BB0_200;
	atom.shared.add.u32 	%r130, [%r25], 1;
	setp.ge.s32 	%p236, %r130, %r435;
	@%p236 bra 	$L__BB0_158;
	add.s32 	%r809, %r5, %r1988;
	add.s32 	%r810, %r809, 64;
	shl.b32 	%r811, %r130, 3;
	add.s32 	%r812, %r26, %r811;
	mov.b32 	%r813, %f37;
	st.shared.v2.u32 	[%r812], {%r810, %r813};
$L__BB0_158:
	ld.shared.u32 	%r814, [%r25];
	setp.lt.s32 	%p237, %r814, %r435;
	@%p237 bra 	$L__BB0_200;
	setp.lt.s32 	%p238, %r435, 32;
	bar.warp.sync 	-1;
	ld.shared.u32 	%r131, [%r25];
	@%p238 bra 	$L__BB0_173;
	setp.lt.u32 	%p239, %r30, 15;
	mov.b32 	%r2031, 0;
	@%p239 bra 	$L__BB0_163;
	mov.b32 	%r2029, 0;
$L__BB0_162:
	.pragma "nounroll";
	shl.b32 	%r817, %r5, 3;
	shl.b32 	%r818, %r2029, 8;
	or.b32  	%r819, %r818, %r817;
	add.s32 	%r820, %r27, %r819;
	mul.wide.u32 	%rd101, %r2029, 8;
	add.s64 	%rd102, %rd2, %rd101;
	ld.local.v4.u32 	{%r821, %r822, %r823, %r824}, [%rd102];
	st.shared.v2.u32 	[%r820], {%r821, %r822};
	st.shared.v2.u32 	[%r820+256], {%r823, %r824};
	ld.local.v4.u32 	{%r825, %r826, %r827, %r828}, [%rd102+16];
	st.shared.v2.u32 	[%r820+512], {%r825, %r826};
	st.shared.v2.u32 	[%r820+768], {%r827, %r828};
	ld.local.v4.u32 	{%r829, %r830, %r831, %r832}, [%rd102+32];
	st.shared.v2.u32 	[%r820+1024], {%r829, %r830};
	st.shared.v2.u32 	[%r820+1280], {%r831, %r832};
	ld.local.v4.u32 	{%r833, %r834, %r835, %r836}, [%rd102+48];
	st.shared.v2.u32 	[%r820+1536], {%r833, %r834};
	st.shared.v2.u32 	[%r820+1792], {%r835, %r836};
	ld.local.v4.u32 	{%r837, %r838, %r839, %r840}, [%rd102+64];
	st.shared.v2.u32 	[%r820+2048], {%r837, %r838};
	st.shared.v2.u32 	[%r820+2304], {%r839, %r840};
	ld.local.v4.u32 	{%r841, %r842, %r843, %r844}, [%rd102+80];
	st.shared.v2.u32 	[%r820+2560], {%r841, %r842};
	st.shared.v2.u32 	[%r820+2816], {%r843, %r844};
	ld.local.v4.u32 	{%r845, %r846, %r847, %r848}, [%rd102+96];
	st.shared.v2.u32 	[%r820+3072], {%r845, %r846};
	st.shared.v2.u32 	[%r820+3328], {%r847, %r848};
	ld.local.v4.u32 	{%r849, %r850, %r851, %r852}, [%rd102+112];
	st.shared.v2.u32 	[%r820+3584], {%r849, %r850};
	st.shared.v2.u32 	[%r820+3840], {%r851, %r852};
	add.s32 	%r2029, %r2029, 16;
	setp.ne.s32 	%p240, %r2029, %r38;
	mov.u32 	%r2031, %r38;
	@%p240 bra 	$L__BB0_162;
$L__BB0_163:
	setp.eq.s32 	%p241, %r31, 0;
	@%p241 bra 	$L__BB0_173;
	setp.lt.u32 	%p242, %r32, 7;
	@%p242 bra 	$L__BB0_166;
	shl.b32 	%r853, %r5, 3;
	shl.b32 	%r854, %r2031, 8;
	or.b32  	%r855, %r854, %r853;
	add.s32 	%r856, %r27, %r855;
	mul.wide.u32 	%rd103, %r2031, 8;
	add.s64 	%rd104, %rd2, %rd103;
	ld.local.v2.u32 	{%r857, %r858}, [%rd104];
	st.shared.v2.u32 	[%r856], {%r857, %r858};
	ld.local.v2.u32 	{%r859, %r860}, [%rd104+8];
	st.shared.v2.u32 	[%r856+256], {%r859, %r860};
	ld.local.v2.u32 	{%r861, %r862}, [%rd104+16];
	st.shared.v2.u32 	[%r856+512], {%r861, %r862};
	ld.local.v2.u32 	{%r863, %r864}, [%rd104+24];
	st.shared.v2.u32 	[%r856+768], {%r863, %r864};
	ld.local.v2.u32 	{%r865, %r866}, [%rd104+32];
	st.shared.v2.u32 	[%r856+1024], {%r865, %r866};
	ld.local.v2.u32 	{%r867, %r868}, [%rd104+40];
	st.shared.v2.u32 	[%r856+1280], {%r867, %r868};
	ld.local.v2.u32 	{%r869, %r870}, [%rd104+48];
	st.shared.v2.u32 	[%r856+1536], {%r869, %r870};
	ld.local.v2.u32 	{%r871, %r872}, [%rd104+56];
	st.shared.v2.u32 	[%r856+1792], {%r871, %r872};
	add.s32 	%r2031, %r2031, 8;
$L__BB0_166:
	setp.eq.s32 	%p243, %r33, 0;
	@%p243 bra 	$L__BB0_173;
	setp.lt.u32 	%p244, %r34, 3;
	@%p244 bra 	$L__BB0_169;
	shl.b32 	%r873, %r5, 3;
	shl.b32 	%r874, %r2031, 8;
	or.b32  	%r875, %r874, %r873;
	add.s32 	%r876, %r27, %r875;
	mul.wide.u32 	%rd105, %r2031, 8;
	add.s64 	%rd106, %rd2, %rd105;
	ld.local.v2.u32 	{%r877, %r878}, [%rd106];
	st.shared.v2.u32 	[%r876], {%r877, %r878};
	ld.local.v2.u32 	{%r879, %r880}, [%rd106+8];
	st.shared.v2.u32 	[%r876+256], {%r879, %r880};
	ld.local.v2.u32 	{%r881, %r882}, [%rd106+16];
	st.shared.v2.u32 	[%r876+512], {%r881, %r882};
	ld.local.v2.u32 	{%r883, %r884}, [%rd106+24];
	st.shared.v2.u32 	[%r876+768], {%r883, %r884};
	add.s32 	%r2031, %r2031, 4;
$L__BB0_169:
	setp.eq.s32 	%p245, %r35, 0;
	@%p245 bra 	$L__BB0_173;
	setp.eq.s32 	%p246, %r35, 1;
	shl.b32 	%r885, %r5, 3;
	shl.b32 	%r886, %r2031, 8;
	or.b32  	%r887, %r886, %r885;
	add.s32 	%r139, %r27, %r887;
	mul.wide.u32 	%rd107, %r2031, 8;
	add.s64 	%rd9, %rd2, %rd107;
	ld.local.v2.u32 	{%r888, %r889}, [%rd9];
	st.shared.v2.u32 	[%r139], {%r888, %r889};
	@%p246 bra 	$L__BB0_173;
	setp.eq.s32 	%p247, %r35, 2;
	ld.local.v2.u32 	{%r890, %r891}, [%rd9+8];
	st.shared.v2.u32 	[%r139+256], {%r890, %r891};
	@%p247 bra 	$L__BB0_173;
	ld.local.v2.u32 	{%r892, %r893}, [%rd9+16];
	st.shared.v2.u32 	[%r139+512], {%r892, %r893};
$L__BB0_173:
	setp.ge.s32 	%p248, %r5, %r435;
	@%p248 bra 	$L__BB0_178;
	mov.u32 	%r2033, %r5;
$L__BB0_175:
	setp.ge.s32 	%p249, %r2033, %r131;
	mov.b32 	%r2035, 2139095039;
	mov.b32 	%r2034, -1;
	@%p249 bra 	$L__BB0_177;
	shl.b32 	%r896, %r2033, 3;
	add.s32 	%r897, %r26, %r896;
	ld.shared.v2.u32 	{%r2034, %r2035}, [%r897];
$L__BB0_177:
	add.s32 	%r898, %r2033, %r435;
	shl.b32 	%r899, %r898, 3;
	add.s32 	%r900, %r27, %r899;
	st.shared.v2.u32 	[%r900], {%r2034, %r2035};
	add.s32 	%r2033, %r2033, 32;
	setp.lt.s32 	%p250, %r2033, %r435;
	@%p250 bra 	$L__BB0_175;
$L__BB0_178:
	setp.lt.s32 	%p251, %r435, 1;
	bar.warp.sync 	-1;
	@%p251 bra 	$L__BB0_185;
	mov.b32 	%r2036, 0;
$L__BB0_180:
	and.b32  	%r902, %r2036, 1;
	add.s32 	%r2037, %r902, %r5;
	setp.ge.s32 	%p252, %r2037, %r28;
	@%p252 bra 	$L__BB0_184;
$L__BB0_181:
	shl.b32 	%r903, %r2037, 3;
	add.s32 	%r149, %r27, %r903;
	ld.shared.f32 	%f52, [%r149+4];
	ld.shared.f32 	%f53, [%r149+12];
	setp.leu.f32 	%p253, %f52, %f53;
	@%p253 bra 	$L__BB0_183;
	ld.shared.u32 	%r904, [%r149+8];
	ld.shared.u32 	%r905, [%r149];
	mov.b32 	%r906, %f53;
	st.shared.v2.u32 	[%r149], {%r904, %r906};
	mov.b32 	%r907, %f52;
	st.shared.v2.u32 	[%r149+8], {%r905, %r907};
$L__BB0_183:
	add.s32 	%r2037, %r2037, 32;
	setp.lt.s32 	%p254, %r2037, %r28;
	@%p254 bra 	$L__BB0_181;
$L__BB0_184:
	bar.warp.sync 	-1;
	add.s32 	%r2036, %r2036, 1;
	setp.ne.s32 	%p255, %r2036, %r29;
	@%p255 bra 	$L__BB0_180;
$L__BB0_185:
	@%p238 bra 	$L__BB0_197;
	setp.lt.u32 	%p257, %r30, 7;
	mov.b32 	%r2040, 0;
	@%p257 bra 	$L__BB0_189;
	mov.b32 	%r2038, 0;
$L__BB0_188:
	.pragma "nounroll";
	mul.wide.u32 	%rd108, %r2038, 8;
	add.s64 	%rd109, %rd2, %rd108;
	shl.b32 	%r910, %r5, 3;
	shl.b32 	%r911, %r2038, 8;
	or.b32  	%r912, %r911, %r910;
	add.s32 	%r913, %r27, %r912;
	ld.shared.v2.u32 	{%r914, %r915}, [%r913];
	ld.shared.v2.u32 	{%r916, %r917}, [%r913+256];
	st.local.v4.u32 	[%rd109], {%r914, %r915, %r916, %r917};
	ld.shared.v2.u32 	{%r918, %r919}, [%r913+512];
	ld.shared.v2.u32 	{%r920, %r921}, [%r913+768];
	st.local.v4.u32 	[%rd109+16], {%r918, %r919, %r920, %r921};
	ld.shared.v2.u32 	{%r922, %r923}, [%r913+1024];
	ld.shared.v2.u32 	{%r924, %r925}, [%r913+1280];
	st.local.v4.u32 	[%rd109+32], {%r922, %r923, %r924, %r925};
	ld.shared.v2.u32 	{%r926, %r927}, [%r913+1536];
	ld.shared.v2.u32 	{%r928, %r929}, [%r913+1792];
	st.local.v4.u32 	[%rd109+48], {%r926, %r927, %r928, %r929};
	add.s32 	%r2038, %r2038, 8;
	setp.ne.s32 	%p258, %r2038, %r39;
	mov.u32 	%r2040, %r39;
	@%p258 bra 	$L__BB0_188;
$L__BB0_189:
	setp.eq.s32 	%p259, %r33, 0;
	@%p259 bra 	$L__BB0_197;
	setp.lt.u32 	%p260, %r34, 3;
	@%p260 bra 	$L__BB0_192;
	mul.wide.u32 	%rd110, %r2040, 8;
	add.s64 	%rd111, %rd2, %rd110;
	shl.b32 	%r930, %r5, 3;
	shl.b32 	%r931, %r2040, 8;
	or.b32  	%r932, %r931, %r930;
	add.s32 	%r933, %r27, %r932;
	ld.shared.v2.u32 	{%r934, %r935}, [%r933];
	st.local.v2.u32 	[%rd111], {%r934, %r935};
	ld.shared.v2.u32 	{%r936, %r937}, [%r933+256];
	st.local.v2.u32 	[%rd111+8], {%r936, %r937};
	ld.shared.v2.u32 	{%r938, %r939}, [%r933+512];
	st.local.v2.u32 	[%rd111+16], {%r938, %r939};
	ld.shared.v2.u32 	{%r940, %r941}, [%r933+768];
	st.local.v2.u32 	[%rd111+24], {%r940, %r941};
	add.s32 	%r2040, %r2040, 4;
$L__BB0_192:
	setp.eq.s32 	%p261, %r35, 0;
	@%p261 bra 	$L__BB0_197;
	setp.eq.s32 	%p262, %r36, 0;
	@%p262 bra 	$L__BB0_195;
	mul.wide.u32 	%rd112, %r2040, 8;
	add.s64 	%rd113, %rd2, %rd112;
	shl.b32 	%r942, %r5, 3;
	shl.b32 	%r943, %r2040, 8;
	or.b32  	%r944, %r943, %r942;
	add.s32 	%r945, %r27, %r944;
	ld.shared.v2.u32 	{%r946, %r947}, [%r945];
	st.local.v2.u32 	[%rd113], {%r946, %r947};
	ld.shared.v2.u32 	{%r948, %r949}, [%r945+256];
	st.local.v2.u32 	[%rd113+8], {%r948, %r949};
	add.s32 	%r2040, %r2040, 2;
$L__BB0_195:
	setp.eq.s32 	%p263, %r40, 0;
	@%p263 bra 	$L__BB0_197;
	mul.wide.u32 	%rd114, %r2040, 8;
	add.s64 	%rd115, %rd2, %rd114;
	shl.b32 	%r950, %r5, 3;
	shl.b32 	%r951, %r2040, 8;
	or.b32  	%r952, %r951, %r950;
	add.s32 	%r953, %r27, %r952;
	ld.shared.v2.u32 	{%r954, %r955}, [%r953];
	st.local.v2.u32 	[%rd115], {%r954, %r955};
$L__BB0_197:
	setp.ne.s32 	%p264, %r5, 0;
	bar.warp.sync 	-1;
	@%p264 bra 	$L__BB0_199;
	mov.b32 	%r956, 0;
	st.shared.u32 	[%r25], %r956;
$L__BB0_199:
	bar.warp.sync 	-1;
$L__BB0_200:
	or.b32  	%r957, %r5, 96;
	setp.ge.s32 	%p265, %r957, %r50;
	@%p265 bra 	$L__BB0_500;
	ld.shared.v2.f32 	{%f417, %f418}, [%r37+768];
	sub.f32 	%f419, %f1, %f417;
	sub.f32 	%f420, %f2, %f418;
	mul.f32 	%f421, %f420, %f420;
	fma.rn.f32 	%f54, %f419, %f419, %f421;
	mov.f32 	%f912, 0fBF800000;
	@%p184 bra 	$L__BB0_215;
	setp.lt.u32 	%p267, %r30, 15;
	mov.f32 	%f912, 0fBF800000;
	mov.b32 	%r2044, 0;
	@%p267 bra 	$L__BB0_205;
	mov.f32 	%f912, 0fBF800000;
	mov.b32 	%r2042, 0;
$L__BB0_204:
	.pragma "nounroll";
	mul.wide.u32 	%rd116, %r2042, 8;
	add.s64 	%rd117, %rd2, %rd116;
	ld.local.f32 	%f425, [%rd117+4];
	setp.gt.f32 	%p268, %f425, %f912;
	selp.f32 	%f426, %f425, %f912, %p268;
	ld.local.f32 	%f427, [%rd117+12];
	.pragma "used_bytes_mask 61680";
	ld.local.v4.f32 	{%f428, %f429, %f430, %f431}, [%rd117+16];
	setp.gt.f32 	%p269, %f427, %f426;
	selp.f32 	%f432, %f427, %f426, %p269;
	setp.gt.f32 	%p270, %f429, %f432;
	selp.f32 	%f433, %f429, %f432, %p270;
	.pragma "used_bytes_mask 61680";
	ld.local.v4.f32 	{%f434, %f435, %f436, %f437}, [%rd117+32];
	setp.gt.f32 	%p271, %f431, %f433;
	selp.f32 	%f438, %f431, %f433, %p271;
	setp.gt.f32 	%p272, %f435, %f438;
	selp.f32 	%f439, %f435, %f438, %p272;
	.pragma "used_bytes_mask 61680";
	ld.local.v4.f32 	{%f440, %f441, %f442, %f443}, [%rd117+48];
	setp.gt.f32 	%p273, %f437, %f439;
	selp.f32 	%f444, %f437, %f439, %p273;
	setp.gt.f32 	%p274, %f441, %f444;
	selp.f32 	%f445, %f441, %f444, %p274;
	.pragma "used_bytes_mask 61680";
	ld.local.v4.f32 	{%f446, %f447, %f448, %f449}, [%rd117+64];
	setp.gt.f32 	%p275, %f443, %f445;
	selp.f32 	%f450, %f443, %f445, %p275;
	setp.gt.f32 	%p276, %f447, %f450;
	selp.f32 	%f451, %f447, %f450, %p276;
	.pragma "used_bytes_mask 61680";
	ld.local.v4.f32 	{%f452, %f453, %f454, %f455}, [%rd117+80];
	setp.gt.f32 	%p277, %f449, %f451;
	selp.f32 	%f456, %f449, %f451, %p277;
	setp.gt.f32 	%p278, %f453, %f456;
	selp.f32 	%f457, %f453, %f456, %p278;
	.pragma "used_bytes_mask 61680";
	ld.local.v4.f32 	{%f458, %f459, %f460, %f461}, [%rd117+96];
	setp.gt.f32 	%p279, %f455, %f457;
	selp.f32 	%f462, %f455, %f457, %p279;
	setp.gt.f32 	%p280, %f459, %f462;
	selp.f32 	%f463, %f459, %f462, %p280;
	.pragma "used_bytes_mask 61680";
	ld.local.v4.f32 	{%f464, %f465, %f466, %f467}, [%rd117+112];
	setp.gt.f32 	%p281, %f461, %f463;
	selp.f32 	%f468, %f461, %f463, %p281;
	setp.gt.f32 	%p282, %f465, %f468;
	selp.f32 	%f469, %f465, %f468, %p282;
	setp.gt.f32 	%p283, %f467, %f469;
	selp.f32 	%f912, %f467, %f469, %p283;
	add.s32 	%r2042, %r2042, 16;
	setp.ne.s32 	%p284, %r2042, %r38;
	mov.u32 	%r2044, %r38;
	@%p284 bra 	$L__BB0_204;
$L__BB0_205:
	setp.eq.s32 	%p285, %r31, 0;
	@%p285 bra 	$L__BB0_215;
	setp.lt.u32 	%p286, %r32, 7;
	@%p286 bra 	$L__BB0_208;
	mul.wide.u32 	%rd118, %r2044, 8;
	add.s64 	%rd119, %rd2, %rd118;
	ld.local.f32 	%f471, [%rd119+4];
	setp.gt.f32 	%p287, %f471, %f912;
	selp.f32 	%f472, %f471, %f912, %p287;
	ld.local.f32 	%f473, [%rd119+12];
	setp.gt.f32 	%p288, %f473, %f472;
	selp.f32 	%f474, %f473, %f472, %p288;
	ld.local.f32 	%f475, [%rd119+20];
	setp.gt.f32 	%p289, %f475, %f474;
	selp.f32 	%f476, %f475, %f474, %p289;
	ld.local.f32 	%f477, [%rd119+28];
	setp.gt.f32 	%p290, %f477, %f476;
	selp.f32 	%f478, %f477, %f476, %p290;
	ld.local.f32 	%f479, [%rd119+36];
	setp.gt.f32 	%p291, %f479, %f478;
	selp.f32 	%f480, %f479, %f478, %p291;
	ld.local.f32 	%f481, [%rd119+44];
	setp.gt.f32 	%p292, %f481, %f480;
	selp.f32 	%f482, %f481, %f480, %p292;
	ld.local.f32 	%f483, [%rd119+52];
	setp.gt.f32 	%p293, %f483, %f482;
	selp.f32 	%f484, %f483, %f482, %p293;
	ld.local.f32 	%f485, [%rd119+60];
	setp.gt.f32 	%p294, %f485, %f484;
	selp.f32 	%f912, %f485, %f484, %p294;
	add.s32 	%r2044, %r2044, 8;
$L__BB0_208:
	setp.eq.s32 	%p295, %r33, 0;
	@%p295 bra 	$L__BB0_215;
	setp.lt.u32 	%p296, %r34, 3;
	@%p296 bra 	$L__BB0_211;
	mul.wide.u32 	%rd120, %r2044, 8;
	add.s64 	%rd121, %rd2, %rd120;
	ld.local.f32 	%f487, [%rd121+4];
	setp.gt.f32 	%p297, %f487, %f912;
	selp.f32 	%f488, %f487, %f912, %p297;
	ld.local.f32 	%f489, [%rd121+12];
	setp.gt.f32 	%p298, %f489, %f488;
	selp.f32 	%f490, %f489, %f488, %p298;
	ld.local.f32 	%f491, [%rd121+20];
	setp.gt.f32 	%p299, %f491, %f490;
	selp.f32 	%f492, %f491, %f490, %p299;
	ld.local.f32 	%f493, [%rd121+28];
	setp.gt.f32 	%p300, %f493, %f492;
	selp.f32 	%f912, %f493, %f492, %p300;
	add.s32 	%r2044, %r2044, 4;
$L__BB0_211:
	setp.eq.s32 	%p301, %r35, 0;
	@%p301 bra 	$L__BB0_215;
	setp.eq.s32 	%p302, %r35, 1;
	mul.wide.u32 	%rd122, %r2044, 8;
	add.s64 	%rd123, %rd2, %rd122;
	add.s64 	%rd10, %rd123, 4;
	ld.local.f32 	%f494, [%rd123+4];
	setp.gt.f32 	%p303, %f494, %f912;
	selp.f32 	%f912, %f494, %f912, %p303;
	@%p302 bra 	$L__BB0_215;
	setp.eq.s32 	%p304, %r35, 2;
	ld.local.f32 	%f495, [%rd10+8];
	setp.gt.f32 	%p305, %f495, %f912;
	selp.f32 	%f912, %f495, %f912, %p305;
	@%p304 bra 	$L__BB0_215;
	ld.local.f32 	%f496, [%rd10+16];
	setp.gt.f32 	%p306, %f496, %f912;
	selp.f32 	%f912, %f496, %f912, %p306;
$L__BB0_215:
	mov.b32 	%r960, %f912;
	shfl.sync.down.b32	%r961|%p307, %r960, 16, 31, -1;
	mov.b32 	%f497, %r961;
	setp.lt.f32 	%p308, %f912, %f497;
	selp.f32 	%f498, %f497, %f912, %p308;
	mov.b32 	%r962, %f498;
	shfl.sync.down.b32	%r963|%p309, %r962, 8, 31, -1;
	mov.b32 	%f499, %r963;
	setp.lt.f32 	%p310, %f498, %f499;
	selp.f32 	%f500, %f499, %f498, %p310;
	mov.b32 	%r964, %f500;
	shfl.sync.down.b32	%r965|%p311, %r964, 4, 31, -1;
	mov.b32 	%f501, %r965;
	setp.lt.f32 	%p312, %f500, %f501;
	selp.f32 	%f502, %f501, %f500, %p312;
	mov.b32 	%r966, %f502;
	shfl.sync.down.b32	%r967|%p313, %r966, 2, 31, -1;
	mov.b32 	%f503, %r967;
	setp.lt.f32 	%p314, %f502, %f503;
	selp.f32 	%f504, %f503, %f502, %p314;
	mov.b32 	%r968, %f504;
	shfl.sync.down.b32	%r969|%p315, %r968, 1, 31, -1;
	mov.b32 	%f505, %r969;
	setp.lt.f32 	%p316, %f504, %f505;
	selp.f32 	%f506, %f505, %f504, %p316;
	setp.geu.f32 	%p317, %f54, %f506;
	@%p317 bra 	$L__BB0_260;
	atom.shared.add.u32 	%r166, [%r25], 1;
	setp.ge.s32 	%p318, %r166, %r435;
	@%p318 bra 	$L__BB0_218;
	add.s32 	%r970, %r5, %r1988;
	add.s32 	%r971, %r970, 96;
	shl.b32 	%r972, %r166, 3;
	add.s32 	%r973, %r26, %r972;
	mov.b32 	%r974, %f54;
	st.shared.v2.u32 	[%r973], {%r971, %r974};
$L__BB0_218:
	ld.shared.u32 	%r975, [%r25];
	setp.lt.s32 	%p319, %r975, %r435;
	@%p319 bra 	$L__BB0_260;
	setp.lt.s32 	%p320, %r435, 32;
	bar.warp.sync 	-1;
	ld.shared.u32 	%r167, [%r25];
	@%p320 bra 	$L__BB0_233;
	setp.lt.u32 	%p321, %r30, 15;
	mov.b32 	%r2048, 0;
	@%p321 bra 	$L__BB0_223;
	mov.b32 	%r2046, 0;
$L__BB0_222:
	.pragma "nounroll";
	shl.b32 	%r978, %r5, 3;
	shl.b32 	%r979, %r2046, 8;
	or.b32  	%r980, %r979, %r978;
	add.s32 	%r981, %r27, %r980;
	mul.wide.u32 	%rd124, %r2046, 8;
	add.s64 	%rd125, %rd2, %rd124;
	ld.local.v4.u32 	{%r982, %r983, %r984, %r985}, [%rd125];
	st.shared.v2.u32 	[%r981], {%r982, %r983};
	st.shared.v2.u32 	[%r981+256], {%r984, %r985};
	ld.local.v4.u32 	{%r986, %r987, %r988, %r989}, [%rd125+16];
	st.shared.v2.u32 	[%r981+512], {%r986, %r987};
	st.shared.v2.u32 	[%r981+768], {%r988, %r989};
	ld.local.v4.u32 	{%r990, %r991, %r992, %r993}, [%rd125+32];
	st.shared.v2.u32 	[%r981+1024], {%r990, %r991};
	st.shared.v2.u32 	[%r981+1280], {%r992, %r993};
	ld.local.v4.u32 	{%r994, %r995, %r996, %r997}, [%rd125+48];
	st.shared.v2.u32 	[%r981+1536], {%r994, %r995};
	st.shared.v2.u32 	[%r981+1792], {%r996, %r997};
	ld.local.v4.u32 	{%r998, %r999, %r1000, %r1001}, [%rd125+64];
	st.shared.v2.u32 	[%r981+2048], {%r998, %r999};
	st.shared.v2.u32 	[%r981+2304], {%r1000, %r1001};
	ld.local.v4.u32 	{%r1002, %r1003, %r1004, %r1005}, [%rd125+80];
	st.shared.v2.u32 	[%r981+2560], {%r1002, %r1003};
	st.shared.v2.u32 	[%r981+2816], {%r1004, %r1005};
	ld.local.v4.u32 	{%r1006, %r1007, %r1008, %r1009}, [%rd125+96];
	st.shared.v2.u32 	[%r981+3072], {%r1006, %r1007};
	st.shared.v2.u32 	[%r981+3328], {%r1008, %r1009};
	ld.local.v4.u32 	{%r1010, %r1011, %r1012, %r1013}, [%rd125+112];
	st.shared.v2.u32 	[%r981+3584], {%r1010, %r1011};
	st.shared.v2.u32 	[%r981+3840], {%r1012, %r1013};
	add.s32 	%r2046, %r2046, 16;
	setp.ne.s32 	%p322, %r2046, %r38;
	mov.u32 	%r2048, %r38;
	@%p322 bra 	$L__BB0_222;
$L__BB0_223:
	setp.eq.s32 	%p323, %r31, 0;
	@%p323 bra 	$L__BB0_233;
	setp.lt.u32 	%p324, %r32, 7;
	@%p324 bra 	$L__BB0_226;
	shl.b32 	%r1014, %r5, 3;
	shl.b32 	%r1015, %r2048, 8;
	or.b32  	%r1016, %r1015, %r1014;
	add.s32 	%r1017, %r27, %r1016;
	mul.wide.u32 	%rd126, %r2048, 8;
	add.s64 	%rd127, %rd2, %rd126;
	ld.local.v2.u32 	{%r1018, %r1019}, [%rd127];
	st.shared.v2.u32 	[%r1017], {%r1018, %r1019};
	ld.local.v2.u32 	{%r1020, %r1021}, [%rd127+8];
	st.shared.v2.u32 	[%r1017+256], {%r1020, %r1021};
	ld.local.v2.u32 	{%r1022, %r1023}, [%rd127+16];
	st.shared.v2.u32 	[%r1017+512], {%r1022, %r1023};
	ld.local.v2.u32 	{%r1024, %r1025}, [%rd127+24];
	st.shared.v2.u32 	[%r1017+768], {%r1024, %r1025};
	ld.local.v2.u32 	{%r1026, %r1027}, [%rd127+32];
	st.shared.v2.u32 	[%r1017+1024], {%r1026, %r1027};
	ld.local.v2.u32 	{%r1028, %r1029}, [%rd127+40];
	st.shared.v2.u32 	[%r1017+1280], {%r1028, %r1029};
	ld.local.v2.u32 	{%r1030, %r1031}, [%rd127+48];
	st.shared.v2.u32 	[%r1017+1536], {%r1030, %r1031};
	ld.local.v2.u32 	{%r1032, %r1033}, [%rd127+56];
	st.shared.v2.u32 	[%r1017+1792], {%r1032, %r1033};
	add.s32 	%r2048, %r2048, 8;
$L__BB0_226:
	setp.eq.s32 	%p325, %r33, 0;
	@%p325 bra 	$L__BB0_233;
	setp.lt.u32 	%p326, %r34, 3;
	@%p326 bra 	$L__BB0_229;
	shl.b32 	%r1034, %r5, 3;
	shl.b32 	%r1035, %r2048, 8;
	or.b32  	%r1036, %r1035, %r1034;
	add.s32 	%r1037, %r27, %r1036;
	mul.wide.u32 	%rd128, %r2048, 8;
	add.s64 	%rd129, %rd2, %rd128;
	ld.local.v2.u32 	{%r1038, %r1039}, [%rd129];
	st.shared.v2.u32 	[%r1037], {%r1038, %r1039};
	ld.local.v2.u32 	{%r1040, %r1041}, [%rd129+8];
	st.shared.v2.u32 	[%r1037+256], {%r1040, %r1041};
	ld.local.v2.u32 	{%r1042, %r1043}, [%rd129+16];
	st.shared.v2.u32 	[%r1037+512], {%r1042, %r1043};
	ld.local.v2.u32 	{%r1044, %r1045}, [%rd129+24];
	st.shared.v2.u32 	[%r1037+768], {%r1044, %r1045};
	add.s32 	%r2048, %r2048, 4;
$L__BB0_229:
	setp.eq.s32 	%p327, %r35, 0;
	@%p327 bra 	$L__BB0_233;
	setp.eq.s32 	%p328, %r35, 1;
	shl.b32 	%r1046, %r5, 3;
	shl.b32 	%r1047, %r2048, 8;
	or.b32  	%r1048, %r1047, %r1046;
	add.s32 	%r175, %r27, %r1048;
	mul.wide.u32 	%rd130, %r2048, 8;
	add.s64 	%rd11, %rd2, %rd130;
	ld.local.v2.u32 	{%r1049, %r1050}, [%rd11];
	st.shared.v2.u32 	[%r175], {%r1049, %r1050};
	@%p328 bra 	$L__BB0_233;
	setp.eq.s32 	%p329, %r35, 2;
	ld.local.v2.u32 	{%r1051, %r1052}, [%rd11+8];
	st.shared.v2.u32 	[%r175+256], {%r1051, %r1052};
	@%p329 bra 	$L__BB0_233;
	ld.local.v2.u32 	{%r1053, %r1054}, [%rd11+16];
	st.shared.v2.u32 	[%r175+512], {%r1053, %r1054};
$L__BB0_233:
	setp.ge.s32 	%p330, %r5, %r435;
	@%p330 bra 	$L__BB0_238;
	mov.u32 	%r2050, %r5;
$L__BB0_235:
	setp.ge.s32 	%p331, %r2050, %r167;
	mov.b32 	%r2052, 2139095039;
	mov.b32 	%r2051, -1;
	@%p331 bra 	$L__BB0_237;
	shl.b32 	%r1057, %r2050, 3;
	add.s32 	%r1058, %r26, %r1057;
	ld.shared.v2.u32 	{%r2051, %r2052}, [%r1058];
$L__BB0_237:
	add.s32 	%r1059, %r2050, %r435;
	shl.b32 	%r1060, %r1059, 3;
	add.s32 	%r1061, %r27, %r1060;
	st.shared.v2.u32 	[%r1061], {%r2051, %r2052};
	add.s32 	%r2050, %r2050, 32;
	setp.lt.s32 	%p332, %r2050, %r435;
	@%p332 bra 	$L__BB0_235;
$L__BB0_238:
	setp.lt.s32 	%p333, %r435, 1;
	bar.warp.sync 	-1;
	@%p333 bra 	$L__BB0_245;
	mov.b32 	%r2053, 0;
$L__BB0_240:
	and.b32  	%r1063, %r2053, 1;
	add.s32 	%r2054, %r1063, %r5;
	setp.ge.s32 	%p334, %r2054, %r28;
	@%p334 bra 	$L__BB0_244;
$L__BB0_241:
	shl.b32 	%r1064, %r2054, 3;
	add.s32 	%r185, %r27, %r1064;
	ld.shared.f32 	%f69, [%r185+4];
	ld.shared.f32 	%f70, [%r185+12];
	setp.leu.f32 	%p335, %f69, %f70;
	@%p335 bra 	$L__BB0_243;
	ld.shared.u32 	%r1065, [%r185+8];
	ld.shared.u32 	%r1066, [%r185];
	mov.b32 	%r1067, %f70;
	st.shared.v2.u32 	[%r185], {%r1065, %r1067};
	mov.b32 	%r1068, %f69;
	st.shared.v2.u32 	[%r185+8], {%r1066, %r1068};
$L__BB0_243:
	add.s32 	%r2054, %r2054, 32;
	setp.lt.s32 	%p336, %r2054, %r28;
	@%p336 bra 	$L__BB0_241;
$L__BB0_244:
	bar.warp.sync 	-1;
	add.s32 	%r2053, %r2053, 1;
	setp.ne.s32 	%p337, %r2053, %r29;
	@%p337 bra 	$L__BB0_240;
$L__BB0_245:
	@%p320 bra 	$L__BB0_257;
	setp.lt.u32 	%p339, %r30, 7;
	mov.b32 	%r2057, 0;
	@%p339 bra 	$L__BB0_249;
	mov.b32 	%r2055, 0;
$L__BB0_248:
	.pragma "nounroll";
	mul.wide.u32 	%rd131, %r2055, 8;
	add.s64 	%rd132, %rd2, %rd131;
	shl.b32 	%r1071, %r5, 3;
	shl.b32 	%r1072, %r2055, 8;
	or.b32  	%r1073, %r1072, %r1071;
	add.s32 	%r1074, %r27, %r1073;
	ld.shared.v2.u32 	{%r1075, %r1076}, [%r1074];
	ld.shared.v2.u32 	{%r1077, %r1078}, [%r1074+256];
	st.local.v4.u32 	[%rd132], {%r1075, %r1076, %r1077, %r1078};
	ld.shared.v2.u32 	{%r1079, %r1080}, [%r1074+512];
	ld.shared.v2.u32 	{%r1081, %r1082}, [%r1074+768];
	st.local.v4.u32 	[%rd132+16], {%r1079, %r1080, %r1081, %r1082};
	ld.shared.v2.u32 	{%r1083, %r1084}, [%r1074+1024];
	ld.shared.v2.u32 	{%r1085, %r1086}, [%r1074+1280];
	st.local.v4.u32 	[%rd132+32], {%r1083, %r1084, %r1085, %r1086};
	ld.shared.v2.u32 	{%r1087, %r1088}, [%r1074+1536];
	ld.shared.v2.u32 	{%r1089, %r1090}, [%r1074+1792];
	st.local.v4.u32 	[%rd132+48], {%r1087, %r1088, %r1089, %r1090};
	add.s32 	%r2055, %r2055, 8;
	setp.ne.s32 	%p340, %r2055, %r39;
	mov.u32 	%r2057, %r39;
	@%p340 bra 	$L__BB0_248;
$L__BB0_249:
	setp.eq.s32 	%p341, %r33, 0;
	@%p341 bra 	$L__BB0_257;
	setp.lt.u32 	%p342, %r34, 3;
	@%p342 bra 	$L__BB0_252;
	mul.wide.u32 	%rd133, %r2057, 8;
	add.s64 	%rd134, %rd2, %rd133;
	shl.b32 	%r1091, %r5, 3;
	shl.b32 	%r1092, %r2057, 8;
	or.b32  	%r1093, %r1092, %r1091;
	add.s32 	%r1094, %r27, %r1093;
	ld.shared.v2.u32 	{%r1095, %r1096}, [%r1094];
	st.local.v2.u32 	[%rd134], {%r1095, %r1096};
	ld.shared.v2.u32 	{%r1097, %r1098}, [%r1094+256];
	st.local.v2.u32 	[%rd134+8], {%r1097, %r1098};
	ld.shared.v2.u32 	{%r1099, %r1100}, [%r1094+512];
	st.local.v2.u32 	[%rd134+16], {%r1099, %r1100};
	ld.shared.v2.u32 	{%r1101, %r1102}, [%r1094+768];
	st.local.v2.u32 	[%rd134+24], {%r1101, %r1102};
	add.s32 	%r2057, %r2057, 4;
$L__BB0_252:
	setp.eq.s32 	%p343, %r35, 0;
	@%p343 bra 	$L__BB0_257;
	setp.eq.s32 	%p344, %r36, 0;
	@%p344 bra 	$L__BB0_255;
	mul.wide.u32 	%rd135, %r2057, 8;
	add.s64 	%rd136, %rd2, %rd135;
	shl.b32 	%r1103, %r5, 3;
	shl.b32 	%r1104, %r2057, 8;
	or.b32  	%r1105, %r1104, %r1103;
	add.s32 	%r1106, %r27, %r1105;
	ld.shared.v2.u32 	{%r1107, %r1108}, [%r1106];
	st.local.v2.u32 	[%rd136], {%r1107, %r1108};
	ld.shared.v2.u32 	{%r1109, %r1110}, [%r1106+256];
	st.local.v2.u32 	[%rd136+8], {%r1109, %r1110};
	add.s32 	%r2057, %r2057, 2;
$L__BB0_255:
	setp.eq.s32 	%p345, %r40, 0;
	@%p345 bra 	$L__BB0_257;
	mul.wide.u32 	%rd137, %r2057, 8;
	add.s64 	%rd138, %rd2, %rd137;
	shl.b32 	%r1111, %r5, 3;
	shl.b32 	%r1112, %r2057, 8;
	or.b32  	%r1113, %r1112, %r1111;
	add.s32 	%r1114, %r27, %r1113;
	ld.shared.v2.u32 	{%r1115, %r1116}, [%r1114];
	st.local.v2.u32 	[%rd138], {%r1115, %r1116};
$L__BB0_257:
	setp.ne.s32 	%p346, %r5, 0;
	bar.warp.sync 	-1;
	@%p346 bra 	$L__BB0_259;
	mov.b32 	%r1117, 0;
	st.shared.u32 	[%r25], %r1117;
$L__BB0_259:
	bar.warp.sync 	-1;
$L__BB0_260:
	or.b32  	%r1118, %r5, 128;
	setp.ge.s32 	%p347, %r1118, %r50;
	@%p347 bra 	$L__BB0_500;
	setp.lt.s32 	%p348, %r435, 32;
	ld.shared.v2.f32 	{%f508, %f509}, [%r37+1024];
	sub.f32 	%f510, %f1, %f508;
	sub.f32 	%f511, %f2, %f509;
	mul.f32 	%f512, %f511, %f511;
	fma.rn.f32 	%f71, %f510, %f510, %f512;
	mov.f32 	%f920, 0fBF800000;
	@%p348 bra 	$L__BB0_275;
	setp.lt.u32 	%p349, %r30, 15;
	mov.f32 	%f920, 0fBF800000;
	mov.b32 	%r2061, 0;
	@%p349 bra 	$L__BB0_265;
	mov.f32 	%f920, 0fBF800000;
	mov.b32 	%r2059, 0;
$L__BB0_264:
	.pragma "nounroll";
	mul.wide.u32 	%rd139, %r2059, 8;
	add.s64 	%rd140, %rd2, %rd139;
	ld.local.f32 	%f516, [%rd140+4];
	setp.gt.f32 	%p350, %f516, %f920;
	selp.f32 	%f517, %f516, %f920, %p350;
	ld.local.f32 	%f518, [%rd140+12];
	.pragma "used_bytes_mask 61680";
	ld.local.v4.f32 	{%f519, %f520, %f521, %f522}, [%rd140+16];
	setp.gt.f32 	%p351, %f518, %f517;
	selp.f32 	%f523, %f518, %f517, %p351;
	setp.gt.f32 	%p352, %f520, %f523;
	selp.f32 	%f524, %f520, %f523, %p352;
	.pragma "used_bytes_mask 61680";
	ld.local.v4.f32 	{%f525, %f526, %f527, %f528}, [%rd140+32];
	setp.gt.f32 	%p353, %f522, %f524;
	selp.f32 	%f529, %f522, %f524, %p353;
	setp.gt.f32 	%p354, %f526, %f529;
	selp.f32 	%f530, %f526, %f529, %p354;
	.pragma "used_bytes_mask 61680";
	ld.local.v4.f32 	{%f531, %f532, %f533, %f534}, [%rd140+48];
	setp.gt.f32 	%p355, %f528, %f530;
	selp.f32 	%f535, %f528, %f530, %p355;
	setp.gt.f32 	%p356, %f532, %f535;
	selp.f32 	%f536, %f532, %f535, %p356;
	.pragma "used_bytes_mask 61680";
	ld.local.v4.f32 	{%f537, %f538, %f539, %f540}, [%rd140+64];
	setp.gt.f32 	%p357, %f534, %f536;
	selp.f32 	%f541, %f534, %f536, %p357;
	setp.gt.f32 	%p358, %f538, %f541;
	selp.f32 	%f542, %f538, %f541, %p358;
	.pragma "used_bytes_mask 61680";
	ld.local.v4.f32 	{%f543, %f544, %f545, %f546}, [%rd140+80];
	setp.gt.f32 	%p359, %f540, %f542;
	selp.f32 	%f547, %f540, %f542, %p359;
	setp.gt.f32 	%p360, %f544, %f547;
	selp.f32 	%f548, %f544, %f547, %p360;
	.pragma "used_bytes_mask 61680";
	ld.local.v4.f32 	{%f549, %f550, %f551, %f552}, [%rd140+96];
	setp.gt.f32 	%p361, %f546, %f548;
	selp.f32 	%f553, %f546, %f548, %p361;
	setp.gt.f32 	%p362, %f550, %f553;
	selp.f32 	%f554, %f550, %f553, %p362;
	.pragma "used_bytes_mask 61680";
	ld.local.v4.f32 	{%f555, %f556, %f557, %f558}, [%rd140+112];
	setp.gt.f32 	%p363, %f552, %f554;
	selp.f32 	%f559, %f552, %f554, %p363;
	setp.gt.f32 	%p364, %f556, %f559;
	selp.f32 	%f560, %f556, %f559, %p364;
	setp.gt.f32 	%p365, %f558, %f560;
	selp.f32 	%f920, %f558, %f560, %p365;
	add.s32 	%r2059, %r2059, 16;
	setp.ne.s32 	%p366, %r2059, %r38;
	mov.u32 	%r2061, %r38;
	@%p366 bra 	$L__BB0_264;
$L__BB0_265:
	setp.eq.s32 	%p367, %r31, 0;
	@%p367 bra 	$L__BB0_275;
	setp.lt.u32 	%p368, %r32, 7;
	@%p368 bra 	$L__BB0_268;
	mul.wide.u32 	%rd141, %r2061, 8;
	add.s64 	%rd142, %rd2, %rd141;
	ld.local.f32 	%f562, [%rd142+4];
	setp.gt.f32 	%p369, %f562, %f920;
	selp.f32 	%f563, %f562, %f920, %p369;
	ld.local.f32 	%f564, [%rd142+12];
	setp.gt.f32 	%p370, %f564, %f563;
	selp.f32 	%f565, %f564, %f563, %p370;
	ld.local.f32 	%f566, [%rd142+20];
	setp.gt.f32 	%p371, %f566, %f565;
	selp.f32 	%f567, %f566, %f565, %p371;
	ld.local.f32 	%f568, [%rd142+28];
	setp.gt.f32 	%p372, %f568, %f567;
	selp.f32 	%f569, %f568, %f567, %p372;
	ld.local.f32 	%f570, [%rd142+36];
	setp.gt.f32 	%p373, %f570, %f569;
	selp.f32 	%f571, %f570, %f569, %p373;
	ld.local.f32 	%f572, [%rd142+44];
	setp.gt.f32 	%p374, %f572, %f571;
	selp.f32 	%f573, %f572, %f571, %p374;
	ld.local.f32 	%f574, [%rd142+52];
	setp.gt.f32 	%p375, %f574, %f573;
	selp.f32 	%f575, %f574, %f573, %p375;
	ld.local.f32 	%f576, [%rd142+60];
	setp.gt.f32 	%p376, %f576, %f575;
	selp.f32 	%f920, %f576, %f575, %p376;
	add.s32 	%r2061, %r2061, 8;
$L__BB0_268:
	setp.eq.s32 	%p377, %r33, 0;
	@%p377 bra 	$L__BB0_275;
	setp.lt.u32 	%p378, %r34, 3;
	@%p378 bra 	$L__BB0_271;
	mul.wide.u32 	%rd143, %r2061, 8;
	add.s64 	%rd144, %rd2, %rd143;
	ld.local.f32 	%f578, [%rd144+4];
	setp.gt.f32 	%p379, %f578, %f920;
	selp.f32 	%f579, %f578, %f920, %p379;
	ld.local.f32 	%f580, [%rd144+12];
	setp.gt.f32 	%p380, %f580, %f579;
	selp.f32 	%f581, %f580, %f579, %p380;
	ld.local.f32 	%f582, [%rd144+20];
	setp.gt.f32 	%p381, %f582, %f581;
	selp.f32 	%f583, %f582, %f581, %p381;
	ld.local.f32 	%f584, [%rd144+28];
	setp.gt.f32 	%p382, %f584, %f583;
	selp.f32 	%f920, %f584, %f583, %p382;
	add.s32 	%r2061, %r2061, 4;
$L__BB0_271:
	setp.eq.s32 	%p383, %r35, 0;
	@%p383 bra 	$L__BB0_275;
	setp.eq.s32 	%p384, %r35, 1;
	mul.wide.u32 	%rd145, %r2061, 8;
	add.s64 	%rd146, %rd2, %rd145;
	add.s64 	%rd12, %rd146, 4;
	ld.local.f32 	%f585, [%rd146+4];
	setp.gt.f32 	%p385, %f585, %f920;
	selp.f32 	%f920, %f585, %f920, %p385;
	@%p384 bra 	$L__BB0_275;
	setp.eq.s32 	%p386, %r35, 2;
	ld.local.f32 	%f586, [%rd12+8];
	setp.gt.f32 	%p387, %f586, %f920;
	selp.f32 	%f920, %f586, %f920, %p387;
	@%p386 bra 	$L__BB0_275;
	ld.local.f32 	%f587, [%rd12+16];
	setp.gt.f32 	%p388, %f587, %f920;
	selp.f32 	%f920, %f587, %f920, %p388;
$L__BB0_275:
	mov.b32 	%r1121, %f920;
	shfl.sync.down.b32	%r1122|%p389, %r1121, 16, 31, -1;
	mov.b32 	%f588, %r1122;
	setp.lt.f32 	%p390, %f920, %f588;
	selp.f32 	%f589, %f588, %f920, %p390;
	mov.b32 	%r1123, %f589;
	shfl.sync.down.b32	%r1124|%p391, %r1123, 8, 31, -1;
	mov.b32 	%f590, %r1124;
	setp.lt.f32 	%p392, %f589, %f590;
	selp.f32 	%f591, %f590, %f589, %p392;
	mov.b32 	%r1125, %f591;
	shfl.sync.down.b32	%r1126|%p393, %r1125, 4, 31, -1;
	mov.b32 	%f592, %r1126;
	setp.lt.f32 	%p394, %f591, %f592;
	selp.f32 	%f593, %f592, %f591, %p394;
	mov.b32 	%r1127, %f593;
	shfl.sync.down.b32	%r1128|%p395, %r1127, 2, 31, -1;
	mov.b32 	%f594, %r1128;
	setp.lt.f32 	%p396, %f593, %f594;
	selp.f32 	%f595, %f594, %f593, %p396;
	mov.b32 	%r1129, %f595;
	shfl.sync.down.b32	%r1130|%p397, %r1129, 1, 31, -1;
	mov.b32 	%f596, %r1130;
	setp.lt.f32 	%p398, %f595, %f596;
	selp.f32 	%f597, %f596, %f595, %p398;
	setp.geu.f32 	%p399, %f71, %f597;
	@%p399 bra 	$L__BB0_320;
	atom.shared.add.u32 	%r202, [%r25], 1;
	setp.ge.s32 	%p400, %r202, %r435;
	@%p400 bra 	$L__BB0_278;
	add.s32 	%r1131, %r5, %r1988;
	add.s32 	%r1132, %r1131, 128;
	shl.b32 	%r1133, %r202, 3;
	add.s32 	%r1134, %r26, %r1133;
	mov.b32 	%r1135, %f71;
	st.shared.v2.u32 	[%r1134], {%r1132, %r1135};
$L__BB0_278:
	ld.shared.u32 	%r1136, [%r25];
	setp.lt.s32 	%p401, %r1136, %r435;
	@%p401 bra 	$L__BB0_320;
	setp.lt.s32 	%p402, %r435, 32;
	bar.warp.sync 	-1;
	ld.shared.u32 	%r203, [%r25];
	@%p402 bra 	$L__BB0_293;
	setp.lt.u32 	%p403, %r30, 15;
	mov.b32 	%r2065, 0;
	@%p403 bra 	$L__BB0_283;
	mov.b32 	%r2063, 0;
$L__BB0_282:
	.pragma "nounroll";
	shl.b32 	%r1139, %r5, 3;
	shl.b32 	%r1140, %r2063, 8;
	or.b32  	%r1141, %r1140, %r1139;
	add.s32 	%r1142, %r27, %r1141;
	mul.wide.u32 	%rd147, %r2063, 8;
	add.s64 	%rd148, %rd2, %rd147;
	ld.local.v4.u32 	{%r1143, %r1144, %r1145, %r1146}, [%rd148];
	st.shared.v2.u32 	[%r1142], {%r1143, %r1144};
	st.shared.v2.u32 	[%r1142+256], {%r1145, %r1146};
	ld.local.v4.u32 	{%r1147, %r1148, %r1149, %r1150}, [%rd148+16];
	st.shared.v2.u32 	[%r1142+512], {%r1147, %r1148};
	st.shared.v2.u32 	[%r1142+768], {%r1149, %r1150};
	ld.local.v4.u32 	{%r1151, %r1152, %r1153, %r1154}, [%rd148+32];
	st.shared.v2.u32 	[%r1142+1024], {%r1151, %r1152};
	st.shared.v2.u32 	[%r1142+1280], {%r1153, %r1154};
	ld.local.v4.u32 	{%r1155, %r1156, %r1157, %r1158}, [%rd148+48];
	st.shared.v2.u32 	[%r1142+1536], {%r1155, %r1156};
	st.shared.v2.u32 	[%r1142+1792], {%r1157, %r1158};
	ld.local.v4.u32 	{%r1159, %r1160, %r1161, %r1162}, [%rd148+64];
	st.shared.v2.u32 	[%r1142+2048], {%r1159, %r1160};
	st.shared.v2.u32 	[%r1142+2304], {%r1161, %r1162};
	ld.local.v4.u32 	{%r1163, %r1164, %r1165, %r1166}, [%rd148+80];
	st.shared.v2.u32 	[%r1142+2560], {%r1163, %r1164};
	st.shared.v2.u32 	[%r1142+2816], {%r1165, %r1166};
	ld.local.v4.u32 	{%r1167, %r1168, %r1169, %r1170}, [%rd148+96];
	st.shared.v2.u32 	[%r1142+3072], {%r1167, %r1168};
	st.shared.v2.u32 	[%r1142+3328], {%r1169, %r1170};
	ld.local.v4.u32 	{%r1171, %r1172, %r1173, %r1174}, [%rd148+112];
	st.shared.v2.u32 	[%r1142+3584], {%r1171, %r1172};
	st.shared.v2.u32 	[%r1142+3840], {%r1173, %r1174};
	add.s32 	%r2063, %r2063, 16;
	setp.ne.s32 	%p404, %r2063, %r38;
	mov.u32 	%r2065, %r38;
	@%p404 bra 	$L__BB0_282;
$L__BB0_283:
	setp.eq.s32 	%p405, %r31, 0;
	@%p405 bra 	$L__BB0_293;
	setp.lt.u32 	%p406, %r32, 7;
	@%p406 bra 	$L__BB0_286;
	shl.b32 	%r1175, %r5, 3;
	shl.b32 	%r1176, %r2065, 8;
	or.b32  	%r1177, %r1176, %r1175;
	add.s32 	%r1178, %r27, %r1177;
	mul.wide.u32 	%rd149, %r2065, 8;
	add.s64 	%rd150, %rd2, %rd149;
	ld.local.v2.u32 	{%r1179, %r1180}, [%rd150];
	st.shared.v2.u32 	[%r1178], {%r1179, %r1180};
	ld.local.v2.u32 	{%r1181, %r1182}, [%rd150+8];
	st.shared.v2.u32 	[%r1178+256], {%r1181, %r1182};
	ld.local.v2.u32 	{%r1183, %r1184}, [%rd150+16];
	st.shared.v2.u32 	[%r1178+512], {%r1183, %r1184};
	ld.local.v2.u32 	{%r1185, %r1186}, [%rd150+24];
	st.shared.v2.u32 	[%r1178+768], {%r1185, %r1186};
	ld.local.v2.u32 	{%r1187, %r1188}, [%rd150+32];
	st.shared.v2.u32 	[%r1178+1024], {%r1187, %r1188};
	ld.local.v2.u32 	{%r1189, %r1190}, [%rd150+40];
	st.shared.v2.u32 	[%r1178+1280], {%r1189, %r1190};
	ld.local.v2.u32 	{%r1191, %r1192}, [%rd150+48];
	st.shared.v2.u32 	[%r1178+1536], {%r1191, %r1192};
	ld.local.v2.u32 	{%r1193, %r1194}, [%rd150+56];
	st.shared.v2.u32 	[%r1178+1792], {%r1193, %r1194};
	add.s32 	%r2065, %r2065, 8;
$L__BB0_286:
	setp.eq.s32 	%p407, %r33, 0;
	@%p407 bra 	$L__BB0_293;
	setp.lt.u32 	%p408, %r34, 3;
	@%p408 bra 	$L__BB0_289;
	shl.b32 	%r1195, %r5, 3;
	shl.b32 	%r1196, %r2065, 8;
	or.b32  	%r1197, %r1196, %r1195;
	add.s32 	%r1198, %r27, %r1197;
	mul.wide.u32 	%rd151, %r2065, 8;
	add.s64 	%rd152, %rd2, %rd151;
	ld.local.v2.u32 	{%r1199, %r1200}, [%rd152];
	st.shared.v2.u32 	[%r1198], {%r1199, %r1200};
	ld.local.v2.u32 	{%r1201, %r1202}, [%rd152+8];
	st.shared.v2.u32 	[%r1198+256], {%r1201, %r1202};
	ld.local.v2.u32 	{%r1203, %r1204}, [%rd152+16];
	st.shared.v2.u32 	[%r1198+512], {%r1203, %r1204};
	ld.local.v2.u32 	{%r1205, %r1206}, [%rd152+24];
	st.shared.v2.u32 	[%r1198+768], {%r1205, %r1206};
	add.s32 	%r2065, %r2065, 4;
$L__BB0_289:
	setp.eq.s32 	%p409, %r35, 0;
	@%p409 bra 	$L__BB0_293;
	setp.eq.s32 	%p410, %r35, 1;
	shl.b32 	%r1207, %r5, 3;
	shl.b32 	%r1208, %r2065, 8;
	or.b32  	%r1209, %r1208, %r1207;
	add.s32 	%r211, %r27, %r1209;
	mul.wide.u32 	%rd153, %r2065, 8;
	add.s64 	%rd13, %rd2, %rd153;
	ld.local.v2.u32 	{%r1210, %r1211}, [%rd13];
	st.shared.v2.u32 	[%r211], {%r1210, %r1211};
	@%p410 bra 	$L__BB0_293;
	setp.eq.s32 	%p411, %r35, 2;
	ld.local.v2.u32 	{%r1212, %r1213}, [%rd13+8];
	st.shared.v2.u32 	[%r211+256], {%r1212, %r1213};
	@%p411 bra 	$L__BB0_293;
	ld.local.v2.u32 	{%r1214, %r1215}, [%rd13+16];
	st.shared.v2.u32 	[%r211+512], {%r1214, %r1215};
$L__BB0_293:
	setp.ge.s32 	%p412, %r5, %r435;
	@%p412 bra 	$L__BB0_298;
	mov.u32 	%r2067, %r5;
$L__BB0_295:
	setp.ge.s32 	%p413, %r2067, %r203;
	mov.b32 	%r2069, 2139095039;
	mov.b32 	%r2068, -1;
	@%p413 bra 	$L__BB0_297;
	shl.b32 	%r1218, %r2067, 3;
	add.s32 	%r1219, %r26, %r1218;
	ld.shared.v2.u32 	{%r2068, %r2069}, [%r1219];
$L__BB0_297:
	add.s32 	%r1220, %r2067, %r435;
	shl.b32 	%r1221, %r1220, 3;
	add.s32 	%r1222, %r27, %r1221;
	st.shared.v2.u32 	[%r1222], {%r2068, %r2069};
	add.s32 	%r2067, %r2067, 32;
	setp.lt.s32 	%p414, %r2067, %r435;
	@%p414 bra 	$L__BB0_295;
$L__BB0_298:
	setp.lt.s32 	%p415, %r435, 1;
	bar.warp.sync 	-1;
	@%p415 bra 	$L__BB0_305;
	mov.b32 	%r2070, 0;
$L__BB0_300:
	and.b32  	%r1224, %r2070, 1;
	add.s32 	%r2071, %r1224, %r5;
	setp.ge.s32 	%p416, %r2071, %r28;
	@%p416 bra 	$L__BB0_304;
$L__BB0_301:
	shl.b32 	%r1225, %r2071, 3;
	add.s32 	%r221, %r27, %r1225;
	ld.shared.f32 	%f86, [%r221+4];
	ld.shared.f32 	%f87, [%r221+12];
	setp.leu.f32 	%p417, %f86, %f87;
	@%p417 bra 	$L__BB0_303;
	ld.shared.u32 	%r1226, [%r221+8];
	ld.shared.u32 	%r1227, [%r221];
	mov.b32 	%r1228, %f87;
	st.shared.v2.u32 	[%r221], {%r1226, %r1228};
	mov.b32 	%r1229, %f86;
	st.shared.v2.u32 	[%r221+8], {%r1227, %r1229};
$L__BB0_303:
	add.s32 	%r2071, %r2071, 32;
	setp.lt.s32 	%p418, %r2071, %r28;
	@%p418 bra 	$L__BB0_301;
$L__BB0_304:
	bar.warp.sync 	-1;
	add.s32 	%r2070, %r2070, 1;
	setp.ne.s32 	%p419, %r2070, %r29;
	@%p419 bra 	$L__BB0_300;
$L__BB0_305:
	@%p402 bra 	$L__BB0_317;
	setp.lt.u32 	%p421, %r30, 7;
	mov.b32 	%r2074, 0;
	@%p421 bra 	$L__BB0_309;
	mov.b32 	%r2072, 0;
$L__BB0_308:
	.pragma "nounroll";
	mul.wide.u32 	%rd154, %r2072, 8;
	add.s64 	%rd155, %rd2, %rd154;
	shl.b32 	%r1232, %r5, 3;
	shl.b32 	%r1233, %r2072, 8;
	or.b32  	%r1234, %r1233, %r1232;
	add.s32 	%r1235, %r27, %r1234;
	ld.shared.v2.u32 	{%r1236, %r1237}, [%r1235];
	ld.shared.v2.u32 	{%r1238, %r1239}, [%r1235+256];
	st.local.v4.u32 	[%rd155], {%r1236, %r1237, %r1238, %r1239};
	ld.shared.v2.u32 	{%r1240, %r1241}, [%r1235+512];
	ld.shared.v2.u32 	{%r1242, %r1243}, [%r1235+768];
	st.local.v4.u32 	[%rd155+16], {%r1240, %r1241, %r1242, %r1243};
	ld.shared.v2.u32 	{%r1244, %r1245}, [%r1235+1024];
	ld.shared.v2.u32 	{%r1246, %r1247}, [%r1235+1280];
	st.local.v4.u32 	[%rd155+32], {%r1244, %r1245, %r1246, %r1247};
	ld.shared.v2.u32 	{%r1248, %r1249}, [%r1235+1536];
	ld.shared.v2.u32 	{%r1250, %r1251}, [%r1235+1792];
	st.local.v4.u32 	[%rd155+48], {%r1248, %r1249, %r1250, %r1251};
	add.s32 	%r2072, %r2072, 8;
	setp.ne.s32 	%p422, %r2072, %r39;
	mov.u32 	%r2074, %r39;
	@%p422 bra 	$L__BB0_308;
$L__BB0_309:
	setp.eq.s32 	%p423, %r33, 0;
	@%p423 bra 	$L__BB0_317;
	setp.lt.u32 	%p424, %r34, 3;
	@%p424 bra 	$L__BB0_312;
	mul.wide.u32 	%rd156, %r2074, 8;
	add.s64 	%rd157, %rd2, %rd156;
	shl.b32 	%r1252, %r5, 3;
	shl.b32 	%r1253, %r2074, 8;
	or.b32  	%r1254, %r1253, %r1252;
	add.s32 	%r1255, %r27, %r1254;
	ld.shared.v2.u32 	{%r1256, %r1257}, [%r1255];
	st.local.v2.u32 	[%rd157], {%r1256, %r1257};
	ld.shared.v2.u32 	{%r1258, %r1259}, [%r1255+256];
	st.local.v2.u32 	[%rd157+8], {%r1258, %r1259};
	ld.shared.v2.u32 	{%r1260, %r1261}, [%r1255+512];
	st.local.v2.u32 	[%rd157+16], {%r1260, %r1261};
	ld.shared.v2.u32 	{%r1262, %r1263}, [%r1255+768];
	st.local.v2.u32 	[%rd157+24], {%r1262, %r1263};
	add.s32 	%r2074, %r2074, 4;
$L__BB0_312:
	setp.eq.s32 	%p425, %r35, 0;
	@%p425 bra 	$L__BB0_317;
	setp.eq.s32 	%p426, %r36, 0;
	@%p426 bra 	$L__BB0_315;
	mul.wide.u32 	%rd158, %r2074, 8;
	add.s64 	%rd159, %rd2, %rd158;
	shl.b32 	%r1264, %r5, 3;
	shl.b32 	%r1265, %r2074, 8;
	or.b32  	%r1266, %r1265, %r1264;
	add.s32 	%r1267, %r27, %r1266;
	ld.shared.v2.u32 	{%r1268, %r1269}, [%r1267];
	st.local.v2.u32 	[%rd159], {%r1268, %r1269};
	ld.shared.v2.u32 	{%r1270, %r1271}, [%r1267+256];
	st.local.v2.u32 	[%rd159+8], {%r1270, %r1271};
	add.s32 	%r2074, %r2074, 2;
$L__BB0_315:
	setp.eq.s32 	%p427, %r40, 0;
	@%p427 bra 	$L__BB0_317;
	mul.wide.u32 	%rd160, %r2074, 8;
	add.s64 	%rd161, %rd2, %rd160;
	shl.b32 	%r1272, %r5, 3;
	shl.b32 	%r1273, %r2074, 8;
	or.b32  	%r1274, %r1273, %r1272;
	add.s32 	%r1275, %r27, %r1274;
	ld.shared.v2.u32 	{%r1276, %r1277}, [%r1275];
	st.local.v2.u32 	[%rd161], {%r1276, %r1277};
$L__BB0_317:
	setp.ne.s32 	%p428, %r5, 0;
	bar.warp.sync 	-1;
	@%p428 bra 	$L__BB0_319;
	mov.b32 	%r1278, 0;
	st.shared.u32 	[%r25], %r1278;
$L__BB0_319:
	bar.warp.sync 	-1;
$L__BB0_320:
	setp.ge.s32 	%p429, %r41, %r50;
	@%p429 bra 	$L__BB0_500;
	ld.shared.v2.f32 	{%f599, %f600}, [%r37+1280];
	sub.f32 	%f601, %f1, %f599;
	sub.f32 	%f602, %f2, %f600;
	mul.f32 	%f603, %f602, %f602;
	fma.rn.f32 	%f88, %f601, %f601, %f603;
	mov.f32 	%f928, 0fBF800000;
	@%p348 bra 	$L__BB0_335;
	setp.lt.u32 	%p431, %r30, 15;
	mov.f32 	%f928, 0fBF800000;
	mov.b32 	%r2078, 0;
	@%p431 bra 	$L__BB0_325;
	mov.f32 	%f928, 0fBF800000;
	mov.b32 	%r2076, 0;
$L__BB0_324:
	.pragma "nounroll";
	mul.wide.u32 	%rd162, %r2076, 8;
	add.s64 	%rd163, %rd2, %rd162;
	ld.local.f32 	%f607, [%rd163+4];
	setp.gt.f32 	%p432, %f607, %f928;
	selp.f32 	%f608, %f607, %f928, %p432;
	ld.local.f32 	%f609, [%rd163+12];
	.pragma "used_bytes_mask 61680";
	ld.local.v4.f32 	{%f610, %f611, %f612, %f613}, [%rd163+16];
	setp.gt.f32 	%p433, %f609, %f608;
	selp.f32 	%f614, %f609, %f608, %p433;
	setp.gt.f32 	%p434, %f611, %f614;
	selp.f32 	%f615, %f611, %f614, %p434;
	.pragma "used_bytes_mask 61680";
	ld.local.v4.f32 	{%f616, %f617, %f618, %f619}, [%rd163+32];
	setp.gt.f32 	%p435, %f613, %f615;
	selp.f32 	%f620, %f613, %f615, %p435;
	setp.gt.f32 	%p436, %f617, %f620;
	selp.f32 	%f621, %f617, %f620, %p436;
	.pragma "used_bytes_mask 61680";
	ld.local.v4.f32 	{%f622, %f623, %f624, %f625}, [%rd163+48];
	setp.gt.f32 	%p437, %f619, %f621;
	selp.f32 	%f626, %f619, %f621, %p437;
	setp.gt.f32 	%p438, %f623, %f626;
	selp.f32 	%f627, %f623, %f626, %p438;
	.pragma "used_bytes_mask 61680";
	ld.local.v4.f32 	{%f628, %f629, %f630, %f631}, [%rd163+64];
	setp.gt.f32 	%p439, %f625, %f627;
	selp.f32 	%f632, %f625, %f627, %p439;
	setp.gt.f32 	%p440, %f629, %f632;
	selp.f32 	%f633, %f629, %f632, %p440;
	.pragma "used_bytes_mask 61680";
	ld.local.v4.f32 	{%f634, %f635, %f636, %f637}, [%rd163+80];
	setp.gt.f32 	%p441, %f631, %f633;
	selp.f32 	%f638, %f631, %f633, %p441;
	setp.gt.f32 	%p442, %f635, %f638;
	selp.f32 	%f639, %f635, %f638, %p442;
	.pragma "used_bytes_mask 61680";
	ld.local.v4.f32 	{%f640, %f641, %f642, %f643}, [%rd163+96];
	setp.gt.f32 	%p443, %f637, %f639;
	selp.f32 	%f644, %f637, %f639, %p443;
	setp.gt.f32 	%p444, %f641, %f644;
	selp.f32 	%f645, %f641, %f644, %p444;
	.pragma "used_bytes_mask 61680";
	ld.local.v4.f32 	{%f646, %f647, %f648, %f649}, [%rd163+112];
	setp.gt.f32 	%p445, %f643, %f645;
	selp.f32 	%f650, %f643, %f645, %p445;
	setp.gt.f32 	%p446, %f647, %f650;
	selp.f32 	%f651, %f647, %f650, %p446;
	setp.gt.f32 	%p447, %f649, %f651;
	selp.f32 	%f928, %f649, %f651, %p447;
	add.s32 	%r2076, %r2076, 16;
	setp.ne.s32 	%p448, %r2076, %r38;
	mov.u32 	%r2078, %r38;
	@%p448 bra 	$L__BB0_324;
$L__BB0_325:
	setp.eq.s32 	%p449, %r31, 0;
	@%p449 bra 	$L__BB0_335;
	setp.lt.u32 	%p450, %r32, 7;
	@%p450 bra 	$L__BB0_328;
	mul.wide.u32 	%rd164, %r2078, 8;
	add.s64 	%rd165, %rd2, %rd164;
	ld.local.f32 	%f653, [%rd165+4];
	setp.gt.f32 	%p451, %f653, %f928;
	selp.f32 	%f654, %f653, %f928, %p451;
	ld.local.f32 	%f655, [%rd165+12];
	setp.gt.f32 	%p452, %f655, %f654;
	selp.f32 	%f656, %f655, %f654, %p452;
	ld.local.f32 	%f657, [%rd165+20];
	setp.gt.f32 	%p453, %f657, %f656;
	selp.f32 	%f658, %f657, %f656, %p453;
	ld.local.f32 	%f659, [%rd165+28];
	setp.gt.f32 	%p454, %f659, %f658;
	selp.f32 	%f660, %f659, %f658, %p454;
	ld.local.f32 	%f661, [%rd165+36];
	setp.gt.f32 	%p455, %f661, %f660;
	selp.f32 	%f662, %f661, %f660, %p455;
	ld.local.f32 	%f663, [%rd165+44];
	setp.gt.f32 	%p456, %f663, %f662;
	selp.f32 	%f664, %f663, %f662, %p456;
	ld.local.f32 	%f665, [%rd165+52];
	setp.gt.f32 	%p457, %f665, %f664;
	selp.f32 	%f666, %f665, %f664, %p457;
	ld.local.f32 	%f667, [%rd165+60];
	setp.gt.f32 	%p458, %f667, %f666;
	selp.f32 	%f928, %f667, %f666, %p458;
	add.s32 	%r2078, %r2078, 8;
$L__BB0_328:
	setp.eq.s32 	%p459, %r33, 0;
	@%p459 bra 	$L__BB0_335;
	setp.lt.u32 	%p460, %r34, 3;
	@%p460 bra 	$L__BB0_331;
	mul.wide.u32 	%rd166, %r2078, 8;
	add.s64 	%rd167, %rd2, %rd166;
	ld.local.f32 	%f669, [%rd167+4];
	setp.gt.f32 	%p461, %f669, %f928;
	selp.f32 	%f670, %f669, %f928, %p461;
	ld.local.f32 	%f671, [%rd167+12];
	setp.gt.f32 	%p462, %f671, %f670;
	selp.f32 	%f672, %f671, %f670, %p462;
	ld.local.f32 	%f673, [%rd167+20];
	setp.gt.f32 	%p463, %f673, %f672;
	selp.f32 	%f674, %f673, %f672, %p463;
	ld.local.f32 	%f675, [%rd167+28];
	setp.gt.f32 	%p464, %f675, %f674;
	selp.f32 	%f928, %f675, %f674, %p464;
	add.s32 	%r2078, %r2078, 4;
$L__BB0_331:
	setp.eq.s32 	%p465, %r35, 0;
	@%p465 bra 	$L__BB0_335;
	setp.eq.s32 	%p466, %r35, 1;
	mul.wide.u32 	%rd168, %r2078, 8;
	add.s64 	%rd169, %rd2, %rd168;
	add.s64 	%rd14, %rd169, 4;
	ld.local.f32 	%f676, [%rd169+4];
	setp.gt.f32 	%p467, %f676, %f928;
	selp.f32 	%f928, %f676, %f928, %p467;
	@%p466 bra 	$L__BB0_335;
	setp.eq.s32 	%p468, %r35, 2;
	ld.local.f32 	%f677, [%rd14+8];
	setp.gt.f32 	%p469, %f677, %f928;
	selp.f32 	%f928, %f677, %f928, %p469;
	@%p468 bra 	$L__BB0_335;
	ld.local.f32 	%f678, [%rd14+16];
	setp.gt.f32 	%p470, %f678, %f928;
	selp.f32 	%f928, %f678, %f928, %p470;
$L__BB0_335:
	mov.b32 	%r1281, %f928;
	shfl.sync.down.b32	%r1282|%p471, %r1281, 16, 31, -1;
	mov.b32 	%f679, %r1282;
	setp.lt.f32 	%p472, %f928, %f679;
	selp.f32 	%f680, %f679, %f928, %p472;
	mov.b32 	%r1283, %f680;
	shfl.sync.down.b32	%r1284|%p473, %r1283, 8, 31, -1;
	mov.b32 	%f681, %r1284;
	setp.lt.f32 	%p474, %f680, %f681;
	selp.f32 	%f682, %f681, %f680, %p474;
	mov.b32 	%r1285, %f682;
	shfl.sync.down.b32	%r1286|%p475, %r1285, 4, 31, -1;
	mov.b32 	%f683, %r1286;
	setp.lt.f32 	%p476, %f682, %f683;
	selp.f32 	%f684, %f683, %f682, %p476;
	mov.b32 	%r1287, %f684;
	shfl.sync.down.b32	%r1288|%p477, %r1287, 2, 31, -1;
	mov.b32 	%f685, %r1288;
	setp.lt.f32 	%p478, %f684, %f685;
	selp.f32 	%f686, %f685, %f684, %p478;
	mov.b32 	%r1289, %f686;
	shfl.sync.down.b32	%r1290|%p479, %r1289, 1, 31, -1;
	mov.b32 	%f687, %r1290;
	setp.lt.f32 	%p480, %f686, %f687;
	selp.f32 	%f688, %f687, %f686, %p480;
	setp.geu.f32 	%p481, %f88, %f688;
	@%p481 bra 	$L__BB0_380;
	atom.shared.add.u32 	%r238, [%r25], 1;
	setp.ge.s32 	%p482, %r238, %r435;
	@%p482 bra 	$L__BB0_338;
	add.s32 	%r1291, %r41, %r1988;
	shl.b32 	%r1292, %r238, 3;
	add.s32 	%r1293, %r26, %r1292;
	mov.b32 	%r1294, %f88;
	st.shared.v2.u32 	[%r1293], {%r1291, %r1294};
$L__BB0_338:
	ld.shared.u32 	%r1295, [%r25];
	setp.lt.s32 	%p483, %r1295, %r435;
	@%p483 bra 	$L__BB0_380;
	setp.lt.s32 	%p484, %r435, 32;
	bar.warp.sync 	-1;
	ld.shared.u32 	%r239, [%r25];
	@%p484 bra 	$L__BB0_353;
	setp.lt.u32 	%p485, %r30, 15;
	mov.b32 	%r2082, 0;
	@%p485 bra 	$L__BB0_343;
	mov.b32 	%r2080, 0;
$L__BB0_342:
	.pragma "nounroll";
	shl.b32 	%r1298, %r5, 3;
	shl.b32 	%r1299, %r2080, 8;
	or.b32  	%r1300, %r1299, %r1298;
	add.s32 	%r1301, %r27, %r1300;
	mul.wide.u32 	%rd170, %r2080, 8;
	add.s64 	%rd171, %rd2, %rd170;
	ld.local.v4.u32 	{%r1302, %r1303, %r1304, %r1305}, [%rd171];
	st.shared.v2.u32 	[%r1301], {%r1302, %r1303};
	st.shared.v2.u32 	[%r1301+256], {%r1304, %r1305};
	ld.local.v4.u32 	{%r1306, %r1307, %r1308, %r1309}, [%rd171+16];
	st.shared.v2.u32 	[%r1301+512], {%r1306, %r1307};
	st.shared.v2.u32 	[%r1301+768], {%r1308, %r1309};
	ld.local.v4.u32 	{%r1310, %r1311, %r1312, %r1313}, [%rd171+32];
	st.shared.v2.u32 	[%r1301+1024], {%r1310, %r1311};
	st.shared.v2.u32 	[%r1301+1280], {%r1312, %r1313};
	ld.local.v4.u32 	{%r1314, %r1315, %r1316, %r1317}, [%rd171+48];
	st.shared.v2.u32 	[%r1301+1536], {%r1314, %r1315};
	st.shared.v2.u32 	[%r1301+1792], {%r1316, %r1317};
	ld.local.v4.u32 	{%r1318, %r1319, %r1320, %r1321}, [%rd171+64];
	st.shared.v2.u32 	[%r1301+2048], {%r1318, %r1319};
	st.shared.v2.u32 	[%r1301+2304], {%r1320, %r1321};
	ld.local.v4.u32 	{%r1322, %r1323, %r1324, %r1325}, [%rd171+80];
	st.shared.v2.u32 	[%r1301+2560], {%r1322, %r1323};
	st.shared.v2.u32 	[%r1301+2816], {%r1324, %r1325};
	ld.local.v4.u32 	{%r1326, %r1327, %r1328, %r1329}, [%rd171+96];
	st.shared.v2.u32 	[%r1301+3072], {%r1326, %r1327};
	st.shared.v2.u32 	[%r1301+3328], {%r1328, %r1329};
	ld.local.v4.u32 	{%r1330, %r1331, %r1332, %r1333}, [%rd171+112];
	st.shared.v2.u32 	[%r1301+3584], {%r1330, %r1331};
	st.shared.v2.u32 	[%r1301+3840], {%r1332, %r1333};
	add.s32 	%r2080, %r2080, 16;
	setp.ne.s32 	%p486, %r2080, %r38;
	mov.u32 	%r2082, %r38;
	@%p486 bra 	$L__BB0_342;
$L__BB0_343:
	setp.eq.s32 	%p487, %r31, 0;
	@%p487 bra 	$L__BB0_353;
	setp.lt.u32 	%p488, %r32, 7;
	@%p488 bra 	$L__BB0_346;
	shl.b32 	%r1334, %r5, 3;
	shl.b32 	%r1335, %r2082, 8;
	or.b32  	%r1336, %r1335, %r1334;
	add.s32 	%r1337, %r27, %r1336;
	mul.wide.u32 	%rd172, %r2082, 8;
	add.s64 	%rd173, %rd2, %rd172;
	ld.local.v2.u32 	{%r1338, %r1339}, [%rd173];
	st.shared.v2.u32 	[%r1337], {%r1338, %r1339};
	ld.local.v2.u32 	{%r1340, %r1341}, [%rd173+8];
	st.shared.v2.u32 	[%r1337+256], {%r1340, %r1341};
	ld.local.v2.u32 	{%r1342, %r1343}, [%rd173+16];
	st.shared.v2.u32 	[%r1337+512], {%r1342, %r1343};
	ld.local.v2.u32 	{%r1344, %r1345}, [%rd173+24];
	st.shared.v2.u32 	[%r1337+768], {%r1344, %r1345};
	ld.local.v2.u32 	{%r1346, %r1347}, [%rd173+32];
	st.shared.v2.u32 	[%r1337+1024], {%r1346, %r1347};
	ld.local.v2.u32 	{%r1348, %r1349}, [%rd173+40];
	st.shared.v2.u32 	[%r1337+1280], {%r1348, %r1349};
	ld.local.v2.u32 	{%r1350, %r1351}, [%rd173+48];
	st.shared.v2.u32 	[%r1337+1536], {%r1350, %r1351};
	ld.local.v2.u32 	{%r1352, %r1353}, [%rd173+56];
	st.shared.v2.u32 	[%r1337+1792], {%r1352, %r1353};
	add.s32 	%r2082, %r2082, 8;
$L__BB0_346:
	setp.eq.s32 	%p489, %r33, 0;
	@%p489 bra 	$L__BB0_353;
	setp.lt.u32 	%p490, %r34, 3;
	@%p490 bra 	$L__BB0_349;
	shl.b32 	%r1354, %r5, 3;
	shl.b32 	%r1355, %r2082, 8;
	or.b32  	%r1356, %r1355, %r1354;
	add.s32 	%r1357, %r27, %r1356;
	mul.wide.u32 	%rd174, %r2082, 8;
	add.s64 	%rd175, %rd2, %rd174;
	ld.local.v2.u32 	{%r1358, %r1359}, [%rd175];
	st.shared.v2.u32 	[%r1357], {%r1358, %r1359};
	ld.local.v2.u32 	{%r1360, %r1361}, [%rd175+8];
	st.shared.v2.u32 	[%r1357+256], {%r1360, %r1361};
	ld.local.v2.u32 	{%r1362, %r1363}, [%rd175+16];
	st.shared.v2.u32 	[%r1357+512], {%r1362, %r1363};
	ld.local.v2.u32 	{%r1364, %r1365}, [%rd175+24];
	st.shared.v2.u32 	[%r1357+768], {%r1364, %r1365};
	add.s32 	%r2082, %r2082, 4;
$L__BB0_349:
	setp.eq.s32 	%p491, %r35, 0;
	@%p491 bra 	$L__BB0_353;
	setp.eq.s32 	%p492, %r35, 1;
	shl.b32 	%r1366, %r5, 3;
	shl.b32 	%r1367, %r2082, 8;
	or.b32  	%r1368, %r1367, %r1366;
	add.s32 	%r247, %r27, %r1368;
	mul.wide.u32 	%rd176, %r2082, 8;
	add.s64 	%rd15, %rd2, %rd176;
	ld.local.v2.u32 	{%r1369, %r1370}, [%rd15];
	st.shared.v2.u32 	[%r247], {%r1369, %r1370};
	@%p492 bra 	$L__BB0_353;
	setp.eq.s32 	%p493, %r35, 2;
	ld.local.v2.u32 	{%r1371, %r1372}, [%rd15+8];
	st.shared.v2.u32 	[%r247+256], {%r1371, %r1372};
	@%p493 bra 	$L__BB0_353;
	ld.local.v2.u32 	{%r1373, %r1374}, [%rd15+16];
	st.shared.v2.u32 	[%r247+512], {%r1373, %r1374};
$L__BB0_353:
	setp.ge.s32 	%p494, %r5, %r435;
	@%p494 bra 	$L__BB0_358;
	mov.u32 	%r2084, %r5;
$L__BB0_355:
	setp.ge.s32 	%p495, %r2084, %r239;
	mov.b32 	%r2086, 2139095039;
	mov.b32 	%r2085, -1;
	@%p495 bra 	$L__BB0_357;
	shl.b32 	%r1377, %r2084, 3;
	add.s32 	%r1378, %r26, %r1377;
	ld.shared.v2.u32 	{%r2085, %r2086}, [%r1378];
$L__BB0_357:
	add.s32 	%r1379, %r2084, %r435;
	shl.b32 	%r1380, %r1379, 3;
	add.s32 	%r1381, %r27, %r1380;
	st.shared.v2.u32 	[%r1381], {%r2085, %r2086};
	add.s32 	%r2084, %r2084, 32;
	setp.lt.s32 	%p496, %r2084, %r435;
	@%p496 bra 	$L__BB0_355;
$L__BB0_358:
	setp.lt.s32 	%p497, %r435, 1;
	bar.warp.sync 	-1;
	@%p497 bra 	$L__BB0_365;
	mov.b32 	%r2087, 0;
$L__BB0_360:
	and.b32  	%r1383, %r2087, 1;
	add.s32 	%r2088, %r1383, %r5;
	setp.ge.s32 	%p498, %r2088, %r28;
	@%p498 bra 	$L__BB0_364;
$L__BB0_361:
	shl.b32 	%r1384, %r2088, 3;
	add.s32 	%r257, %r27, %r1384;
	ld.shared.f32 	%f103, [%r257+4];
	ld.shared.f32 	%f104, [%r257+12];
	setp.leu.f32 	%p499, %f103, %f104;
	@%p499 bra 	$L__BB0_363;
	ld.shared.u32 	%r1385, [%r257+8];
	ld.shared.u32 	%r1386, [%r257];
	mov.b32 	%r1387, %f104;
	st.shared.v2.u32 	[%r257], {%r1385, %r1387};
	mov.b32 	%r1388, %f103;
	st.shared.v2.u32 	[%r257+8], {%r1386, %r1388};
$L__BB0_363:
	add.s32 	%r2088, %r2088, 32;
	setp.lt.s32 	%p500, %r2088, %r28;
	@%p500 bra 	$L__BB0_361;
$L__BB0_364:
	bar.warp.sync 	-1;
	add.s32 	%r2087, %r2087, 1;
	setp.ne.s32 	%p501, %r2087, %r29;
	@%p501 bra 	$L__BB0_360;
$L__BB0_365:
	@%p484 bra 	$L__BB0_377;
	setp.lt.u32 	%p503, %r30, 7;
	mov.b32 	%r2091, 0;
	@%p503 bra 	$L__BB0_369;
	mov.b32 	%r2089, 0;
$L__BB0_368:
	.pragma "nounroll";
	mul.wide.u32 	%rd177, %r2089, 8;
	add.s64 	%rd178, %rd2, %rd177;
	shl.b32 	%r1391, %r5, 3;
	shl.b32 	%r1392, %r2089, 8;
	or.b32  	%r1393, %r1392, %r1391;
	add.s32 	%r1394, %r27, %r1393;
	ld.shared.v2.u32 	{%r1395, %r1396}, [%r1394];
	ld.shared.v2.u32 	{%r1397, %r1398}, [%r1394+256];
	st.local.v4.u32 	[%rd178], {%r1395, %r1396, %r1397, %r1398};
	ld.shared.v2.u32 	{%r1399, %r1400}, [%r1394+512];
	ld.shared.v2.u32 	{%r1401, %r1402}, [%r1394+768];
	st.local.v4.u32 	[%rd178+16], {%r1399, %r1400, %r1401, %r1402};
	ld.shared.v2.u32 	{%r1403, %r1404}, [%r1394+1024];
	ld.shared.v2.u32 	{%r1405, %r1406}, [%r1394+1280];
	st.local.v4.u32 	[%rd178+32], {%r1403, %r1404, %r1405, %r1406};
	ld.shared.v2.u32 	{%r1407, %r1408}, [%r1394+1536];
	ld.shared.v2.u32 	{%r1409, %r1410}, [%r1394+1792];
	st.local.v4.u32 	[%rd178+48], {%r1407, %r1408, %r1409, %r1410};
	add.s32 	%r2089, %r2089, 8;
	setp.ne.s32 	%p504, %r2089, %r39;
	mov.u32 	%r2091, %r39;
	@%p504 bra 	$L__BB0_368;
$L__BB0_369:
	setp.eq.s32 	%p505, %r33, 0;
	@%p505 bra 	$L__BB0_377;
	setp.lt.u32 	%p506, %r34, 3;
	@%p506 bra 	$L__BB0_372;
	mul.wide.u32 	%rd179, %r2091, 8;
	add.s64 	%rd180, %rd2, %rd179;
	shl.b32 	%r1411, %r5, 3;
	shl.b32 	%r1412, %r2091, 8;
	or.b32  	%r1413, %r1412, %r1411;
	add.s32 	%r1414, %r27, %r1413;
	ld.shared.v2.u32 	{%r1415, %r1416}, [%r1414];
	st.local.v2.u32 	[%rd180], {%r1415, %r1416};
	ld.shared.v2.u32 	{%r1417, %r1418}, [%r1414+256];
	st.local.v2.u32 	[%rd180+8], {%r1417, %r1418};
	ld.shared.v2.u32 	{%r1419, %r1420}, [%r1414+512];
	st.local.v2.u32 	[%rd180+16], {%r1419, %r1420};
	ld.shared.v2.u32 	{%r1421, %r1422}, [%r1414+768];
	st.local.v2.u32 	[%rd180+24], {%r1421, %r1422};
	add.s32 	%r2091, %r2091, 4;
$L__BB0_372:
	setp.eq.s32 	%p507, %r35, 0;
	@%p507 bra 	$L__BB0_377;
	setp.eq.s32 	%p508, %r36, 0;
	@%p508 bra 	$L__BB0_375;
	mul.wide.u32 	%rd181, %r2091, 8;
	add.s64 	%rd182, %rd2, %rd181;
	shl.b32 	%r1423, %r5, 3;
	shl.b32 	%r1424, %r2091, 8;
	or.b32  	%r1425, %r1424, %r1423;
	add.s32 	%r1426, %r27, %r1425;
	ld.shared.v2.u32 	{%r1427, %r1428}, [%r1426];
	st.local.v2.u32 	[%rd182], {%r1427, %r1428};
	ld.shared.v2.u32 	{%r1429, %r1430}, [%r1426+256];
	st.local.v2.u32 	[%rd182+8], {%r1429, %r1430};
	add.s32 	%r2091, %r2091, 2;
$L__BB0_375:
	setp.eq.s32 	%p509, %r40, 0;
	@%p509 bra 	$L__BB0_377;
	mul.wide.u32 	%rd183, %r2091, 8;
	add.s64 	%rd184, %rd2, %rd183;
	shl.b32 	%r1431, %r5, 3;
	shl.b32 	%r1432, %r2091, 8;
	or.b32  	%r1433, %r1432, %r1431;
	add.s32 	%r1434, %r27, %r1433;
	ld.shared.v2.u32 	{%r1435, %r1436}, [%r1434];
	st.local.v2.u32 	[%rd184], {%r1435, %r1436};
$L__BB0_377:
	setp.ne.s32 	%p510, %r5, 0;
	bar.warp.sync 	-1;
	@%p510 bra 	$L__BB0_379;
	mov.b32 	%r1437, 0;
	st.shared.u32 	[%r25], %r1437;
$L__BB0_379:
	bar.warp.sync 	-1;
$L__BB0_380:
	setp.ge.s32 	%p511, %r42, %r50;
	@%p511 bra 	$L__BB0_500;
	setp.lt.s32 	%p512, %r435, 32;
	ld.shared.v2.f32 	{%f690, %f691}, [%r37+1536];
	sub.f32 	%f692, %f1, %f690;
	sub.f32 	%f693, %f2, %f691;
	mul.f32 	%f694, %f693, %f693;
	fma.rn.f32 	%f105, %f692, %f692, %f694;
	mov.f32 	%f936, 0fBF800000;
	@%p512 bra 	$L__BB0_395;
	setp.lt.u32 	%p513, %r30, 15;
	mov.f32 	%f936, 0fBF800000;
	mov.b32 	%r2095, 0;
	@%p513 bra 	$L__BB0_385;
	mov.f32 	%f936, 0fBF800000;
	mov.b32 	%r2093, 0;
$L__BB0_384:
	.pragma "nounroll";
	mul.wide.u32 	%rd185, %r2093, 8;
	add.s64 	%rd186, %rd2, %rd185;
	ld.local.f32 	%f698, [%rd186+4];
	setp.gt.f32 	%p514, %f698, %f936;
	selp.f32 	%f699, %f698, %f936, %p514;
	ld.local.f32 	%f700, [%rd186+12];
	.pragma "used_bytes_mask 61680";
	ld.local.v4.f32 	{%f701, %f702, %f703, %f704}, [%rd186+16];
	setp.gt.f32 	%p515, %f700, %f699;
	selp.f32 	%f705, %f700, %f699, %p515;
	setp.gt.f32 	%p516, %f702, %f705;
	selp.f32 	%f706, %f702, %f705, %p516;
	.pragma "used_bytes_mask 61680";
	ld.local.v4.f32 	{%f707, %f708, %f709, %f710}, [%rd186+32];
	setp.gt.f32 	%p517, %f704, %f706;
	selp.f32 	%f711, %f704, %f706, %p517;
	setp.gt.f32 	%p518, %f708, %f711;
	selp.f32 	%f712, %f708, %f711, %p518;
	.pragma "used_bytes_mask 61680";
	ld.local.v4.f32 	{%f713, %f714, %f715, %f716}, [%rd186+48];
	setp.gt.f32 	%p519, %f710, %f712;
	selp.f32 	%f717, %f710, %f712, %p519;
	setp.gt.f32 	%p520, %f714, %f717;
	selp.f32 	%f718, %f714, %f717, %p520;
	.pragma "used_bytes_mask 61680";
	ld.local.v4.f32 	{%f719, %f720, %f721, %f722}, [%rd186+64];
	setp.gt.f32 	%p521, %f716, %f718;
	selp.f32 	%f723, %f716, %f718, %p521;
	setp.gt.f32 	%p522, %f720, %f723;
	selp.f32 	%f724, %f720, %f723, %p522;
	.pragma "used_bytes_mask 61680";
	ld.local.v4.f32 	{%f725, %f726, %f727, %f728}, [%rd186+80];
	setp.gt.f32 	%p523, %f722, %f724;
	selp.f32 	%f729, %f722, %f724, %p523;
	setp.gt.f32 	%p524, %f726, %f729;
	selp.f32 	%f730, %f726, %f729, %p524;
	.pragma "used_bytes_mask 61680";
	ld.local.v4.f32 	{%f731, %f732, %f733, %f734}, [%rd186+96];
	setp.gt.f32 	%p525, %f728, %f730;
	selp.f32 	%f735, %f728, %f730, %p525;
	setp.gt.f32 	%p526, %f732, %f735;
	selp.f32 	%f736, %f732, %f735, %p526;
	.pragma "used_bytes_mask 61680";
	ld.local.v4.f32 	{%f737, %f738, %f739, %f740}, [%rd186+112];
	setp.gt.f32 	%p527, %f734, %f736;
	selp.f32 	%f741, %f734, %f736, %p527;
	setp.gt.f32 	%p528, %f738, %f741;
	selp.f32 	%f742, %f738, %f741, %p528;
	setp.gt.f32 	%p529, %f740, %f742;
	selp.f32 	%f936, %f740, %f742, %p529;
	add.s32 	%r2093, %r2093, 16;
	setp.ne.s32 	%p530, %r2093, %r38;
	mov.u32 	%r2095, %r38;
	@%p530 bra 	$L__BB0_384;
$L__BB0_385:
	setp.eq.s32 	%p531, %r31, 0;
	@%p531 bra 	$L__BB0_395;
	setp.lt.u32 	%p532, %r32, 7;
	@%p532 bra 	$L__BB0_388;
	mul.wide.u32 	%rd187, %r2095, 8;
	add.s64 	%rd188, %rd2, %rd187;
	ld.local.f32 	%f744, [%rd188+4];
	setp.gt.f32 	%p533, %f744, %f936;
	selp.f32 	%f745, %f744, %f936, %p533;
	ld.local.f32 	%f746, [%rd188+12];
	setp.gt.f32 	%p534, %f746, %f745;
	selp.f32 	%f747, %f746, %f745, %p534;
	ld.local.f32 	%f748, [%rd188+20];
	setp.gt.f32 	%p535, %f748, %f747;
	selp.f32 	%f749, %f748, %f747, %p535;
	ld.local.f32 	%f750, [%rd188+28];
	setp.gt.f32 	%p536, %f750, %f749;
	selp.f32 	%f751, %f750, %f749, %p536;
	ld.local.f32 	%f752, [%rd188+36];
	setp.gt.f32 	%p537, %f752, %f751;
	selp.f32 	%f753, %f752, %f751, %p537;
	ld.local.f32 	%f754, [%rd188+44];
	setp.gt.f32 	%p538, %f754, %f753;
	selp.f32 	%f755, %f754, %f753, %p538;
	ld.local.f32 	%f756, [%rd188+52];
	setp.gt.f32 	%p539, %f756, %f755;
	selp.f32 	%f757, %f756, %f755, %p539;
	ld.local.f32 	%f758, [%rd188+60];
	setp.gt.f32 	%p540, %f758, %f757;
	selp.f32 	%f936, %f758, %f757, %p540;
	add.s32 	%r2095, %r2095, 8;
$L__BB0_388:
	setp.eq.s32 	%p541, %r33, 0;
	@%p541 bra 	$L__BB0_395;
	setp.lt.u32 	%p542, %r34, 3;
	@%p542 bra 	$L__BB0_391;
	mul.wide.u32 	%rd189, %r2095, 8;
	add.s64 	%rd190, %rd2, %rd189;
	ld.local.f32 	%f760, [%rd190+4];
	setp.gt.f32 	%p543, %f760, %f936;
	selp.f32 	%f761, %f760, %f936, %p543;
	ld.local.f32 	%f762, [%rd190+12];
	setp.gt.f32 	%p544, %f762, %f761;
	selp.f32 	%f763, %f762, %f761, %p544;
	ld.local.f32 	%f764, [%rd190+20];
	setp.gt.f32 	%p545, %f764, %f763;
	selp.f32 	%f765, %f764, %f763, %p545;
	ld.local.f32 	%f766, [%rd190+28];
	setp.gt.f32 	%p546, %f766, %f765;
	selp.f32 	%f936, %f766, %f765, %p546;
	add.s32 	%r2095, %r2095, 4;
$L__BB0_391:
	setp.eq.s32 	%p547, %r35, 0;
	@%p547 bra 	$L__BB0_395;
	setp.eq.s32 	%p548, %r35, 1;
	mul.wide.u32 	%rd191, %r2095, 8;
	add.s64 	%rd192, %rd2, %rd191;
	add.s64 	%rd16, %rd192, 4;
	ld.local.f32 	%f767, [%rd192+4];
	setp.gt.f32 	%p549, %f767, %f936;
	selp.f32 	%f936, %f767, %f936, %p549;
	@%p548 bra 	$L__BB0_395;
	setp.eq.s32 	%p550, %r35, 2;
	ld.local.f32 	%f768, [%rd16+8];
	setp.gt.f32 	%p551, %f768, %f936;
	selp.f32 	%f936, %f768, %f936, %p551;
	@%p550 bra 	$L__BB0_395;
	ld.local.f32 	%f769, [%rd16+16];
	setp.gt.f32 	%p552, %f769, %f936;
	selp.f32 	%f936, %f769, %f936, %p552;
$L__BB0_395:
	mov.b32 	%r1440, %f936;
	shfl.sync.down.b32	%r1441|%p553, %r1440, 16, 31, -1;
	mov.b32 	%f770, %r1441;
	setp.lt.f32 	%p554, %f936, %f770;
	selp.f32 	%f771, %f770, %f936, %p554;
	mov.b32 	%r1442, %f771;
	shfl.sync.down.b32	%r1443|%p555, %r1442, 8, 31, -1;
	mov.b32 	%f772, %r1443;
	setp.lt.f32 	%p556, %f771, %f772;
	selp.f32 	%f773, %f772, %f771, %p556;
	mov.b32 	%r1444, %f773;
	shfl.sync.down.b32	%r1445|%p557, %r1444, 4, 31, -1;
	mov.b32 	%f774, %r1445;
	setp.lt.f32 	%p558, %f773, %f774;
	selp.f32 	%f775, %f774, %f773, %p558;
	mov.b32 	%r1446, %f775;
	shfl.sync.down.b32	%r1447|%p559, %r1446, 2, 31, -1;
	mov.b32 	%f776, %r1447;
	setp.lt.f32 	%p560, %f775, %f776;
	selp.f32 	%f777, %f776, %f775, %p560;
	mov.b32 	%r1448, %f777;
	shfl.sync.down.b32	%r1449|%p561, %r1448, 1, 31, -1;
	mov.b32 	%f778, %r1449;
	setp.lt.f32 	%p562, %f777, %f778;
	selp.f32 	%f779, %f778, %f777, %p562;
	setp.geu.f32 	%p563, %f105, %f779;
	@%p563 bra 	$L__BB0_440;
	atom.shared.add.u32 	%r274, [%r25], 1;
	setp.ge.s32 	%p564, %r274, %r435;
	@%p564 bra 	$L__BB0_398;
	add.s32 	%r1450, %r42, %r1988;
	shl.b32 	%r1451, %r274, 3;
	add.s32 	%r1452, %r26, %r1451;
	mov.b32 	%r1453, %f105;
	st.shared.v2.u32 	[%r1452], {%r1450, %r1453};
$L__BB0_398:
	ld.shared.u32 	%r1454, [%r25];
	setp.lt.s32 	%p565, %r1454, %r435;
	@%p565 bra 	$L__BB0_440;
	setp.lt.s32 	%p566, %r435, 32;
	bar.warp.sync 	-1;
	ld.shared.u32 	%r275, [%r25];
	@%p566 bra 	$L__BB0_413;
	setp.lt.u32 	%p567, %r30, 15;
	mov.b32 	%r2099, 0;
	@%p567 bra 	$L__BB0_403;
	mov.b32 	%r2097, 0;
$L__BB0_402:
	.pragma "nounroll";
	shl.b32 	%r1457, %r5, 3;
	shl.b32 	%r1458, %r2097, 8;
	or.b32  	%r1459, %r1458, %r1457;
	add.s32 	%r1460, %r27, %r1459;
	mul.wide.u32 	%rd193, %r2097, 8;
	add.s64 	%rd194, %rd2, %rd193;
	ld.local.v4.u32 	{%r1461, %r1462, %r1463, %r1464}, [%rd194];
	st.shared.v2.u32 	[%r1460], {%r1461, %r1462};
	st.shared.v2.u32 	[%r1460+256], {%r1463, %r1464};
	ld.local.v4.u32 	{%r1465, %r1466, %r1467, %r1468}, [%rd194+16];
	st.shared.v2.u32 	[%r1460+512], {%r1465, %r1466};
	st.shared.v2.u32 	[%r1460+768], {%r1467, %r1468};
	ld.local.v4.u32 	{%r1469, %r1470, %r1471, %r1472}, [%rd194+32];
	st.shared.v2.u32 	[%r1460+1024], {%r1469, %r1470};
	st.shared.v2.u32 	[%r1460+1280], {%r1471, %r1472};
	ld.local.v4.u32 	{%r1473, %r1474, %r1475, %r1476}, [%rd194+48];
	st.shared.v2.u32 	[%r1460+1536], {%r1473, %r1474};
	st.shared.v2.u32 	[%r1460+1792], {%r1475, %r1476};
	ld.local.v4.u32 	{%r1477, %r1478, %r1479, %r1480}, [%rd194+64];
	st.shared.v2.u32 	[%r1460+2048], {%r1477, %r1478};
	st.shared.v2.u32 	[%r1460+2304], {%r1479, %r1480};
	ld.local.v4.u32 	{%r1481, %r1482, %r1483, %r1484}, [%rd194+80];
	st.shared.v2.u32 	[%r1460+2560], {%r1481, %r1482};
	st.shared.v2.u32 	[%r1460+2816], {%r1483, %r1484};
	ld.local.v4.u32 	{%r1485, %r1486, %r1487, %r1488}, [%rd194+96];
	st.shared.v2.u32 	[%r1460+3072], {%r1485, %r1486};
	st.shared.v2.u32 	[%r1460+3328], {%r1487, %r1488};
	ld.local.v4.u32 	{%r1489, %r1490, %r1491, %r1492}, [%rd194+112];
	st.shared.v2.u32 	[%r1460+3584], {%r1489, %r1490};
	st.shared.v2.u32 	[%r1460+3840], {%r1491, %r1492};
	add.s32 	%r2097, %r2097, 16;
	setp.ne.s32 	%p568, %r2097, %r38;
	mov.u32 	%r2099, %r38;
	@%p568 bra 	$L__BB0_402;
$L__BB0_403:
	setp.eq.s32 	%p569, %r31, 0;
	@%p569 bra 	$L__BB0_413;
	setp.lt.u32 	%p570, %r32, 7;
	@%p570 bra 	$L__BB0_406;
	shl.b32 	%r1493, %r5, 3;
	shl.b32 	%r1494, %r2099, 8;
	or.b32  	%r1495, %r1494, %r1493;
	add.s32 	%r1496, %r27, %r1495;
	mul.wide.u32 	%rd195, %r2099, 8;
	add.s64 	%rd196, %rd2, %rd195;
	ld.local.v2.u32 	{%r1497, %r1498}, [%rd196];
	st.shared.v2.u32 	[%r1496], {%r1497, %r1498};
	ld.local.v2.u32 	{%r1499, %r1500}, [%rd196+8];
	st.shared.v2.u32 	[%r1496+256], {%r1499, %r1500};
	ld.local.v2.u32 	{%r1501, %r1502}, [%rd196+16];
	st.shared.v2.u32 	[%r1496+512], {%r1501, %r1502};
	ld.local.v2.u32 	{%r1503, %r1504}, [%rd196+24];
	st.shared.v2.u32 	[%r1496+768], {%r1503, %r1504};
	ld.local.v2.u32 	{%r1505, %r1506}, [%rd196+32];
	st.shared.v2.u32 	[%r1496+1024], {%r1505, %r1506};
	ld.local.v2.u32 	{%r1507, %r1508}, [%rd196+40];
	st.shared.v2.u32 	[%r1496+1280], {%r1507, %r1508};
	ld.local.v2.u32 	{%r1509, %r1510}, [%rd196+48];
	st.shared.v2.u32 	[%r1496+1536], {%r1509, %r1510};
	ld.local.v2.u32 	{%r1511, %r1512}, [%rd196+56];
	st.shared.v2.u32 	[%r1496+1792], {%r1511, %r1512};
	add.s32 	%r2099, %r2099, 8;
$L__BB0_406:
	setp.eq.s32 	%p571, %r33, 0;
	@%p571 bra 	$L__BB0_413;
	setp.lt.u32 	%p572, %r34, 3;
	@%p572 bra 	$L__BB0_409;
	shl.b32 	%r1513, %r5, 3;
	shl.b32 	%r1514, %r2099, 8;
	or.b32  	%r1515, %r1514, %r1513;
	add.s32 	%r1516, %r27, %r1515;
	mul.wide.u32 	%rd197, %r2099, 8;
	add.s64 	%rd198, %rd2, %rd197;
	ld.local.v2.u32 	{%r1517, %r1518}, [%rd198];
	st.shared.v2.u32 	[%r1516], {%r1517, %r1518};
	ld.local.v2.u32 	{%r1519, %r1520}, [%rd198+8];
	st.shared.v2.u32 	[%r1516+256], {%r1519, %r1520};
	ld.local.v2.u32 	{%r1521, %r1522}, [%rd198+16];
	st.shared.v2.u32 	[%r1516+512], {%r1521, %r1522};
	ld.local.v2.u32 	{%r1523, %r1524}, [%rd198+24];
	st.shared.v2.u32 	[%r1516+768], {%r1523, %r1524};
	add.s32 	%r2099, %r2099, 4;
$L__BB0_409:
	setp.eq.s32 	%p573, %r35, 0;
	@%p573 bra 	$L__BB0_413;
	setp.eq.s32 	%p574, %r35, 1;
	shl.b32 	%r1525, %r5, 3;
	shl.b32 	%r1526, %r2099, 8;
	or.b32  	%r1527, %r1526, %r1525;
	add.s32 	%r283, %r27, %r1527;
	mul.wide.u32 	%rd199, %r2099, 8;
	add.s64 	%rd17, %rd2, %rd199;
	ld.local.v2.u32 	{%r1528, %r1529}, [%rd17];
	st.shared.v2.u32 	[%r283], {%r1528, %r1529};
	@%p574 bra 	$L__BB0_413;
	setp.eq.s32 	%p575, %r35, 2;
	ld.local.v2.u32 	{%r1530, %r1531}, [%rd17+8];
	st.shared.v2.u32 	[%r283+256], {%r1530, %r1531};
	@%p575 bra 	$L__BB0_413;
	ld.local.v2.u32 	{%r1532, %r1533}, [%rd17+16];
	st.shared.v2.u32 	[%r283+512], {%r1532, %r1533};
$L__BB0_413:
	setp.ge.s32 	%p576, %r5, %r435;
	@%p576 bra 	$L__BB0_418;
	mov.u32 	%r2101, %r5;
$L__BB0_415:
	setp.ge.s32 	%p577, %r2101, %r275;
	mov.b32 	%r2103, 2139095039;
	mov.b32 	%r2102, -1;
	@%p577 bra 	$L__BB0_417;
	shl.b32 	%r1536, %r2101, 3;
	add.s32 	%r1537, %r26, %r1536;
	ld.shared.v2.u32 	{%r2102, %r2103}, [%r1537];
$L__BB0_417:
	add.s32 	%r1538, %r2101, %r435;
	shl.b32 	%r1539, %r1538, 3;
	add.s32 	%r1540, %r27, %r1539;
	st.shared.v2.u32 	[%r1540], {%r2102, %r2103};
	add.s32 	%r2101, %r2101, 32;
	setp.lt.s32 	%p578, %r2101, %r435;
	@%p578 bra 	$L__BB0_415;
$L__BB0_418:
	setp.lt.s32 	%p579, %r435, 1;
	bar.warp.sync 	-1;
	@%p579 bra 	$L__BB0_425;
	mov.b32 	%r2104, 0;
$L__BB0_420:
	and.b32  	%r1542, %r2104, 1;
	add.s32 	%r2105, %r1542, %r5;
	setp.ge.s32 	%p580, %r2105, %r28;
	@%p580 bra 	$L__BB0_424;
$L__BB0_421:
	shl.b32 	%r1543, %r2105, 3;
	add.s32 	%r293, %r27, %r1543;
	ld.shared.f32 	%f120, [%r293+4];
	ld.shared.f32 	%f121, [%r293+12];
	setp.leu.f32 	%p581, %f120, %f121;
	@%p581 bra 	$L__BB0_423;
	ld.shared.u32 	%r1544, [%r293+8];
	ld.shared.u32 	%r1545, [%r293];
	mov.b32 	%r1546, %f121;
	st.shared.v2.u32 	[%r293], {%r1544, %r1546};
	mov.b32 	%r1547, %f120;
	st.shared.v2.u32 	[%r293+8], {%r1545, %r1547};
$L__BB0_423:
	add.s32 	%r2105, %r2105, 32;
	setp.lt.s32 	%p582, %r2105, %r28;
	@%p582 bra 	$L__BB0_421;
$L__BB0_424:
	bar.warp.sync 	-1;
	add.s32 	%r2104, %r2104, 1;
	setp.ne.s32 	%p583, %r2104, %r29;
	@%p583 bra 	$L__BB0_420;
$L__BB0_425:
	@%p566 bra 	$L__BB0_437;
	setp.lt.u32 	%p585, %r30, 7;
	mov.b32 	%r2108, 0;
	@%p585 bra 	$L__BB0_429;
	mov.b32 	%r2106, 0;
$L__BB0_428:
	.pragma "nounroll";
	mul.wide.u32 	%rd200, %r2106, 8;
	add.s64 	%rd201, %rd2, %rd200;
	shl.b32 	%r1550, %r5, 3;
	shl.b32 	%r1551, %r2106, 8;
	or.b32  	%r1552, %r1551, %r1550;
	add.s32 	%r1553, %r27, %r1552;
	ld.shared.v2.u32 	{%r1554, %r1555}, [%r1553];
	ld.shared.v2.u32 	{%r1556, %r1557}, [%r1553+256];
	st.local.v4.u32 	[%rd201], {%r1554, %r1555, %r1556, %r1557};
	ld.shared.v2.u32 	{%r1558, %r1559}, [%r1553+512];
	ld.shared.v2.u32 	{%r1560, %r1561}, [%r1553+768];
	st.local.v4.u32 	[%rd201+16], {%r1558, %r1559, %r1560, %r1561};
	ld.shared.v2.u32 	{%r1562, %r1563}, [%r1553+1024];
	ld.shared.v2.u32 	{%r1564, %r1565}, [%r1553+1280];
	st.local.v4.u32 	[%rd201+32], {%r1562, %r1563, %r1564, %r1565};
	ld.shared.v2.u32 	{%r1566, %r1567}, [%r1553+1536];
	ld.shared.v2.u32 	{%r1568, %r1569}, [%r1553+1792];
	st.local.v4.u32 	[%rd201+48], {%r1566, %r1567, %r1568, %r1569};
	add.s32 	%r2106, %r2106, 8;
	setp.ne.s32 	%p586, %r2106, %r39;
	mov.u32 	%r2108, %r39;
	@%p586 bra 	$L__BB0_428;
$L__BB0_429:
	setp.eq.s32 	%p587, %r33, 0;
	@%p587 bra 	$L__BB0_437;
	setp.lt.u32 	%p588, %r34, 3;
	@%p588 bra 	$L__BB0_432;
	mul.wide.u32 	%rd202, %r2108, 8;
	add.s64 	%rd203, %rd2, %rd202;
	shl.b32 	%r1570, %r5, 3;
	shl.b32 	%r1571, %r2108, 8;
	or.b32  	%r1572, %r1571, %r1570;
	add.s32 	%r1573, %r27, %r1572;
	ld.shared.v2.u32 	{%r1574, %r1575}, [%r1573];
	st.local.v2.u32 	[%rd203], {%r1574, %r1575};
	ld.shared.v2.u32 	{%r1576, %r1577}, [%r1573+256];
	st.local.v2.u32 	[%rd203+8], {%r1576, %r1577};
	ld.shared.v2.u32 	{%r1578, %r1579}, [%r1573+512];
	st.local.v2.u32 	[%rd203+16], {%r1578, %r1579};
	ld.shared.v2.u32 	{%r1580, %r1581}, [%r1573+768];
	st.local.v2.u32 	[%rd203+24], {%r1580, %r1581};
	add.s32 	%r2108, %r2108, 4;
$L__BB0_432:
	setp.eq.s32 	%p589, %r35, 0;
	@%p589 bra 	$L__BB0_437;
	setp.eq.s32 	%p590, %r36, 0;
	@%p590 bra 	$L__BB0_435;
	mul.wide.u32 	%rd204, %r2108, 8;
	add.s64 	%rd205, %rd2, %rd204;
	shl.b32 	%r1582, %r5, 3;
	shl.b32 	%r1583, %r2108, 8;
	or.b32  	%r1584, %r1583, %r1582;
	add.s32 	%r1585, %r27, %r1584;
	ld.shared.v2.u32 	{%r1586, %r1587}, [%r1585];
	st.local.v2.u32 	[%rd205], {%r1586, %r1587};
	ld.shared.v2.u32 	{%r1588, %r1589}, [%r1585+256];
	st.local.v2.u32 	[%rd205+8], {%r1588, %r1589};
	add.s32 	%r2108, %r2108, 2;
$L__BB0_435:
	setp.eq.s32 	%p591, %r40, 0;
	@%p591 bra 	$L__BB0_437;
	mul.wide.u32 	%rd206, %r2108, 8;
	add.s64 	%rd207, %rd2, %rd206;
	shl.b32 	%r1590, %r5, 3;
	shl.b32 	%r1591, %r2108, 8;
	or.b32  	%r1592, %r1591, %r1590;
	add.s32 	%r1593, %r27, %r1592;
	ld.shared.v2.u32 	{%r1594, %r1595}, [%r1593];
	st.local.v2.u32 	[%rd207], {%r1594, %r1595};
$L__BB0_437:
	setp.ne.s32 	%p592, %r5, 0;
	bar.warp.sync 	-1;
	@%p592 bra 	$L__BB0_439;
	mov.b32 	%r1596, 0;
	st.shared.u32 	[%r25], %r1596;
$L__BB0_439:
	bar.warp.sync 	-1;
$L__BB0_440:
	setp.ge.s32 	%p593, %r43, %r50;
	@%p593 bra 	$L__BB0_500;
	ld.shared.v2.f32 	{%f781, %f782}, [%r37+1792];
	sub.f32 	%f783, %f1, %f781;
	sub.f32 	%f784, %f2, %f782;
	mul.f32 	%f785, %f784, %f784;
	fma.rn.f32 	%f122, %f783, %f783, %f785;
	mov.f32 	%f944, 0fBF800000;
	@%p512 bra 	$L__BB0_455;
	setp.lt.u32 	%p595, %r30, 15;
	mov.f32 	%f944, 0fBF800000;
	mov.b32 	%r2112, 0;
	@%p595 bra 	$L__BB0_445;
	mov.f32 	%f944, 0fBF800000;
	mov.b32 	%r2110, 0;
$L__BB0_444:
	.pragma "nounroll";
	mul.wide.u32 	%rd208, %r2110, 8;
	add.s64 	%rd209, %rd2, %rd208;
	ld.local.f32 	%f789, [%rd209+4];
	setp.gt.f32 	%p596, %f789, %f944;
	selp.f32 	%f790, %f789, %f944, %p596;
	ld.local.f32 	%f791, [%rd209+12];
	.pragma "used_bytes_mask 61680";
	ld.local.v4.f32 	{%f792, %f793, %f794, %f795}, [%rd209+16];
	setp.gt.f32 	%p597, %f791, %f790;
	selp.f32 	%f796, %f791, %f790, %p597;
	setp.gt.f32 	%p598, %f793, %f796;
	selp.f32 	%f797, %f793, %f796, %p598;
	.pragma "used_bytes_mask 61680";
	ld.local.v4.f32 	{%f798, %f799, %f800, %f801}, [%rd209+32];
	setp.gt.f32 	%p599, %f795, %f797;
	selp.f32 	%f802, %f795, %f797, %p599;
	setp.gt.f32 	%p600, %f799, %f802;
	selp.f32 	%f803, %f799, %f802, %p600;
	.pragma "used_bytes_mask 61680";
	ld.local.v4.f32 	{%f804, %f805, %f806, %f807}, [%rd209+48];
	setp.gt.f32 	%p601, %f801, %f803;
	selp.f32 	%f808, %f801, %f803, %p601;
	setp.gt.f32 	%p602, %f805, %f808;
	selp.f32 	%f809, %f805, %f808, %p602;
	.pragma "used_bytes_mask 61680";
	ld.local.v4.f32 	{%f810, %f811, %f812, %f813}, [%rd209+64];
	setp.gt.f32 	%p603, %f807, %f809;
	selp.f32 	%f814, %f807, %f809, %p603;
	setp.gt.f32 	%p604, %f811, %f814;
	selp.f32 	%f815, %f811, %f814, %p604;
	.pragma "used_bytes_mask 61680";
	ld.local.v4.f32 	{%f816, %f817, %f818, %f819}, [%rd209+80];
	setp.gt.f32 	%p605, %f813, %f815;
	selp.f32 	%f820, %f813, %f815, %p605;
	setp.gt.f32 	%p606, %f817, %f820;
	selp.f32 	%f821, %f817, %f820, %p606;
	.pragma "used_bytes_mask 61680";
	ld.local.v4.f32 	{%f822, %f823, %f824, %f825}, [%rd209+96];
	setp.gt.f32 	%p607, %f819, %f821;
	selp.f32 	%f826, %f819, %f821, %p607;
	setp.gt.f32 	%p608, %f823, %f826;
	selp.f32 	%f827, %f823, %f826, %p608;
	.pragma "used_bytes_mask 61680";
	ld.local.v4.f32 	{%f828, %f829, %f830, %f831}, [%rd209+112];
	setp.gt.f32 	%p609, %f825, %f827;
	selp.f32 	%f832, %f825, %f827, %p609;
	setp.gt.f32 	%p610, %f829, %f832;
	selp.f32 	%f833, %f829, %f832, %p610;
	setp.gt.f32 	%p611, %f831, %f833;
	selp.f32 	%f944, %f831, %f833, %p611;
	add.s32 	%r2110, %r2110, 16;
	setp.ne.s32 	%p612, %r2110, %r38;
	mov.u32 	%r2112, %r38;
	@%p612 bra 	$L__BB0_444;
$L__BB0_445:
	setp.eq.s32 	%p613, %r31, 0;
	@%p613 bra 	$L__BB0_455;
	setp.lt.u32 	%p614, %r32, 7;
	@%p614 bra 	$L__BB0_448;
	mul.wide.u32 	%rd210, %r2112, 8;
	add.s64 	%rd211, %rd2, %rd210;
	ld.local.f32 	%f835, [%rd211+4];
	setp.gt.f32 	%p615, %f835, %f944;
	selp.f32 	%f836, %f835, %f944, %p615;
	ld.local.f32 	%f837, [%rd211+12];
	setp.gt.f32 	%p616, %f837, %f836;
	selp.f32 	%f838, %f837, %f836, %p616;
	ld.local.f32 	%f839, [%rd211+20];
	setp.gt.f32 	%p617, %f839, %f838;
	selp.f32 	%f840, %f839, %f838, %p617;
	ld.local.f32 	%f841, [%rd211+28];
	setp.gt.f32 	%p618, %f841, %f840;
	selp.f32 	%f842, %f841, %f840, %p618;
	ld.local.f32 	%f843, [%rd211+36];
	setp.gt.f32 	%p619, %f843, %f842;
	selp.f32 	%f844, %f843, %f842, %p619;
	ld.local.f32 	%f845, [%rd211+44];
	setp.gt.f32 	%p620, %f845, %f844;
	selp.f32 	%f846, %f845, %f844, %p620;
	ld.local.f32 	%f847, [%rd211+52];
	setp.gt.f32 	%p621, %f847, %f846;
	selp.f32 	%f848, %f847, %f846, %p621;
	ld.local.f32 	%f849, [%rd211+60];
	setp.gt.f32 	%p622, %f849, %f848;
	selp.f32 	%f944, %f849, %f848, %p622;
	add.s32 	%r2112, %r2112, 8;
$L__BB0_448:
	setp.eq.s32 	%p623, %r33, 0;
	@%p623 bra 	$L__BB0_455;
	setp.lt.u32 	%p624, %r34, 3;
	@%p624 bra 	$L__BB0_451;
	mul.wide.u32 	%rd212, %r2112, 8;
	add.s64 	%rd213, %rd2, %rd212;
	ld.local.f32 	%f851, [%rd213+4];
	setp.gt.f32 	%p625, %f851, %f944;
	selp.f32 	%f852, %f851, %f944, %p625;
	ld.local.f32 	%f853, [%rd213+12];
	setp.gt.f32 	%p626, %f853, %f852;
	selp.f32 	%f854, %f853, %f852, %p626;
	ld.local.f32 	%f855, [%rd213+20];
	setp.gt.f32 	%p627, %f855, %f854;
	selp.f32 	%f856, %f855, %f854, %p627;
	ld.local.f32 	%f857, [%rd213+28];
	setp.gt.f32 	%p628, %f857, %f856;
	selp.f32 	%f944, %f857, %f856, %p628;
	add.s32 	%r2112, %r2112, 4;
$L__BB0_451:
	setp.eq.s32 	%p629, %r35, 0;
	@%p629 bra 	$L__BB0_455;
	setp.eq.s32 	%p630, %r35, 1;
	mul.wide.u32 	%rd214, %r2112, 8;
	add.s64 	%rd215, %rd2, %rd214;
	add.s64 	%rd18, %rd215, 4;
	ld.local.f32 	%f858, [%rd215+4];
	setp.gt.f32 	%p631, %f858, %f944;
	selp.f32 	%f944, %f858, %f944, %p631;
	@%p630 bra 	$L__BB0_455;
	setp.eq.s32 	%p632, %r35, 2;
	ld.local.f32 	%f859, [%rd18+8];
	setp.gt.f32 	%p633, %f859, %f944;
	selp.f32 	%f944, %f859, %f944, %p633;
	@%p632 bra 	$L__BB0_455;
	ld.local.f32 	%f860, [%rd18+16];
	setp.gt.f32 	%p634, %f860, %f944;
	selp.f32 	%f944, %f860, %f944, %p634;
$L__BB0_455:
	mov.b32 	%r1599, %f944;
	shfl.sync.down.b32	%r1600|%p635, %r1599, 16, 31, -1;
	mov.b32 	%f861, %r1600;
	setp.lt.f32 	%p636, %f944, %f861;
	selp.f32 	%f862, %f861, %f944, %p636;
	mov.b32 	%r1601, %f862;
	shfl.sync.down.b32	%r1602|%p637, %r1601, 8, 31, -1;
	mov.b32 	%f863, %r1602;
	setp.lt.f32 	%p638, %f862, %f863;
	selp.f32 	%f864, %f863, %f862, %p638;
	mov.b32 	%r1603, %f864;
	shfl.sync.down.b32	%r1604|%p639, %r1603, 4, 31, -1;
	mov.b32 	%f865, %r1604;
	setp.lt.f32 	%p640, %f864, %f865;
	selp.f32 	%f866, %f865, %f864, %p640;
	mov.b32 	%r1605, %f866;
	shfl.sync.down.b32	%r1606|%p641, %r1605, 2, 31, -1;
	mov.b32 	%f867, %r1606;
	setp.lt.f32 	%p642, %f866, %f867;
	selp.f32 	%f868, %f867, %f866, %p642;
	mov.b32 	%r1607, %f868;
	shfl.sync.down.b32	%r1608|%p643, %r1607, 1, 31, -1;
	mov.b32 	%f869, %r1608;
	setp.lt.f32 	%p644, %f868, %f869;
	selp.f32 	%f870, %f869, %f868, %p644;
	setp.geu.f32 	%p645, %f122, %f870;
	@%p645 bra 	$L__BB0_500;
	atom.shared.add.u32 	%r310, [%r25], 1;
	setp.ge.s32 	%p646, %r310, %r435;
	@%p646 bra 	$L__BB0_458;
	add.s32 	%r1609, %r43, %r1988;
	shl.b32 	%r1610, %r310, 3;
	add.s32 	%r1611, %r26, %r1610;
	mov.b32 	%r1612, %f122;
	st.shared.v2.u32 	[%r1611], {%r1609, %r1612};
$L__BB0_458:
	ld.shared.u32 	%r1613, [%r25];
	setp.lt.s32 	%p647, %r1613, %r435;
	@%p647 bra 	$L__BB0_500;
	setp.lt.s32 	%p648, %r435, 32;
	bar.warp.sync 	-1;
	ld.shared.u32 	%r311, [%r25];
	@%p648 bra 	$L__BB0_473;
	setp.lt.u32 	%p649, %r30, 15;
	mov.b32 	%r2116, 0;
	@%p649 bra 	$L__BB0_463;
	mov.b32 	%r2114, 0;
$L__BB0_462:
	.pragma "nounroll";
	shl.b32 	%r1616, %r5, 3;
	shl.b32 	%r1617, %r2114, 8;
	or.b32  	%r1618, %r1617, %r1616;
	add.s32 	%r1619, %r27, %r1618;
	mul.wide.u32 	%rd216, %r2114, 8;
	add.s64 	%rd217, %rd2, %rd216;
	ld.local.v4.u32 	{%r1620, %r1621, %r1622, %r1623}, [%rd217];
	st.shared.v2.u32 	[%r1619], {%r1620, %r1621};
	st.shared.v2.u32 	[%r1619+256], {%r1622, %r1623};
	ld.local.v4.u32 	{%r1624, %r1625, %r1626, %r1627}, [%rd217+16];
	st.shared.v2.u32 	[%r1619+512], {%r1624, %r1625};
	st.shared.v2.u32 	[%r1619+768], {%r1626, %r1627};
	ld.local.v4.u32 	{%r1628, %r1629, %r1630, %r1631}, [%rd217+32];
	st.shared.v2.u32 	[%r1619+1024], {%r1628, %r1629};
	st.shared.v2.u32 	[%r1619+1280], {%r1630, %r1631};
	ld.local.v4.u32 	{%r1632, %r1633, %r1634, %r1635}, [%rd217+48];
	st.shared.v2.u32 	[%r1619+1536], {%r1632, %r1633};
	st.shared.v2.u32 	[%r1619+1792], {%r1634, %r1635};
	ld.local.v4.u32 	{%r1636, %r1637, %r1638, %r1639}, [%rd217+64];
	st.shared.v2.u32 	[%r1619+2048], {%r1636, %r1637};
	st.shared.v2.u32 	[%r1619+2304], {%r1638, %r1639};
	ld.local.v4.u32 	{%r1640, %r1641, %r1642, %r1643}, [%rd217+80];
	st.shared.v2.u32 	[%r1619+2560], {%r1640, %r1641};
	st.shared.v2.u32 	[%r1619+2816], {%r1642, %r1643};
	ld.local.v4.u32 	{%r1644, %r1645, %r1646, %r1647}, [%rd217+96];
	st.shared.v2.u32 	[%r1619+3072], {%r1644, %r1645};
	st.shared.v2.u32 	[%r1619+3328], {%r1646, %r1647};
	ld.local.v4.u32 	{%r1648, %r1649, %r1650, %r1651}, [%rd217+112];
	st.shared.v2.u32 	[%r1619+3584], {%r1648, %r1649};
	st.shared.v2.u32 	[%r1619+3840], {%r1650, %r1651};
	add.s32 	%r2114, %r2114, 16;
	setp.ne.s32 	%p650, %r2114, %r38;
	mov.u32 	%r2116, %r38;
	@%p650 bra 	$L__BB0_462;
$L__BB0_463:
	setp.eq.s32 	%p651, %r31, 0;
	@%p651 bra 	$L__BB0_473;
	setp.lt.u32 	%p652, %r32, 7;
	@%p652 bra 	$L__BB0_466;
	shl.b32 	%r1652, %r5, 3;
	shl.b32 	%r1653, %r2116, 8;
	or.b32  	%r1654, %r1653, %r1652;
	add.s32 	%r1655, %r27, %r1654;
	mul.wide.u32 	%rd218, %r2116, 8;
	add.s64 	%rd219, %rd2, %rd218;
	ld.local.v2.u32 	{%r1656, %r1657}, [%rd219];
	st.shared.v2.u32 	[%r1655], {%r1656, %r1657};
	ld.local.v2.u32 	{%r1658, %r1659}, [%rd219+8];
	st.shared.v2.u32 	[%r1655+256], {%r1658, %r1659};
	ld.local.v2.u32 	{%r1660, %r1661}, [%rd219+16];
	st.shared.v2.u32 	[%r1655+512], {%r1660, %r1661};
	ld.local.v2.u32 	{%r1662, %r1663}, [%rd219+24];
	st.shared.v2.u32 	[%r1655+768], {%r1662, %r1663};
	ld.local.v2.u32 	{%r1664, %r1665}, [%rd219+32];
	st.shared.v2.u32 	[%r1655+1024], {%r1664, %r1665};
	ld.local.v2.u32 	{%r1666, %r1667}, [%rd219+40];
	st.shared.v2.u32 	[%r1655+1280], {%r1666, %r1667};
	ld.local.v2.u32 	{%r1668, %r1669}, [%rd219+48];
	st.shared.v2.u32 	[%r1655+1536], {%r1668, %r1669};
	ld.local.v2.u32 	{%r1670, %r1671}, [%rd219+56];
	st.shared.v2.u32 	[%r1655+1792], {%r1670, %r1671};
	add.s32 	%r2116, %r2116, 8;
$L__BB0_466:
	setp.eq.s32 	%p653, %r33, 0;
	@%p653 bra 	$L__BB0_473;
	setp.lt.u32 	%p654, %r34, 3;
	@%p654 bra 	$L__BB0_469;
	shl.b32 	%r1672, %r5, 3;
	shl.b32 	%r1673, %r2116, 8;
	or.b32  	%r1674, %r1673, %r1672;
	add.s32 	%r1675, %r27, %r1674;
	mul.wide.u32 	%rd220, %r2116, 8;
	add.s64 	%rd221, %rd2, %rd220;
	ld.local.v2.u32 	{%r1676, %r1677}, [%rd221];
	st.shared.v2.u32 	[%r1675], {%r1676, %r1677};
	ld.local.v2.u32 	{%r1678, %r1679}, [%rd221+8];
	st.shared.v2.u32 	[%r1675+256], {%r1678, %r1679};
	ld.local.v2.u32 	{%r1680, %r1681}, [%rd221+16];
	st.shared.v2.u32 	[%r1675+512], {%r1680, %r1681};
	ld.local.v2.u32 	{%r1682, %r1683}, [%rd221+24];
	st.shared.v2.u32 	[%r1675+768], {%r1682, %r1683};
	add.s32 	%r2116, %r2116, 4;
$L__BB0_469:
	setp.eq.s32 	%p655, %r35, 0;
	@%p655 bra 	$L__BB0_473;
	setp.eq.s32 	%p656, %r35, 1;
	shl.b32 	%r1684, %r5, 3;
	shl.b32 	%r1685, %r2116, 8;
	or.b32  	%r1686, %r1685, %r1684;
	add.s32 	%r319, %r27, %r1686;
	mul.wide.u32 	%rd222, %r2116, 8;
	add.s64 	%rd19, %rd2, %rd222;
	ld.local.v2.u32 	{%r1687, %r1688}, [%rd19];
	st.shared.v2.u32 	[%r319], {%r1687, %r1688};
	@%p656 bra 	$L__BB0_473;
	setp.eq.s32 	%p657, %r35, 2;
	ld.local.v2.u32 	{%r1689, %r1690}, [%rd19+8];
	st.shared.v2.u32 	[%r319+256], {%r1689, %r1690};
	@%p657 bra 	$L__BB0_473;
	ld.local.v2.u32 	{%r1691, %r1692}, [%rd19+16];
	st.shared.v2.u32 	[%r319+512], {%r1691, %r1692};
$L__BB0_473:
	setp.ge.s32 	%p658, %r5, %r435;
	@%p658 bra 	$L__BB0_478;
	mov.u32 	%r2118, %r5;
$L__BB0_475:
	setp.ge.s32 	%p659, %r2118, %r311;
	mov.b32 	%r2120, 2139095039;
	mov.b32 	%r2119, -1;
	@%p659 bra 	$L__BB0_477;
	shl.b32 	%r1695, %r2118, 3;
	add.s32 	%r1696, %r26, %r1695;
	ld.shared.v2.u32 	{%r2119, %r2120}, [%r1696];
$L__BB0_477:
	add.s32 	%r1697, %r2118, %r435;
	shl.b32 	%r1698, %r1697, 3;
	add.s32 	%r1699, %r27, %r1698;
	st.shared.v2.u32 	[%r1699], {%r2119, %r2120};
	add.s32 	%r2118, %r2118, 32;
	setp.lt.s32 	%p660, %r2118, %r435;
	@%p660 bra 	$L__BB0_475;
$L__BB0_478:
	setp.lt.s32 	%p661, %r435, 1;
	bar.warp.sync 	-1;
	@%p661 bra 	$L__BB0_485;
	mov.b32 	%r2121, 0;
$L__BB0_480:
	and.b32  	%r1701, %r2121, 1;
	add.s32 	%r2122, %r1701, %r5;
	setp.ge.s32 	%p662, %r2122, %r28;
	@%p662 bra 	$L__BB0_484;
$L__BB0_481:
	shl.b32 	%r1702, %r2122, 3;
	add.s32 	%r329, %r27, %r1702;
	ld.shared.f32 	%f137, [%r329+4];
	ld.shared.f32 	%f138, [%r329+12];
	setp.leu.f32 	%p663, %f137, %f138;
	@%p663 bra 	$L__BB0_483;
	ld.shared.u32 	%r1703, [%r329+8];
	ld.shared.u32 	%r1704, [%r329];
	mov.b32 	%r1705, %f138;
	st.shared.v2.u32 	[%r329], {%r1703, %r1705};
	mov.b32 	%r1706, %f137;
	st.shared.v2.u32 	[%r329+8], {%r1704, %r1706};
$L__BB0_483:
	add.s32 	%r2122, %r2122, 32;
	setp.lt.s32 	%p664, %r2122, %r28;
	@%p664 bra 	$L__BB0_481;
$L__BB0_484:
	bar.warp.sync 	-1;
	add.s32 	%r2121, %r2121, 1;
	setp.ne.s32 	%p665, %r2121, %r29;
	@%p665 bra 	$L__BB0_480;
$L__BB0_485:
	setp.lt.s32 	%p666, %r435, 32;
	@%p666 bra 	$L__BB0_497;
	setp.lt.u32 	%p667, %r30, 7;
	mov.b32 	%r2125, 0;
	@%p667 bra 	$L__BB0_489;
	mov.b32 	%r2123, 0;
$L__BB0_488:
	.pragma "nounroll";
	mul.wide.u32 	%rd223, %r2123, 8;
	add.s64 	%rd224, %rd2, %rd223;
	shl.b32 	%r1709, %r5, 3;
	shl.b32 	%r1710, %r2123, 8;
	or.b32  	%r1711, %r1710, %r1709;
	add.s32 	%r1712, %r27, %r1711;
	ld.shared.v2.u32 	{%r1713, %r1714}, [%r1712];
	ld.shared.v2.u32 	{%r1715, %r1716}, [%r1712+256];
	st.local.v4.u32 	[%rd224], {%r1713, %r1714, %r1715, %r1716};
	ld.shared.v2.u32 	{%r1717, %r1718}, [%r1712+512];
	ld.shared.v2.u32 	{%r1719, %r1720}, [%r1712+768];
	st.local.v4.u32 	[%rd224+16], {%r1717, %r1718, %r1719, %r1720};
	ld.shared.v2.u32 	{%r1721, %r1722}, [%r1712+1024];
	ld.shared.v2.u32 	{%r1723, %r1724}, [%r1712+1280];
	st.local.v4.u32 	[%rd224+32], {%r1721, %r1722, %r1723, %r1724};
	ld.shared.v2.u32 	{%r1725, %r1726}, [%r1712+1536];
	ld.shared.v2.u32 	{%r1727, %r1728}, [%r1712+1792];
	st.local.v4.u32 	[%rd224+48], {%r1725, %r1726, %r1727, %r1728};
	add.s32 	%r2123, %r2123, 8;
	setp.ne.s32 	%p668, %r2123, %r39;
	mov.u32 	%r2125, %r39;
	@%p668 bra 	$L__BB0_488;
$L__BB0_489:
	setp.eq.s32 	%p669, %r33, 0;
	@%p669 bra 	$L__BB0_497;
	setp.lt.u32 	%p670, %r34, 3;
	@%p670 bra 	$L__BB0_492;
	mul.wide.u32 	%rd225, %r2125, 8;
	add.s64 	%rd226, %rd2, %rd225;
	shl.b32 	%r1729, %r5, 3;
	shl.b32 	%r1730, %r2125, 8;
	or.b32  	%r1731, %r1730, %r1729;
	add.s32 	%r1732, %r27, %r1731;
	ld.shared.v2.u32 	{%r1733, %r1734}, [%r1732];
	st.local.v2.u32 	[%rd226], {%r1733, %r1734};
	ld.shared.v2.u32 	{%r1735, %r1736}, [%r1732+256];
	st.local.v2.u32 	[%rd226+8], {%r1735, %r1736};
	ld.shared.v2.u32 	{%r1737, %r1738}, [%r1732+512];
	st.local.v2.u32 	[%rd226+16], {%r1737, %r1738};
	ld.shared.v2.u32 	{%r1739, %r1740}, [%r1732+768];
	st.local.v2.u32 	[%rd226+24], {%r1739, %r1740};
	add.s32 	%r2125, %r2125, 4;
$L__BB0_492:
	setp.eq.s32 	%p671, %r35, 0;
	@%p671 bra 	$L__BB0_497;
	setp.eq.s32 	%p672, %r36, 0;
	@%p672 bra 	$L__BB0_495;
	mul.wide.u32 	%rd227, %r2125, 8;
	add.s64 	%rd228, %rd2, %rd227;
	shl.b32 	%r1741, %r5, 3;
	shl.b32 	%r1742, %r2125, 8;
	or.b32  	%r1743, %r1742, %r1741;
	add.s32 	%r1744, %r27, %r1743;
	ld.shared.v2.u32 	{%r1745, %r1746}, [%r1744];
	st.local.v2.u32 	[%rd228], {%r1745, %r1746};
	ld.shared.v2.u32 	{%r1747, %r1748}, [%r1744+256];
	st.local.v2.u32 	[%rd228+8], {%r1747, %r1748};
	add.s32 	%r2125, %r2125, 2;
$L__BB0_495:
	setp.eq.s32 	%p673, %r40, 0;
	@%p673 bra 	$L__BB0_497;
	mul.wide.u32 	%rd229, %r2125, 8;
	add.s64 	%rd230, %rd2, %rd229;
	shl.b32 	%r1749, %r5, 3;
	shl.b32 	%r1750, %r2125, 8;
	or.b32  	%r1751, %r1750, %r1749;
	add.s32 	%r1752, %r27, %r1751;
	ld.shared.v2.u32 	{%r1753, %r1754}, [%r1752];
	st.local.v2.u32 	[%rd230], {%r1753, %r1754};
$L__BB0_497:
	setp.ne.s32 	%p674, %r5, 0;
	bar.warp.sync 	-1;
	@%p674 bra 	$L__BB0_499;
	mov.b32 	%r1755, 0;
	st.shared.u32 	[%r25], %r1755;
$L__BB0_499:
	bar.warp.sync 	-1;
$L__BB0_500:
	bar.sync 	0;
	add.s32 	%r1988, %r1988, 256;
	setp.lt.s32 	%p675, %r1988, %r434;
	@%p675 bra 	$L__BB0_18;
$L__BB0_501:
	ld.shared.u32 	%r1756, [%r25];
	setp.lt.s32 	%p676, %r1756, 1;
	@%p676 bra 	$L__BB0_554;
	setp.lt.s32 	%p677, %r435, 32;
	bar.warp.sync 	-1;
	ld.shared.u32 	%r340, [%r25];
	@%p677 bra 	$L__BB0_515;
	add.s32 	%r1758, %r7, -1;
	and.b32  	%r341, %r7, 15;
	setp.lt.u32 	%p678, %r1758, 15;
	mov.b32 	%r2127, 0;
	@%p678 bra 	$L__BB0_506;
	and.b32  	%r2127, %r7, 67108848;
	mov.b32 	%r2137, 0;
	shl.b32 	%r1760, %r5, 3;
$L__BB0_505:
	.pragma "nounroll";
	shl.b32 	%r1761, %r2137, 8;
	or.b32  	%r1762, %r1761, %r1760;
	add.s32 	%r1763, %r27, %r1762;
	mul.wide.u32 	%rd231, %r2137, 8;
	add.s64 	%rd232, %rd2, %rd231;
	ld.local.v4.u32 	{%r1764, %r1765, %r1766, %r1767}, [%rd232];
	st.shared.v2.u32 	[%r1763], {%r1764, %r1765};
	st.shared.v2.u32 	[%r1763+256], {%r1766, %r1767};
	ld.local.v4.u32 	{%r1768, %r1769, %r1770, %r1771}, [%rd232+16];
	st.shared.v2.u32 	[%r1763+512], {%r1768, %r1769};
	st.shared.v2.u32 	[%r1763+768], {%r1770, %r1771};
	ld.local.v4.u32 	{%r1772, %r1773, %r1774, %r1775}, [%rd232+32];
	st.shared.v2.u32 	[%r1763+1024], {%r1772, %r1773};
	st.shared.v2.u32 	[%r1763+1280], {%r1774, %r1775};
	ld.local.v4.u32 	{%r1776, %r1777, %r1778, %r1779}, [%rd232+48];
	st.shared.v2.u32 	[%r1763+1536], {%r1776, %r1777};
	st.shared.v2.u32 	[%r1763+1792], {%r1778, %r1779};
	ld.local.v4.u32 	{%r1780, %r1781, %r1782, %r1783}, [%rd232+64];
	st.shared.v2.u32 	[%r1763+2048], {%r1780, %r1781};
	st.shared.v2.u32 	[%r1763+2304], {%r1782, %r1783};
	ld.local.v4.u32 	{%r1784, %r1785, %r1786, %r1787}, [%rd232+80];
	st.shared.v2.u32 	[%r1763+2560], {%r1784, %r1785};
	st.shared.v2.u32 	[%r1763+2816], {%r1786, %r1787};
	ld.local.v4.u32 	{%r1788, %r1789, %r1790, %r1791}, [%rd232+96];
	st.shared.v2.u32 	[%r1763+3072], {%r1788, %r1789};
	st.shared.v2.u32 	[%r1763+3328], {%r1790, %r1791};
	ld.local.v4.u32 	{%r1792, %r1793, %r1794, %r1795}, [%rd232+112];
	st.shared.v2.u32 	[%r1763+3584], {%r1792, %r1793};
	st.shared.v2.u32 	[%r1763+3840], {%r1794, %r1795};
	add.s32 	%r2137, %r2137, 16;
	setp.eq.s32 	%p679, %r2137, %r2127;
	@%p679 bra 	$L__BB0_506;
	bra.uni 	$L__BB0_505;
$L__BB0_506:
	setp.eq.s32 	%p680, %r341, 0;
	@%p680 bra 	$L__BB0_515;
	and.b32  	%r344, %r7, 7;
	setp.lt.u32 	%p681, %r341, 8;
	@%p681 bra 	$L__BB0_509;
	shl.b32 	%r1796, %r5, 3;
	shl.b32 	%r1797, %r2127, 8;
	or.b32  	%r1798, %r1797, %r1796;
	add.s32 	%r1799, %r27, %r1798;
	mul.wide.u32 	%rd233, %r2127, 8;
	add.s64 	%rd234, %rd2, %rd233;
	ld.local.v2.u32 	{%r1800, %r1801}, [%rd234];
	st.shared.v2.u32 	[%r1799], {%r1800, %r1801};
	ld.local.v2.u32 	{%r1802, %r1803}, [%rd234+8];
	st.shared.v2.u32 	[%r1799+256], {%r1802, %r1803};
	ld.local.v2.u32 	{%r1804, %r1805}, [%rd234+16];
	st.shared.v2.u32 	[%r1799+512], {%r1804, %r1805};
	ld.local.v2.u32 	{%r1806, %r1807}, [%rd234+24];
	st.shared.v2.u32 	[%r1799+768], {%r1806, %r1807};
	ld.local.v2.u32 	{%r1808, %r1809}, [%rd234+32];
	st.shared.v2.u32 	[%r1799+1024], {%r1808, %r1809};
	ld.local.v2.u32 	{%r1810, %r1811}, [%rd234+40];
	st.shared.v2.u32 	[%r1799+1280], {%r1810, %r1811};
	ld.local.v2.u32 	{%r1812, %r1813}, [%rd234+48];
	st.shared.v2.u32 	[%r1799+1536], {%r1812, %r1813};
	ld.local.v2.u32 	{%r1814, %r1815}, [%rd234+56];
	st.shared.v2.u32 	[%r1799+1792], {%r1814, %r1815};
	add.s32 	%r2127, %r2127, 8;
$L__BB0_509:
	setp.eq.s32 	%p682, %r344, 0;
	@%p682 bra 	$L__BB0_515;
	and.b32  	%r347, %r7, 3;
	setp.lt.u32 	%p683, %r344, 4;
	@%p683 bra 	$L__BB0_512;
	shl.b32 	%r1816, %r5, 3;
	shl.b32 	%r1817, %r2127, 8;
	or.b32  	%r1818, %r1817, %r1816;
	add.s32 	%r1819, %r27, %r1818;
	mul.wide.u32 	%rd235, %r2127, 8;
	add.s64 	%rd236, %rd2, %rd235;
	ld.local.v2.u32 	{%r1820, %r1821}, [%rd236];
	st.shared.v2.u32 	[%r1819], {%r1820, %r1821};
	ld.local.v2.u32 	{%r1822, %r1823}, [%rd236+8];
	st.shared.v2.u32 	[%r1819+256], {%r1822, %r1823};
	ld.local.v2.u32 	{%r1824, %r1825}, [%rd236+16];
	st.shared.v2.u32 	[%r1819+512], {%r1824, %r1825};
	ld.local.v2.u32 	{%r1826, %r1827}, [%rd236+24];
	st.shared.v2.u32 	[%r1819+768], {%r1826, %r1827};
	add.s32 	%r2127, %r2127, 4;
$L__BB0_512:
	setp.eq.s32 	%p684, %r347, 0;
	@%p684 bra 	$L__BB0_515;
	mov.b32 	%r2131, 0;
	shl.b32 	%r1829, %r5, 3;
$L__BB0_514:
	.pragma "nounroll";
	shl.b32 	%r1830, %r2127, 8;
	or.b32  	%r1831, %r1830, %r1829;
	add.s32 	%r1832, %r27, %r1831;
	mul.wide.u32 	%rd237, %r2127, 8;
	add.s64 	%rd238, %rd2, %rd237;
	ld.local.v2.u32 	{%r1833, %r1834}, [%rd238];
	st.shared.v2.u32 	[%r1832], {%r1833, %r1834};
	add.s32 	%r2127, %r2127, 1;
	add.s32 	%r2131, %r2131, 1;
	setp.ne.s32 	%p685, %r2131, %r347;
	@%p685 bra 	$L__BB0_514;
$L__BB0_515:
	setp.ge.s32 	%p686, %r5, %r435;
	@%p686 bra 	$L__BB0_531;
	not.b32 	%r1835, %r5;
	add.s32 	%r354, %r435, %r1835;
	and.b32  	%r1836, %r354, 96;
	setp.eq.s32 	%p687, %r1836, 96;
	mov.u32 	%r2136, %r5;
	@%p687 bra 	$L__BB0_521;
	shr.u32 	%r1838, %r354, 5;
	add.s32 	%r1839, %r1838, 1;
	and.b32  	%r355, %r1839, 3;
	mov.b32 	%r2133, 0;
	mov.u32 	%r2136, %r5;
$L__BB0_518:
	.pragma "nounroll";
	setp.ge.s32 	%p688, %r2136, %r340;
	mov.b32 	%r2135, 2139095039;
	mov.b32 	%r2134, -1;
	@%p688 bra 	$L__BB0_520;
	shl.b32 	%r1842, %r2136, 3;
	add.s32 	%r1843, %r26, %r1842;
	ld.shared.v2.u32 	{%r2134, %r2135}, [%r1843];
$L__BB0_520:
	add.s32 	%r1844, %r2136, %r435;
	shl.b32 	%r1845, %r1844, 3;
	add.s32 	%r1846, %r27, %r1845;
	st.shared.v2.u32 	[%r1846], {%r2134, %r2135};
	add.s32 	%r2136, %r2136, 32;
	add.s32 	%r2133, %r2133, 1;
	setp.ne.s32 	%p689, %r2133, %r355;
	@%p689 bra 	$L__BB0_518;
$L__BB0_521:
	setp.lt.u32 	%p690, %r354, 96;
	@%p690 bra 	$L__BB0_531;
$L__BB0_522:
	setp.ge.s32 	%p691, %r2136, %r340;
	shl.b32 	%r1849, %r2136, 3;
	add.s32 	%r368, %r26, %r1849;
	mov.b32 	%r2140, 2139095039;
	mov.b32 	%r2139, -1;
	@%p691 bra 	$L__BB0_524;
	ld.shared.v2.u32 	{%r2139, %r2140}, [%r368];
$L__BB0_524:
	add.s32 	%r1852, %r2136, %r435;
	shl.b32 	%r1853, %r1852, 3;
	add.s32 	%r373, %r27, %r1853;
	st.shared.v2.u32 	[%r373], {%r2139, %r2140};
	add.s32 	%r1854, %r2136, 32;
	setp.ge.s32 	%p692, %r1854, %r340;
	mov.b32 	%r2142, 2139095039;
	mov.b32 	%r2141, -1;
	@%p692 bra 	$L__BB0_526;
	ld.shared.v2.u32 	{%r2141, %r2142}, [%r368+256];
$L__BB0_526:
	st.shared.v2.u32 	[%r373+256], {%r2141, %r2142};
	add.s32 	%r1857, %r2136, 64;
	setp.ge.s32 	%p693, %r1857, %r340;
	mov.b32 	%r2144, 2139095039;
	mov.b32 	%r2143, -1;
	@%p693 bra 	$L__BB0_528;
	ld.shared.v2.u32 	{%r2143, %r2144}, [%r368+512];
$L__BB0_528:
	st.shared.v2.u32 	[%r373+512], {%r2143, %r2144};
	add.s32 	%r1860, %r2136, 96;
	setp.ge.s32 	%p694, %r1860, %r340;
	mov.b32 	%r2146, 2139095039;
	mov.b32 	%r2145, -1;
	@%p694 bra 	$L__BB0_530;
	ld.shared.v2.u32 	{%r2145, %r2146}, [%r368+768];
$L__BB0_530:
	st.shared.v2.u32 	[%r373+768], {%r2145, %r2146};
	add.s32 	%r2136, %r2136, 128;
	setp.lt.s32 	%p695, %r2136, %r435;
	@%p695 bra 	$L__BB0_522;
$L__BB0_531:
	bar.warp.sync 	-1;
	setp.lt.s32 	%p696, %r435, 1;
	@%p696 bra 	$L__BB0_539;
	add.s32 	%r387, %r24, -1;
	max.s32 	%r388, %r24, 1;
	shl.b32 	%r1862, %r4, 4;
	shl.b32 	%r1863, %r2, 3;
	add.s32 	%r1864, %r1862, %r1863;
	mov.u32 	%r1865, shared_mem;
	mad.lo.s32 	%r1866, %r435, %r1864, %r1865;
	add.s32 	%r389, %r1866, 2048;
	mov.b32 	%r2147, 0;
$L__BB0_533:
	and.b32  	%r1867, %r2147, 1;
	add.s32 	%r2149, %r1867, %r5;
	setp.ge.s32 	%p697, %r2149, %r387;
	@%p697 bra 	$L__BB0_538;
	shl.b32 	%r1868, %r2149, 3;
	add.s32 	%r2148, %r389, %r1868;
$L__BB0_535:
	ld.shared.f32 	%f139, [%r2148+4];
	ld.shared.f32 	%f140, [%r2148+12];
	setp.leu.f32 	%p698, %f139, %f140;
	@%p698 bra 	$L__BB0_537;
	ld.shared.u32 	%r1869, [%r2148+8];
	ld.shared.u32 	%r1870, [%r2148];
	mov.b32 	%r1871, %f140;
	st.shared.v2.u32 	[%r2148], {%r1869, %r1871};
	mov.b32 	%r1872, %f139;
	st.shared.v2.u32 	[%r2148+8], {%r1870, %r1872};
$L__BB0_537:
	add.s32 	%r2149, %r2149, 32;
	add.s32 	%r2148, %r2148, 256;
	setp.lt.s32 	%p699, %r2149, %r387;
	@%p699 bra 	$L__BB0_535;
$L__BB0_538:
	bar.warp.sync 	-1;
	add.s32 	%r2147, %r2147, 1;
	setp.eq.s32 	%p700, %r2147, %r388;
	@%p700 bra 	$L__BB0_539;
	bra.uni 	$L__BB0_533;
$L__BB0_539:
	setp.lt.s32 	%p701, %r435, 32;
	@%p701 bra 	$L__BB0_551;
	add.s32 	%r1874, %r7, -1;
	and.b32  	%r390, %r7, 7;
	setp.lt.u32 	%p702, %r1874, 7;
	mov.b32 	%r2152, 0;
	@%p702 bra 	$L__BB0_543;
	and.b32  	%r2152, %r7, 67108856;
	neg.s32 	%r2151, %r2152;
	add.s64 	%rd258, %rd2, 32;
	shl.b32 	%r1875, %r4, 4;
	shl.b32 	%r1876, %r2, 3;
	add.s32 	%r1877, %r1875, %r1876;
	shl.b32 	%r1878, %r5, 3;
	mad.lo.s32 	%r1879, %r435, %r1877, %r1878;
	mov.u32 	%r1880, shared_mem;
	add.s32 	%r1881, %r1879, %r1880;
	add.s32 	%r2150, %r1881, 3840;
$L__BB0_542:
	.pragma "nounroll";
	ld.shared.v2.u32 	{%r1882, %r1883}, [%r2150+-1792];
	ld.shared.v2.u32 	{%r1884, %r1885}, [%r2150+-1536];
	st.local.v4.u32 	[%rd258+-32], {%r1882, %r1883, %r1884, %r1885};
	ld.shared.v2.u32 	{%r1886, %r1887}, [%r2150+-1280];
	ld.shared.v2.u32 	{%r1888, %r1889}, [%r2150+-1024];
	st.local.v4.u32 	[%rd258+-16], {%r1886, %r1887, %r1888, %r1889};
	ld.shared.v2.u32 	{%r1890, %r1891}, [%r2150+-768];
	ld.shared.v2.u32 	{%r1892, %r1893}, [%r2150+-512];
	st.local.v4.u32 	[%rd258], {%r1890, %r1891, %r1892, %r1893};
	ld.shared.v2.u32 	{%r1894, %r1895}, [%r2150+-256];
	ld.shared.v2.u32 	{%r1896, %r1897}, [%r2150];
	st.local.v4.u32 	[%rd258+16], {%r1894, %r1895, %r1896, %r1897};
	add.s32 	%r2151, %r2151, 8;
	add.s64 	%rd258, %rd258, 64;
	add.s32 	%r2150, %r2150, 2048;
	setp.ne.s32 	%p703, %r2151, 0;
	@%p703 bra 	$L__BB0_542;
$L__BB0_543:
	setp.eq.s32 	%p704, %r390, 0;
	@%p704 bra 	$L__BB0_551;
	and.b32  	%r407, %r7, 3;
	setp.lt.u32 	%p705, %r390, 4;
	@%p705 bra 	$L__BB0_546;
	mul.wide.u32 	%rd239, %r2152, 8;
	add.s64 	%rd240, %rd2, %rd239;
	shl.b32 	%r1898, %r5, 3;
	shl.b32 	%r1899, %r2152, 8;
	or.b32  	%r1900, %r1899, %r1898;
	add.s32 	%r1901, %r27, %r1900;
	ld.shared.v2.u32 	{%r1902, %r1903}, [%r1901];
	st.local.v2.u32 	[%rd240], {%r1902, %r1903};
	ld.shared.v2.u32 	{%r1904, %r1905}, [%r1901+256];
	st.local.v2.u32 	[%rd240+8], {%r1904, %r1905};
	ld.shared.v2.u32 	{%r1906, %r1907}, [%r1901+512];
	st.local.v2.u32 	[%rd240+16], {%r1906, %r1907};
	ld.shared.v2.u32 	{%r1908, %r1909}, [%r1901+768];
	st.local.v2.u32 	[%rd240+24], {%r1908, %r1909};
	add.s32 	%r2152, %r2152, 4;
$L__BB0_546:
	setp.eq.s32 	%p706, %r407, 0;
	@%p706 bra 	$L__BB0_551;
	setp.eq.s32 	%p707, %r407, 1;
	@%p707 bra 	$L__BB0_549;
	mul.wide.u32 	%rd241, %r2152, 8;
	add.s64 	%rd242, %rd2, %rd241;
	shl.b32 	%r1910, %r5, 3;
	shl.b32 	%r1911, %r2152, 8;
	or.b32  	%r1912, %r1911, %r1910;
	add.s32 	%r1913, %r27, %r1912;
	ld.shared.v2.u32 	{%r1914, %r1915}, [%r1913];
	st.local.v2.u32 	[%rd242], {%r1914, %r1915};
	ld.shared.v2.u32 	{%r1916, %r1917}, [%r1913+256];
	st.local.v2.u32 	[%rd242+8], {%r1916, %r1917};
	add.s32 	%r2152, %r2152, 2;
$L__BB0_549:
	and.b32  	%r1918, %r7, 1;
	setp.eq.b32 	%p708, %r1918, 1;
	not.pred 	%p709, %p708;
	@%p709 bra 	$L__BB0_551;
	mul.wide.u32 	%rd243, %r2152, 8;
	add.s64 	%rd244, %rd2, %rd243;
	shl.b32 	%r1919, %r5, 3;
	shl.b32 	%r1920, %r2152, 8;
	or.b32  	%r1921, %r1920, %r1919;
	add.s32 	%r1922, %r27, %r1921;
	ld.shared.v2.u32 	{%r1923, %r1924}, [%r1922];
	st.local.v2.u32 	[%rd244], {%r1923, %r1924};
$L__BB0_551:
	setp.ne.s32 	%p710, %r5, 0;
	bar.warp.sync 	-1;
	@%p710 bra 	$L__BB0_553;
	mov.b32 	%r1925, 0;
	st.shared.u32 	[%r25], %r1925;
$L__BB0_553:
	bar.warp.sync 	-1;
$L__BB0_554:
	setp.lt.s32 	%p711, %r435, 32;
	mul.lo.s32 	%r412, %r435, %r6;
	@%p711 bra 	$L__BB0_567;
	add.s32 	%r413, %r412, %r5;
	add.s32 	%r1927, %r7, -1;
	and.b32  	%r414, %r7, 15;
	setp.lt.u32 	%p712, %r1927, 15;
	mov.b32 	%r2158, 0;
	@%p712 bra 	$L__BB0_558;
	and.b32  	%r2158, %r7, 67108848;
	neg.s32 	%r2156, %r2158;
	add.s64 	%rd259, %rd2, 64;
	mov.u32 	%r2155, %r413;
$L__BB0_557:
	.pragma "nounroll";
	ld.local.v4.u32 	{%r1928, %r1929, %r1930, %r1931}, [%rd259+-64];
	mul.wide.s32 	%rd245, %r2155, 8;
	add.s64 	%rd246, %rd1, %rd245;
	st.global.u32 	[%rd246], %r1928;
	st.global.u32 	[%rd246+4], %r1929;
	st.global.u32 	[%rd246+256], %r1930;
	st.global.u32 	[%rd246+260], %r1931;
	ld.local.v4.u32 	{%r1932, %r1933, %r1934, %r1935}, [%rd259+-48];
	st.global.u32 	[%rd246+512], %r1932;
	st.global.u32 	[%rd246+516], %r1933;
	st.global.u32 	[%rd246+768], %r1934;
	st.global.u32 	[%rd246+772], %r1935;
	ld.local.v4.u32 	{%r1936, %r1937, %r1938, %r1939}, [%rd259+-32];
	st.global.u32 	[%rd246+1024], %r1936;
	st.global.u32 	[%rd246+1028], %r1937;
	st.global.u32 	[%rd246+1280], %r1938;
	st.global.u32 	[%rd246+1284], %r1939;
	ld.local.v4.u32 	{%r1940, %r1941, %r1942, %r1943}, [%rd259+-16];
	st.global.u32 	[%rd246+1536], %r1940;
	st.global.u32 	[%rd246+1540], %r1941;
	st.global.u32 	[%rd246+1792], %r1942;
	st.global.u32 	[%rd246+1796], %r1943;
	ld.local.v4.u32 	{%r1944, %r1945, %r1946, %r1947}, [%rd259];
	st.global.u32 	[%rd246+2048], %r1944;
	st.global.u32 	[%rd246+2052], %r1945;
	st.global.u32 	[%rd246+2304], %r1946;
	st.global.u32 	[%rd246+2308], %r1947;
	ld.local.v4.u32 	{%r1948, %r1949, %r1950, %r1951}, [%rd259+16];
	st.global.u32 	[%rd246+2560], %r1948;
	st.global.u32 	[%rd246+2564], %r1949;
	st.global.u32 	[%rd246+2816], %r1950;
	st.global.u32 	[%rd246+2820], %r1951;
	ld.local.v4.u32 	{%r1952, %r1953, %r1954, %r1955}, [%rd259+32];
	st.global.u32 	[%rd246+3072], %r1952;
	st.global.u32 	[%rd246+3076], %r1953;
	st.global.u32 	[%rd246+3328], %r1954;
	st.global.u32 	[%rd246+3332], %r1955;
	ld.local.v4.u32 	{%r1956, %r1957, %r1958, %r1959}, [%rd259+48];
	st.global.u32 	[%rd246+3584], %r1956;
	st.global.u32 	[%rd246+3588], %r1957;
	st.global.u32 	[%rd246+3840], %r1958;
	st.global.u32 	[%rd246+3844], %r1959;
	add.s32 	%r2156, %r2156, 16;
	add.s32 	%r2155, %r2155, 512;
	add.s64 	%rd259, %rd259, 128;
	setp.ne.s32 	%p713, %r2156, 0;
	@%p713 bra 	$L__BB0_557;
$L__BB0_558:
	setp.eq.s32 	%p714, %r414, 0;
	@%p714 bra 	$L__BB0_567;
	and.b32  	%r422, %r7, 7;
	setp.lt.u32 	%p715, %r414, 8;
	@%p715 bra 	$L__BB0_561;
	shl.b32 	%r1960, %r2158, 5;
	add.s32 	%r1961, %r413, %r1960;
	mul.wide.u32 	%rd247, %r2158, 8;
	add.s64 	%rd248, %rd2, %rd247;
	ld.local.v2.u32 	{%r1962, %r1963}, [%rd248];
	mul.wide.s32 	%rd249, %r1961, 8;
	add.s64 	%rd250, %rd1, %rd249;
	st.global.u32 	[%rd250], %r1962;
	st.global.u32 	[%rd250+4], %r1963;
	ld.local.u32 	%r1964, [%rd248+8];
	st.global.u32 	[%rd250+256], %r1964;
	ld.local.f32 	%f871, [%rd248+12];
	st.global.f32 	[%rd250+260], %f871;
	ld.local.u32 	%r1965, [%rd248+16];
	st.global.u32 	[%rd250+512], %r1965;
	ld.local.f32 	%f872, [%rd248+20];
	st.global.f32 	[%rd250+516], %f872;
	ld.local.u32 	%r1966, [%rd248+24];
	st.global.u32 	[%rd250+768], %r1966;
	ld.local.f32 	%f873, [%rd248+28];
	st.global.f32 	[%rd250+772], %f873;
	ld.local.u32 	%r1967, [%rd248+32];
	st.global.u32 	[%rd250+1024], %r1967;
	ld.local.f32 	%f874, [%rd248+36];
	st.global.f32 	[%rd250+1028], %f874;
	ld.local.u32 	%r1968, [%rd248+40];
	st.global.u32 	[%rd250+1280], %r1968;
	ld.local.f32 	%f875, [%rd248+44];
	st.global.f32 	[%rd250+1284], %f875;
	ld.local.u32 	%r1969, [%rd248+48];
	st.global.u32 	[%rd250+1536], %r1969;
	ld.local.f32 	%f876, [%rd248+52];
	st.global.f32 	[%rd250+1540], %f876;
	ld.local.u32 	%r1970, [%rd248+56];
	st.global.u32 	[%rd250+1792], %r1970;
	ld.local.f32 	%f877, [%rd248+60];
	st.global.f32 	[%rd250+1796], %f877;
	add.s32 	%r2158, %r2158, 8;
$L__BB0_561:
	setp.eq.s32 	%p716, %r422, 0;
	@%p716 bra 	$L__BB0_567;
	and.b32  	%r425, %r7, 3;
	setp.lt.u32 	%p717, %r422, 4;
	@%p717 bra 	$L__BB0_564;
	shl.b32 	%r1971, %r2158, 5;
	add.s32 	%r1972, %r413, %r1971;
	mul.wide.u32 	%rd251, %r2158, 8;
	add.s64 	%rd252, %rd2, %rd251;
	ld.local.v2.u32 	{%r1973, %r1974}, [%rd252];
	mul.wide.s32 	%rd253, %r1972, 8;
	add.s64 	%rd254, %rd1, %rd253;
	st.global.u32 	[%rd254], %r1973;
	st.global.u32 	[%rd254+4], %r1974;
	ld.local.u32 	%r1975, [%rd252+8];
	st.global.u32 	[%rd254+256], %r1975;
	ld.local.f32 	%f878, [%rd252+12];
	st.global.f32 	[%rd254+260], %f878;
	ld.local.u32 	%r1976, [%rd252+16];
	st.global.u32 	[%rd254+512], %r1976;
	ld.local.f32 	%f879, [%rd252+20];
	st.global.f32 	[%rd254+516], %f879;
	ld.local.u32 	%r1977, [%rd252+24];
	st.global.u32 	[%rd254+768], %r1977;
	ld.local.f32 	%f880, [%rd252+28];
	st.global.f32 	[%rd254+772], %f880;
	add.s32 	%r2158, %r2158, 4;
$L__BB0_564:
	setp.eq.s32 	%p718, %r425, 0;
	@%p718 bra 	$L__BB0_567;
	mul.wide.u32 	%rd255, %r2158, 8;
	add.s64 	%rd260, %rd2, %rd255;
	add.s64 	%rd27, %rd1, 4;
	shl.b32 	%r1978, %r2158, 5;
	add.s32 	%r1979, %r412, %r1978;
	add.s32 	%r2161, %r1979, %r5;
	neg.s32 	%r2160, %r425;
$L__BB0_566:
	.pragma "nounroll";
	mul.wide.s32 	%rd256, %r2161, 8;
	add.s64 	%rd257, %rd27, %rd256;
	ld.local.v2.u32 	{%r1980, %r1981}, [%rd260];
	st.global.u32 	[%rd257+-4], %r1980;
	st.global.u32 	[%rd257], %r1981;
	add.s64 	%rd260, %rd260, 8;
	add.s32 	%r2161, %r2161, 32;
	add.s32 	%r2160, %r2160, 1;
	setp.ne.s32 	%p719, %r2160, 0;
	@%p719 bra 	$L__BB0_566;
$L__BB0_567:
	ret;

}


// ===== COMPILED SASS (sm_100) =====

	.target	sm_100

	.elftype	@"ET_EXEC"


//--------------------- .note.nv.tkinfo           --------------------------
	.section	.note.nv.tkinfo,"",@"SHT_NOTE"
	.sectionflags	@"SHF_NOTE_NV_TKINFO"
	.tkinfo
        /*0018*/ 	.word	0x00000002
        /*0030*/ 	.string	""
        /*0030*/ 	.string	"ptxas"
        /*0030*/ 	.string	"Cuda compilation tools, release 13.0, V13.0.88"
        /*0030*/ 	.string	"Build cuda_13.0.r13.0/compiler.36424714_0"
        /*0030*/ 	.string	"-arch sm_100 -m 64 "



//--------------------- .note.nv.cuinfo           --------------------------
	.section	.note.nv.cuinfo,"",@"SHT_NOTE"
	.sectionflags	@"SHF_NOTE_NV_CUINFO"
        /*0018*/ 	.short	0x0002
        /*001a*/ 	.short	0x0064
        /*001c*/ 	.short	0x0082
	.zero		2


//--------------------- .nv.info                  --------------------------
	.section	.nv.info,"",@"SHT_CUDA_INFO"
	.align	4


	//----- nvinfo : EIATTR_REGCOUNT
	.align		4
        /*0000*/ 	.byte	0x04, 0x2f
        /*0002*/ 	.short	(.L_1 - .L_0)
	.align		4
.L_0:
        /*0004*/ 	.word	index@(_Z10knn_kernelPK6float2iS1_iP9Candidatei)
        /*0008*/ 	.word	0x00000021


	//----- nvinfo : EIATTR_FRAME_SIZE
	.align		4
.L_1:
        /*000c*/ 	.byte	0x04, 0x11
        /*000e*/ 	.short	(.L_3 - .L_2)
	.align		4
.L_2:
        /*0010*/ 	.word	index@(_Z10knn_kernelPK6float2iS1_iP9Candidatei)
        /*0014*/ 	.word	0x00000100


	//----- nvinfo : EIATTR_MIN_STACK_SIZE
	.align		4
.L_3:
        /*0018*/ 	.byte	0x04, 0x12
        /*001a*/ 	.short	(.L_5 - .L_4)
	.align		4
.L_4:
        /*001c*/ 	.word	index@(_Z10knn_kernelPK6float2iS1_iP9Candidatei)
        /*0020*/ 	.word	0x00000100
.L_5:


//--------------------- .nv.compat                --------------------------
	.section	.nv.compat,"",@"SHT_CUDA_COMPAT_INFO"
	.align	4
        /*0000*/ 	.byte	0x02, 0x09, 0x00, 0x00, 0x02, 0x02, 0x01, 0x00, 0x02, 0x05, 0x05, 0x00, 0x03, 0x07, 0x01, 0x01
        /*0010*/ 	.byte	0x02, 0x03, 0x00, 0x00, 0x02, 0x06, 0x01, 0x00, 0x04, 0x0b, 0x08, 0x00, 0x09, 0x00, 0x00, 0x00
        /*0020*/ 	.byte	0x00, 0x00, 0x00, 0x00


//--------------------- .nv.info._Z10knn_kernelPK6float2iS1_iP9Candidatei --------------------------
	.section	.nv.info._Z10knn_kernelPK6float2iS1_iP9Candidatei,"",@"SHT_CUDA_INFO"
	.sectionflags	@""
	.align	4


	//----- nvinfo : EIATTR_CUDA_API_VERSION
	.align		4
        /*0000*/ 	.byte	0x04, 0x37
        /*0002*/ 	.short	(.L_7 - .L_6)
.L_6:
        /*0004*/ 	.word	0x00000082


	//----- nvinfo : EIATTR_KPARAM_INFO
	.align		4
.L_7:
        /*0008*/ 	.byte	0x04, 0x17
        /*000a*/ 	.short	(.L_9 - .L_8)
.L_8:
        /*000c*/ 	.word	0x00000000
        /*0010*/ 	.short	0x0005
        /*0012*/ 	.short	0x0028
        /*0014*/ 	.byte	0x00, 0xf0, 0x11, 0x00


	//----- nvinfo : EIATTR_KPARAM_INFO
	.align		4
.L_9:
        /*0018*/ 	.byte	0x04, 0x17
        /*001a*/ 	.short	(.L_11 - .L_10)
.L_10:
        /*001c*/ 	.word	0x00000000
        /*0020*/ 	.short	0x0004
        /*0022*/ 	.short	0x0020
        /*0024*/ 	.byte	0x00, 0xf5, 0x21, 0x00


	//----- nvinfo : EIATTR_KPARAM_INFO
	.align		4
.L_11:
        /*0028*/ 	.byte	0x04, 0x17
        /*002a*/ 	.short	(.L_13 - .L_12)
.L_12:
        /*002c*/ 	.word	0x00000000
        /*0030*/ 	.short	0x0003
        /*0032*/ 	.short	0x0018
        /*0034*/ 	.byte	0x00, 0xf0, 0x11, 0x00


	//----- nvinfo : EIATTR_KPARAM_INFO
	.align		4
.L_13:
        /*0038*/ 	.byte	0x04, 0x17
        /*003a*/ 	.short	(.L_15 - .L_14)
.L_14:
        /*003c*/ 	.word	0x00000000
        /*0040*/ 	.short	0x0002
        /*0042*/ 	.short	0x0010
        /*0044*/ 	.byte	0x00, 0xf5, 0x21, 0x00


	//----- nvinfo : EIATTR_KPARAM_INFO
	.align		4
.L_15:
        /*0048*/ 	.byte	0x04, 0x17
        /*004a*/ 	.short	(.L_17 - .L_16)
.L_16:
        /*004c*/ 	.word	0x00000000
        /*0050*/ 	.short	0x0001
        /*0052*/ 	.short	0x0008
        /*0054*/ 	.byte	0x00, 0xf0, 0x11, 0x00


	//----- nvinfo : EIATTR_KPARAM_INFO
	.align		4
.L_17:
        /*0058*/ 	.byte	0x04, 0x17
        /*005a*/ 	.short	(.L_19 - .L_18)
.L_18:
        /*005c*/ 	.word	0x00000000
        /*0060*/ 	.short	0x0000
        /*0062*/ 	.short	0x0000
        /*0064*/ 	.byte	0x00, 0xf5, 0x21, 0x00


	//----- nvinfo : EIATTR_SPARSE_MMA_MASK
	.align		4
.L_19:
        /*0068*/ 	.byte	0x03, 0x50
        /*006a*/ 	.short	0x0000


	//----- nvinfo : EIATTR_MAXREG_COUNT
	.align		4
        /*006c*/ 	.byte	0x03, 0x1b
        /*006e*/ 	.short	0x00ff


	//----- nvinfo : EIATTR_NUM_BARRIERS
	.align		4
        /*0070*/ 	.byte	0x02, 0x4c
        /*0072*/ 	.byte	0x01
	.zero		1


	//----- nvinfo : EIATTR_MERCURY_ISA_VERSION
	.align		4
        /*0074*/ 	.byte	0x03, 0x5f
        /*0076*/ 	.short	0x0101


	//----- nvinfo : EIATTR_COOP_GROUP_MASK_REGIDS
	.align		4
        /*0078*/ 	.byte	0x04, 0x29
        /*007a*/ 	.short	(.L_21 - .L_20)


	//   ....[0]....
.L_20:
        /*007c*/ 	.word	0xffffffff


	//   ....[1]....
        /*0080*/ 	.word	0xffffffff


	//   ....[2]....
        /*0084*/ 	.word	0xffffffff


	//   ....[3]....
        /*0088*/ 	.word	0xffffffff


	//   ....[4]....
        /*008c*/ 	.word	0xffffffff


	//   ....[5]....
        /*0090*/ 	.word	0xffffffff


	//   ....[6]....
        /*0094*/ 	.word	0xffffffff


	//   ....[7]....
        /*0098*/ 	.word	0xffffffff


	//   ....[8]....
        /*009c*/ 	.word	0xffffffff


	//   ....[9]....
        /*00a0*/ 	.word	0xffffffff


	//   ....[10]....
        /*00a4*/ 	.word	0xffffffff


	//   ....[11]....
        /*00a8*/ 	.word	0xffffffff


	//   ....[12]....
        /*00ac*/ 	.word	0xffffffff


	//   ....[13]....
        /*00b0*/ 	.word	0xffffffff


	//   ....[14]....
        /*00b4*/ 	.word	0xffffffff


	//   ....[15]....
        /*00b8*/ 	.word	0xffffffff


	//   ....[16]....
        /*00bc*/ 	.word	0xffffffff


	//   ....[17]....
        /*00c0*/ 	.word	0xffffffff


	//   ....[18]....
        /*00c4*/ 	.word	0xffffffff


	//   ....[19]....
        /*00c8*/ 	.word	0xffffffff


	//   ....[20]....
        /*00cc*/ 	.word	0xffffffff


	//   ....[21]....
        /*00d0*/ 	.word	0xffffffff


	//   ....[22]....
        /*00d4*/ 	.word	0xffffffff


	//   ....[23]....
        /*00d8*/ 	.word	0xffffffff


	//   ....[24]....
        /*00dc*/ 	.word	0xffffffff


	//   ....[25]....
        /*00e0*/ 	.word	0xffffffff


	//   ....[26]....
        /*00e4*/ 	.word	0xffffffff


	//   ....[27]....
        /*00e8*/ 	.word	0xffffffff


	//   ....[28]....
        /*00ec*/ 	.word	0xffffffff


	//   ....[29]....
        /*00f0*/ 	.word	0xffffffff


	//   ....[30]....
        /*00f4*/ 	.word	0xffffffff


	//   ....[31]....
        /*00f8*/ 	.word	0xffffffff


	//   ....[32]....
        /*00fc*/ 	.word	0xffffffff


	//   ....[33]....
        /*0100*/ 	.word	0xffffffff


	//   ....[34]....
        /*0104*/ 	.word	0xffffffff


	//   ....[35]....
        /*0108*/ 	.word	0xffffffff


	//   ....[36]....
        /*010c*/ 	.word	0xffffffff


	//   ....[37]....
        /*0110*/ 	.word	0xffffffff


	//   ....[38]....
        /*0114*/ 	.word	0xffffffff


	//   ....[39]....
        /*0118*/ 	.word	0xffffffff


	//   ....[40]....
        /*011c*/ 	.word	0xffffffff


	//   ....[41]....
        /*0120*/ 	.word	0xffffffff


	//   ....[42]....
        /*0124*/ 	.word	0xffffffff


	//   ....[43]....
        /*0128*/ 	.word	0xffffffff


	//   ....[44]....
        /*012c*/ 	.word	0xffffffff


	//   ....[45]....
        /*0130*/ 	.word	0xffffffff


	//   ....[46]....
        /*0134*/ 	.word	0xffffffff


	//   ....[47]....
        /*0138*/ 	.word	0xffffffff


	//   ....[48]....
        /*013c*/ 	.word	0xffffffff


	//   ....[49]....
        /*0140*/ 	.word	0xffffffff


	//   ....[50]....
        /*0144*/ 	.word	0xffffffff


	//   ....[51]....
        /*0148*/ 	.word	0xffffffff


	//   ....[52]....
        /*014c*/ 	.word	0xffffffff


	//   ....[53]....
        /*0150*/ 	.word	0xffffffff


	//   ....[54]....
        /*0154*/ 	.word	0xffffffff


	//   ....[55]....
        /*0158*/ 	.word	0xffffffff


	//   ....[56]....
        /*015c*/ 	.word	0xffffffff


	//   ....[57]....
        /*0160*/ 	.word	0xffffffff


	//   ....[58]....
        /*0164*/ 	.word	0xffffffff


	//   ....[59]....
        /*0168*/ 	.word	0xffffffff


	//   ....[60]....
        /*016c*/ 	.word	0xffffffff


	//   ....[61]....
        /*0170*/ 	.word	0xffffffff


	//   ....[62]....
        /*0174*/ 	.word	0xffffffff


	//   ....[63]....
        /*0178*/ 	.word	0xffffffff


	//   ....[64]....
        /*017c*/ 	.word	0xffffffff


	//   ....[65]....
        /*0180*/ 	.word	0xffffffff


	//   ....[66]....
        /*0184*/ 	.word	0xffffffff


	//   ....[67]....
        /*0188*/ 	.word	0xffffffff


	//   ....[68]....
        /*018c*/ 	.word	0xffffffff


	//   ....[69]....
        /*0190*/ 	.word	0xffffffff


	//   ....[70]....
        /*0194*/ 	.word	0xffffffff


	//   ....[71]....
        /*0198*/ 	.word	0xffffffff


	//   ....[72]....
        /*019c*/ 	.word	0xffffffff


	//   ....[73]....
        /*01a0*/ 	.word	0xffffffff


	//   ....[74]....
        /*01a4*/ 	.word	0xffffffff


	//   ....[75]....
        /*01a8*/ 	.word	0xffffffff


	//   ....[76]....
        /*01ac*/ 	.word	0xffffffff


	//   ....[77]....
        /*01b0*/ 	.word	0xffffffff


	//   ....[78]....
        /*01b4*/ 	.word	0xffffffff


	//   ....[79]....
        /*01b8*/ 	.word	0xffffffff


	//   ....[80]....
        /*01bc*/ 	.word	0xffffffff


	//   ....[81]....
        /*01c0*/ 	.word	0xffffffff


	//   ....[82]....
        /*01c4*/ 	.word	0xffffffff


	//   ....[83]....
        /*01c8*/ 	.word	0xffffffff


	//   ....[84]....
        /*01cc*/ 	.word	0xffffffff


	//   ....[85]....
        /*01d0*/ 	.word	0xffffffff


	//   ....[86]....
        /*01d4*/ 	.word	0x05000008


	//   ....[87]....
        /*01d8*/ 	.word	0x05000008


	//   ....[88]....
        /*01dc*/ 	.word	0x05000008


	//   ....[89]....
        /*01e0*/ 	.word	0x05000008


	//   ....[90]....
        /*01e4*/ 	.word	0x05000008


	//   ....[91]....
        /*01e8*/ 	.word	0x05000008


	//   ....[92]....
        /*01ec*/ 	.word	0x05000008


	//   ....[93]....
        /*01f0*/ 	.word	0x05000008


	//   ....[94]....
        /*01f4*/ 	.word	0x05000008


	//   ....[95]....
        /*01f8*/ 	.word	0x05000008


	//   ....[96]....
        /*01fc*/ 	.word	0x05000008


	//   ....[97]....
        /*0200*/ 	.word	0x05000008


	//   ....[98]....
        /*0204*/ 	.word	0x05000008


	//   ....[99]....
        /*0208*/ 	.word	0x05000008


	//   ....[100]....
        /*020c*/ 	.word	0x05000008


	//   ....[101]....
        /*0210*/ 	.word	0x05000008


	//   ....[102]....
        /*0214*/ 	.word	0x05000008


	//   ....[103]....
        /*0218*/ 	.word	0x05000008


	//   ....[104]....
        /*021c*/ 	.word	0x05000008


	//   ....[105]....
        /*0220*/ 	.word	0x05000008


	//   ....[106]....
        /*0224*/ 	.word	0x05000008


	//   ....[107]....
        /*0228*/ 	.word	0x05000008


	//   ....[108]....
        /*022c*/ 	.word	0x05000008


	//   ....[109]....
        /*0230*/ 	.word	0x05000008


	//   ....[110]....
        /*0234*/ 	.word	0x05000008


	//   ....[111]....
        /*0238*/ 	.word	0x05000008


	//   ....[112]....
        /*023c*/ 	.word	0x05000008


	//   ....[113]....
        /*0240*/ 	.word	0x05000008


	//   ....[114]....
        /*0244*/ 	.word	0x05000008


	//   ....[115]....
        /*0248*/ 	.word	0x05000008


	//   ....[116]....
        /*024c*/ 	.word	0x05000008


	//   ....[117]....
        /*0250*/ 	.word	0x05000008


	//   ....[118]....
        /*0254*/ 	.word	0x05000008


	//   ....[119]....
        /*0258*/ 	.word	0x05000008


	//   ....[120]....
        /*025c*/ 	.word	0x05000008


	//   ....[121]....
        /*0260*/ 	.word	0x05000008


	//   ....[122]....
        /*0264*/ 	.word	0x05000008


	//   ....[123]....
        /*0268*/ 	.word	0x05000008


	//   ....[124]....
        /*026c*/ 	.word	0x05000008


	//   ....[125]....
        /*0270*/ 	.word	0x05000008


	//   ....[126]....
        /*0274*/ 	.word	0x05000008


	//   ....[127]....
        /*0278*/ 	.word	0x05000008


	//   ....[128]....
        /*027c*/ 	.word	0x05000008


	//   ....[129]....
        /*0280*/ 	.word	0x05000008


	//   ....[130]....
        /*0284*/ 	.word	0x05000008


	//   ....[131]....
        /*0288*/ 	.word	0x05000008


	//   ....[132]....
        /*028c*/ 	.word	0x05000008


	//   ....[133]....
        /*0290*/ 	.word	0x05000008


	//   ....[134]....
        /*0294*/ 	.word	0x05000008


	//   ....[135]....
        /*0298*/ 	.word	0x05000008


	//   ....[136]....
        /*029c*/ 	.word	0x05000008


	//   ....[137]....
        /*02a0*/ 	.word	0x05000008


	//   ....[138]....
        /*02a4*/ 	.word	0x05000008


	//   ....[139]....
        /*02a8*/ 	.word	0x05000008


	//   ....[140]....
        /*02ac*/ 	.word	0x05000008


	//   ....[141]....
        /*02b0*/ 	.word	0x05000008


	//   ....[142]....
        /*02b4*/ 	.word	0x05000008


	//   ....[143]....
        /*02b8*/ 	.word	0x05000008


	//   ....[144]....
        /*02bc*/ 	.word	0x05000008


	//   ....[145]....
        /*02c0*/ 	.word	0x05000008


	//   ....[146]....
        /*02c4*/ 	.word	0x05000008


	//   ....[147]....
        /*02c8*/ 	.word	0x05000008


	//   ....[148]....
        /*02cc*/ 	.word	0x05000008


	//   ....[149]....
        /*02d0*/ 	.word	0x05000008


	//   ....[150]....
        /*02d4*/ 	.word	0x05000008


	//   ....[151]....
        /*02d8*/ 	.word	0x05000008


	//   ....[152]....
        /*02dc*/ 	.word	0x05000008


	//   ....[153]....
        /*02e0*/ 	.word	0x05000008


	//   ....[154]....
        /*02e4*/ 	.word	0x05000008


	//   ....[155]....
        /*02e8*/ 	.word	0x05000008


	//   ....[156]....
        /*02ec*/ 	.word	0x05000008


	//   ....[157]....
        /*02f0*/ 	.word	0x05000008


	//   ....[158]....
        /*02f4*/ 	.word	0x05000008


	//   ....[159]....
        /*02f8*/ 	.word	0x05000008


	//   ....[160]....
        /*02fc*/ 	.word	0x05000008


	//   ....[161]....
        /*0300*/ 	.word	0x05000008


	//   ....[162]....
        /*0304*/ 	.word	0x05000008


	//   ....[163]....
        /*0308*/ 	.word	0x05000008


	//   ....[164]....
        /*030c*/ 	.word	0x05000008


	//   ....[165]....
        /*0310*/ 	.word	0x05000008


	//   ....[166]....
        /*0314*/ 	.word	0x05000008


	//   ....[167]....
        /*0318*/ 	.word	0x05000008


	//   ....[168]....
        /*031c*/ 	.word	0x05000008


	//   ....[169]....
        /*0320*/ 	.word	0x05000008


	//   ....[170]....
        /*0324*/ 	.word	0x05000008


	//----- nvinfo : EIATTR_COOP_GROUP_INSTR_OFFSETS
	.align		4
.L_21:
        /*0328*/ 	.byte	0x04, 0x28
        /*032a*/ 	.short	(.L_23 - .L_22)


	//   ....[0]....
.L_22:
        /*032c*/ 	.word	0x000006c0


	//   ....[1]....
        /*0330*/ 	.word	0x00001210


	//   ....[2]....
        /*0334*/ 	.word	0x00001240


	//   ....[3]....
        /*0338*/ 	.word	0x00001270


	//   ....[4]....
        /*033c*/ 	.word	0x000012a0


	//   ....[5]....
        /*0340*/ 	.word	0x000012d0


	//   ....[6]....
        /*0344*/ 	.word	0x000013e0


	//   ....[7]....
        /*0348*/ 	.word	0x00001a80


	//   ....[8]....
        /*034c*/ 	.word	0x00001be0


	//   ....[9]....
        /*0350*/ 	.word	0x00001ff0


	//   ....[10]....
        /*0354*/ 	.word	0x00002030


	//   ....[11]....
        /*0358*/ 	.word	0x000028e0


	//   ....[12]....
        /*035c*/ 	.word	0x00002910


	//   ....[13]....
        /*0360*/ 	.word	0x00002940


	//   ....[14]....
        /*0364*/ 	.word	0x00002970


	//   ....[15]....
        /*0368*/ 	.word	0x000029a0


	//   ....[16]....
        /*036c*/ 	.word	0x00002ae0


	//   ....[17]....
        /*0370*/ 	.word	0x000031a0


	//   ....[18]....
        /*0374*/ 	.word	0x00003320


	//   ....[19]....
        /*0378*/ 	.word	0x00003710


	//   ....[20]....
        /*037c*/ 	.word	0x00003750


	//   ....[21]....
        /*0380*/ 	.word	0x00004030


	//   ....[22]....
        /*0384*/ 	.word	0x00004060


	//   ....[23]....
        /*0388*/ 	.word	0x00004090


	//   ....[24]....
        /*038c*/ 	.word	0x000040c0


	//   ....[25]....
        /*0390*/ 	.word	0x000040f0


	//   ....[26]....
        /*0394*/ 	.word	0x00004200


	//   ....[27]....
        /*0398*/ 	.word	0x000048c0


	//   ....[28]....
        /*039c*/ 	.word	0x00004a40


	//   ....[29]....
        /*03a0*/ 	.word	0x00004e30


	//   ....[30]....
        /*03a4*/ 	.word	0x00004e70


	//   ....[31]....
        /*03a8*/ 	.word	0x00005720


	//   ....[32]....
        /*03ac*/ 	.word	0x00005750


	//   ....[33]....
        /*03b0*/ 	.word	0x00005780


	//   ....[34]....
        /*03b4*/ 	.word	0x000057b0


	//   ....[35]....
        /*03b8*/ 	.word	0x000057e0


	//   ....[36]....
        /*03bc*/ 	.word	0x00005920


	//   ....[37]....
        /*03c0*/ 	.word	0x00005fe0


	//   ....[38]....
        /*03c4*/ 	.word	0x00006160


	//   ....[39]....
        /*03c8*/ 	.word	0x00006550


	//   ....[40]....
        /*03cc*/ 	.word	0x00006590


	//   ....[41]....
        /*03d0*/ 	.word	0x00006e70


	//   ....[42]....
        /*03d4*/ 	.word	0x00006ea0


	//   ....[43]....
        /*03d8*/ 	.word	0x00006ed0


	//   ....[44]....
        /*03dc*/ 	.word	0x00006f00


	//   ....[45]....
        /*03e0*/ 	.word	0x00006f30


	//   ....[46]....
        /*03e4*/ 	.word	0x00007040


	//   ....[47]....
        /*03e8*/ 	.word	0x00007700


	//   ....[48]....
        /*03ec*/ 	.word	0x00007880


	//   ....[49]....
        /*03f0*/ 	.word	0x00007c70


	//   ....[50]....
        /*03f4*/ 	.word	0x00007cb0


	//   ....[51]....
        /*03f8*/ 	.word	0x00008560


	//   ....[52]....
        /*03fc*/ 	.word	0x00008590


	//   ....[53]....
        /*0400*/ 	.word	0x000085c0


	//   ....[54]....
        /*0404*/ 	.word	0x000085f0


	//   ....[55]....
        /*0408*/ 	.word	0x00008620


	//   ....[56]....
        /*040c*/ 	.word	0x00008770


	//   ....[57]....
        /*0410*/ 	.word	0x00008e30


	//   ....[58]....
        /*0414*/ 	.word	0x00008fb0


	//   ....[59]....
        /*0418*/ 	.word	0x000093a0


	//   ....[60]....
        /*041c*/ 	.word	0x000093e0


	//   ....[61]....
        /*0420*/ 	.word	0x00009cb0


	//   ....[62]....
        /*0424*/ 	.word	0x00009ce0


	//   ....[63]....
        /*0428*/ 	.word	0x00009d10


	//   ....[64]....
        /*042c*/ 	.word	0x00009d40


	//   ....[65]....
        /*0430*/ 	.word	0x00009d70


	//   ....[66]....
        /*0434*/ 	.word	0x00009e80


	//   ....[67]....
        /*0438*/ 	.word	0x0000a540


	//   ....[68]....
        /*043c*/ 	.word	0x0000a6c0


	//   ....[69]....
        /*0440*/ 	.word	0x0000aab0


	//   ....[70]....
        /*0444*/ 	.word	0x0000aaf0


	//   ....[71]....
        /*0448*/ 	.word	0x0000b3a0


	//   ....[72]....
        /*044c*/ 	.word	0x0000b3d0


	//   ....[73]....
        /*0450*/ 	.word	0x0000b400


	//   ....[74]....
        /*0454*/ 	.word	0x0000b430


	//   ....[75]....
        /*0458*/ 	.word	0x0000b460


	//   ....[76]....
        /*045c*/ 	.word	0x0000b590


	//   ....[77]....
        /*0460*/ 	.word	0x0000bc50


	//   ....[78]....
        /*0464*/ 	.word	0x0000bdd0


	//   ....[79]....
        /*0468*/ 	.word	0x0000c1e0


	//   ....[80]....
        /*046c*/ 	.word	0x0000c220


	//   ....[81]....
        /*0470*/ 	.word	0x0000c360


	//   ....[82]....
        /*0474*/ 	.word	0x0000cd60


	//   ....[83]....
        /*0478*/ 	.word	0x0000cf80


	//   ....[84]....
        /*047c*/ 	.word	0x0000d470


	//   ....[85]....
        /*0480*/ 	.word	0x0000d4b0


	//   ....[86]....
        /*0484*/ 	.word	0x0000dd50


	//   ....[87]....
        /*0488*/ 	.word	0x0000ddc0


	//   ....[88]....
        /*048c*/ 	.word	0x0000de30


	//   ....[89]....
        /*0490*/ 	.word	0x0000dea0


	//   ....[90]....
        /*0494*/ 	.word	0x0000df10


	//   ....[91]....
        /*0498*/ 	.word	0x0000df70


	//   ....[92]....
        /*049c*/ 	.word	0x0000dfe0


	//   ....[93]....
        /*04a0*/ 	.word	0x0000e050


	//   ....[94]....
        /*04a4*/ 	.word	0x0000e0c0


	//   ....[95]....
        /*04a8*/ 	.word	0x0000e130


	//   ....[96]....
        /*04ac*/ 	.word	0x0000e1d0


	//   ....[97]....
        /*04b0*/ 	.word	0x0000e260


	//   ....[98]....
        /*04b4*/ 	.word	0x0000e2d0


	//   ....[99]....
        /*04b8*/ 	.word	0x0000e340


	//   ....[100]....
        /*04bc*/ 	.word	0x0000e3b0


	//   ....[101]....
        /*04c0*/ 	.word	0x0000e410


	//   ....[102]....
        /*04c4*/ 	.word	0x0000e480


	//   ....[103]....
        /*04c8*/ 	.word	0x0000e4f0


	//   ....[104]....
        /*04cc*/ 	.word	0x0000e560


	//   ....[105]....
        /*04d0*/ 	.word	0x0000e5d0


	//   ....[106]....
        /*04d4*/ 	.word	0x0000e660


	//   ....[107]....
        /*04d8*/ 	.word	0x0000e6f0


	//   ....[108]....
        /*04dc*/ 	.word	0x0000e760


	//   ....[109]....
        /*04e0*/ 	.word	0x0000e7d0


	//   ....[110]....
        /*04e4*/ 	.word	0x0000e840


	//   ....[111]....
        /*04e8*/ 	.word	0x0000e8a0


	//   ....[112]....
        /*04ec*/ 	.word	0x0000e910


	//   ....[113]....
        /*04f0*/ 	.word	0x0000e980


	//   ....[114]....
        /*04f4*/ 	.word	0x0000e9f0


	//   ....[115]....
        /*04f8*/ 	.word	0x0000ea60


	//   ....[116]....
        /*04fc*/ 	.word	0x0000eb00


	//   ....[117]....
        /*0500*/ 	.word	0x0000eb90


	//   ....[118]....
        /*0504*/ 	.word	0x0000ec00


	//   ....[119]....
        /*0508*/ 	.word	0x0000ec70


	//   ....[120]....
        /*050c*/ 	.word	0x0000ece0


	//   ....[121]....
        /*0510*/ 	.word	0x0000ed40


	//   ....[122]....
        /*0514*/ 	.word	0x0000edb0


	//   ....[123]....
        /*0518*/ 	.word	0x0000ee20


	//   ....[124]....
        /*051c*/ 	.word	0x0000ee90


	//   ....[125]....
        /*0520*/ 	.word	0x0000ef00


	//   ....[126]....
        /*0524*/ 	.word	0x0000ef90


	//   ....[127]....
        /*0528*/ 	.word	0x0000f020


	//   ....[128]....
        /*052c*/ 	.word	0x0000f090


	//   ....[129]....
        /*0530*/ 	.word	0x0000f100


	//   ....[130]....
        /*0534*/ 	.word	0x0000f170


	//   ....[131]....
        /*0538*/ 	.word	0x0000f1d0


	//   ....[132]....
        /*053c*/ 	.word	0x0000f240


	//   ....[133]....
        /*0540*/ 	.word	0x0000f2b0


	//   ....[134]....
        /*0544*/ 	.word	0x0000f320


	//   ....[135]....
        /*0548*/ 	.word	0x0000f390


	//   ....[136]....
        /*054c*/ 	.word	0x0000f430


	//   ....[137]....
        /*0550*/ 	.word	0x0000f4c0


	//   ....[138]....
        /*0554*/ 	.word	0x0000f530


	//   ....[139]....
        /*0558*/ 	.word	0x0000f5a0


	//   ....[140]....
        /*055c*/ 	.word	0x0000f610


	//   ....[141]....
        /*0560*/ 	.word	0x0000f670


	//   ....[142]....
        /*0564*/ 	.word	0x0000f6e0


	//   ....[143]....
        /*0568*/ 	.word	0x0000f750


	//   ....[144]....
        /*056c*/ 	.word	0x0000f7c0


	//   ....[145]....
        /*0570*/ 	.word	0x0000f830


	//   ....[146]....
        /*0574*/ 	.word	0x0000f8c0


	//   ....[147]....
        /*0578*/ 	.word	0x0000f950


	//   ....[148]....
        /*057c*/ 	.word	0x0000f9c0


	//   ....[149]....
        /*0580*/ 	.word	0x0000fa30


	//   ....[150]....
        /*0584*/ 	.word	0x0000faa0


	//   ....[151]....
        /*0588*/ 	.word	0x0000fb00


	//   ....[152]....
        /*058c*/ 	.word	0x0000fb70


	//   ....[153]....
        /*0590*/ 	.word	0x0000fbe0


	//   ....[154]....
        /*0594*/ 	.word	0x0000fc50


	//   ....[155]....
        /*0598*/ 	.word	0x0000fcc0


	//   ....[156]....
        /*059c*/ 	.word	0x0000fd60


	//   ....[157]....
        /*05a0*/ 	.word	0x0000fdf0


	//   ....[158]....
        /*05a4*/ 	.word	0x0000fe60


	//   ....[159]....
        /*05a8*/ 	.word	0x0000fed0


	//   ....[160]....
        /*05ac*/ 	.word	0x0000ff40


	//   ....[161]....
        /*05b0*/ 	.word	0x0000ffa0


	//   ....[162]....
        /*05b4*/ 	.word	0x00010010


	//   ....[163]....
        /*05b8*/ 	.word	0x00010080


	//   ....[164]....
        /*05bc*/ 	.word	0x000100f0


	//   ....[165]....
        /*05c0*/ 	.word	0x00010160


	//   ....[166]....
        /*05c4*/ 	.word	0x000101c0


	//   ....[167]....
        /*05c8*/ 	.word	0x00010220


	//   ....[168]....
        /*05cc*/ 	.word	0x00010290


	//   ....[169]....
        /*05d0*/ 	.word	0x00010300


	//   ....[170]....
        /*05d4*/ 	.word	0x00010370


	//----- nvinfo : EIATTR_VRC_CTA_INIT_COUNT
	.align		4
.L_23:
        /*05d8*/ 	.byte	0x02, 0x4a
	.zero		1
	.zero		1


	//----- nvinfo : EIATTR_EXIT_INSTR_OFFSETS
	.align		4
        /*05dc*/ 	.byte	0x04, 0x1c
        /*05de*/ 	.short	(.L_25 - .L_24)


	//   ....[0]....
.L_24:
        /*05e0*/ 	.word	0x000000a0


	//   ....[1]....
        /*05e4*/ 	.word	0x0000d4f0


	//   ....[2]....
        /*05e8*/ 	.word	0x0000d8d0


	//   ....[3]....
        /*05ec*/ 	.word	0x0000dab0


	//   ....[4]....
        /*05f0*/ 	.word	0x0000dbf0


	//   ....[5]....
        /*05f4*/ 	.word	0x0000dd00


	//----- nvinfo : EIATTR_CRS_STACK_SIZE
	.align		4
.L_25:
        /*05f8*/ 	.byte	0x04, 0x1e
        /*05fa*/ 	.short	(.L_27 - .L_26)
.L_26:
        /*05fc*/ 	.word	0x00000000


	//----- nvinfo : EIATTR_CBANK_PARAM_SIZE
	.align		4
.L_27:
        /*0600*/ 	.byte	0x03, 0x19
        /*0602*/ 	.short	0x002c


	//----- nvinfo : EIATTR_PARAM_CBANK
	.align		4
        /*0604*/ 	.byte	0x04, 0x0a
        /*0606*/ 	.short	(.L_29 - .L_28)
	.align		4
.L_28:
        /*0608*/ 	.word	index@(.nv.constant0._Z10knn_kernelPK6float2iS1_iP9Candidatei)
        /*060c*/ 	.short	0x0380
        /*060e*/ 	.short	0x002c


	//----- nvinfo : EIATTR_SW_WAR
	.align		4
.L_29:
        /*0610*/ 	.byte	0x04, 0x36
        /*0612*/ 	.short	(.L_31 - .L_30)
.L_30:
        /*0614*/ 	.word	0x00000008
.L_31:


//--------------------- .nv.callgraph             --------------------------
	.section	.nv.callgraph,"",@"SHT_CUDA_CALLGRAPH"
	.align	4
	.sectionentsize	8
	.align		4
        /*0000*/ 	.word	0x00000000
	.align		4
        /*0004*/ 	.word	0xffffffff
	.align		4
        /*0008*/ 	.word	0x00000000
	.align		4
        /*000c*/ 	.word	0xfffffffe
	.align		4
        /*0010*/ 	.word	0x00000000
	.align		4
        /*0014*/ 	.word	0xfffffffd
	.align		4
        /*0018*/ 	.word	0x00000000
	.align		4
        /*001c*/ 	.word	0xfffffffc


//--------------------- .text._Z10knn_kernelPK6float2iS1_iP9Candidatei --------------------------
	.section	.text._Z10knn_kernelPK6float2iS1_iP9Candidatei,"ax",@progbits
	.align	128
        .global         _Z10knn_kernelPK6float2iS1_iP9Candidatei
        .type           _Z10knn_kernelPK6float2iS1_iP9Candidatei,@function
        .size           _Z10knn_kernelPK6float2iS1_iP9Candidatei,(.L_x_504 - _Z10knn_kernelPK6float2iS1_iP9Candidatei)
        .other          _Z10knn_kernelPK6float2iS1_iP9Candidatei,@"STO_CUDA_ENTRY STV_DEFAULT"
_Z10knn_kernelPK6float2iS1_iP9Candidatei:
.text._Z10knn_kernelPK6float2iS1_iP9Candidatei:
[----:B------:R-:W0:Y:S01]  /*0000*/  LDC R1, c[0x0][0x37c] ;  /* 0x0000df00ff017b82 */ /* 0x000e220000000800 */
[----:B------:R-:W1:Y:S07]  /*0010*/  S2R R20, SR_TID.X ;  /* 0x0000000000147919 */ /* 0x000e6e0000002100 */
[----:B------:R-:W2:Y:S01]  /*0020*/  LDC R21, c[0x0][0x360] ;  /* 0x0000d800ff157b82 */ /* 0x000ea20000000800 */
[----:B------:R-:W3:Y:S01]  /*0030*/  LDCU UR5, c[0x0][0x388] ;  /* 0x00007100ff0577ac */ /* 0x000ee20008000800 */
[----:B0-----:R-:W-:-:S06]  /*0040*/  VIADD R1, R1, 0xffffff00 ;  /* 0xffffff0001017836 */ /* 0x001fcc0000000000 */
[----:B------:R-:W0:Y:S01]  /*0050*/  S2UR UR4, SR_CTAID.X ;  /* 0x00000000000479c3 */ /* 0x000e220000002500 */
[----:B--2---:R-:W-:Y:S02]  /*0060*/  SHF.R.U32.HI R7, RZ, 0x5, R21 ;  /* 0x00000005ff077819 */ /* 0x004fe40000011615 */
[----:B-1----:R-:W-:-:S05]  /*0070*/  SHF.R.U32.HI R2, RZ, 0x5, R20 ;  /* 0x00000005ff027819 */ /* 0x002fca0000011614 */
[----:B0-----:R-:W-:-:S05]  /*0080*/  IMAD R3, R7, UR4, R2 ;  /* 0x0000000407037c24 */ /* 0x001fca000f8e0202 */
[----:B---3--:R-:W-:-:S13]  /*0090*/  ISETP.GE.AND P0, PT, R3, UR5, PT ;  /* 0x0000000503007c0c */ /* 0x008fda000bf06270 */
[----:B------:R-:W-:Y:S05]  /*00a0*/  @P0 EXIT ;  /* 0x000000000000094d */ /* 0x000fea0003800000 */
[----:B------:R-:W0:Y:S01]  /*00b0*/  LDC.64 R4, c[0x0][0x380] ;  /* 0x0000e000ff047b82 */ /* 0x000e220000000a00 */
[----:B------:R-:W1:Y:S01]  /*00c0*/  LDCU.64 UR6, c[0x0][0x358] ;  /* 0x00006b00ff0677ac */ /* 0x000e620008000a00 */
[----:B------:R-:W2:Y:S01]  /*00d0*/  LDCU UR9, c[0x0][0x3a8] ;  /* 0x00007500ff0977ac */ /* 0x000ea20008000800 */
[----:B0-----:R-:W-:-:S06]  /*00e0*/  IMAD.WIDE R4, R3, 0x8, R4 ;  /* 0x0000000803047825 */ /* 0x001fcc00078e0204 */
[----:B-1----:R-:W5:Y:S01]  /*00f0*/  LDG.E.64 R4, desc[UR6][R4.64] ;  /* 0x0000000604047981 */ /* 0x002f62000c1e1b00 */
[----:B--2---:R-:W-:Y:S01]  /*0100*/  UISETP.GE.AND UP0, UPT, UR9, 0x20, UPT ;  /* 0x000000200900788c */ /* 0x004fe2000bf06270 */
[----:B------:R-:W-:Y:S01]  /*0110*/  LOP3.LUT R20, R20, 0x1f, RZ, 0xc0, !PT ;  /* 0x0000001f14147812 */ /* 0x000fe200078ec0ff */
[----:B------:R-:W-:-:S04]  /*0120*/  USHF.R.S32.HI UR4, URZ, 0x1f, UR9 ;  /* 0x0000001fff047899 */ /* 0x000fc80008011409 */
[----:B------:R-:W-:-:S04]  /*0130*/  ULEA.HI UR4, UR4, UR9, URZ, 0x5 ;  /* 0x0000000904047291 */ /* 0x000fc8000f8f28ff */
[----:B------:R-:W-:Y:S01]  /*0140*/  USHF.R.S32.HI UR5, URZ, 0x5, UR4 ;  /* 0x00000005ff057899 */ /* 0x000fe20008011404 */
[----:B------:R-:W-:Y:S11]  /*0150*/  BRA.U !UP0, `(.L_x_0) ;  /* 0x0000000508147547 */ /* 0x000ff6000b800000 */
[----:B------:R-:W-:Y:S01]  /*0160*/  UIADD3 UR4, UPT, UPT, UR5, -0x1, URZ ;  /* 0xffffffff05047890 */ /* 0x000fe2000fffe0ff */
[----:B------:R-:W-:Y:S01]  /*0170*/  IMAD.MOV.U32 R0, RZ, RZ, RZ ;  /* 0x000000ffff007224 */ /* 0x000fe200078e00ff */
[----:B------:R-:W-:Y:S02]  /*0180*/  ULOP3.LUT UR8, UR5, 0xf, URZ, 0xc0, !UPT ;  /* 0x0000000f05087892 */ /* 0x000fe4000f8ec0ff */
[----:B------:R-:W-:Y:S02]  /*0190*/  UISETP.GE.U32.AND UP0, UPT, UR4, 0xf, UPT ;  /* 0x0000000f0400788c */ /* 0x000fe4000bf06070 */
[----:B------:R-:W-:-:S07]  /*01a0*/  UISETP.NE.AND UP1, UPT, UR8, URZ, UPT ;  /* 0x000000ff0800728c */ /* 0x000fce000bf25270 */
[----:B------:R-:W-:Y:S05]  /*01b0*/  BRA.U !UP0, `(.L_x_1) ;  /* 0x00000001084c7547 */ /* 0x000fea000b800000 */
[----:B------:R-:W-:Y:S01]  /*01c0*/  ULOP3.LUT UR4, UR5, 0x3fffff0, URZ, 0xc0, !UPT ;  /* 0x03fffff005047892 */ /* 0x000fe2000f8ec0ff */
[----:B------:R-:W-:Y:S02]  /*01d0*/  IMAD.MOV.U32 R6, RZ, RZ, RZ ;  /* 0x000000ffff067224 */ /* 0x000fe400078e00ff */
[----:B------:R-:W-:Y:S02]  /*01e0*/  IMAD.MOV.U32 R8, RZ, RZ, -0x1 ;  /* 0xffffffffff087424 */ /* 0x000fe400078e00ff */
[----:B------:R-:W-:Y:S02]  /*01f0*/  IMAD.MOV.U32 R9, RZ, RZ, 0x7f7fffff ;  /* 0x7f7fffffff097424 */ /* 0x000fe400078e00ff */
[----:B------:R-:W-:Y:S02]  /*0200*/  IMAD.MOV.U32 R10, RZ, RZ, -0x1 ;  /* 0xffffffffff0a7424 */ /* 0x000fe400078e00ff */
[----:B------:R-:W-:Y:S02]  /*0210*/  IMAD.MOV.U32 R11, RZ, RZ, 0x7f7fffff ;  /* 0x7f7fffffff0b7424 */ /* 0x000fe400078e00ff */
[----:B------:R-:W-:-:S07]  /*0220*/  IMAD.U32 R0, RZ, RZ, UR4 ;  /* 0x00000004ff007e24 */ /* 0x000fce000f8e00ff */
.L_x_2:
[C---:B0-----:R-:W-:Y:S02]  /*0230*/  IMAD R12, R6.reuse, 0x8, R1 ;  /* 0x00000008060c7824 */ /* 0x041fe400078e0201 */
[----:B------:R-:W-:-:S03]  /*0240*/  VIADD R6, R6, 0x10 ;  /* 0x0000001006067836 */ /* 0x000fc60000000000 */
[----:B------:R0:W-:Y:S02]  /*0250*/  STL.128 [R12], R8 ;  /* 0x000000080c007387 */ /* 0x0001e40000100c00 */
[----:B------:R-:W-:Y:S02]  /*0260*/  ISETP.NE.AND P0, PT, R6, R0, PT ;  /* 0x000000000600720c */ /* 0x000fe40003f05270 */
[----:B------:R0:W-:Y:S04]  /*0270*/  STL.128 [R12+0x10], R8 ;  /* 0x000010080c007387 */ /* 0x0001e80000100c00 */
[----:B------:R0:W-:Y:S04]  /*0280*/  STL.128 [R12+0x20], R8 ;  /* 0x000020080c007387 */ /* 0x0001e80000100c00 */
[----:B------:R0:W-:Y:S04]  /*0290*/  STL.128 [R12+0x30], R8 ;  /* 0x000030080c007387 */ /* 0x0001e80000100c00 */
[----:B------:R0:W-:Y:S04]  /*02a0*/  STL.128 [R12+0x40], R8 ;  /* 0x000040080c007387 */ /* 0x0001e80000100c00 */
[----:B------:R0:W-:Y:S04]  /*02b0*/  STL.128 [R12+0x50], R8 ;  /* 0x000050080c007387 */ /* 0x0001e80000100c00 */
[----:B------:R0:W-:Y:S04]  /*02c0*/  STL.128 [R12+0x60], R8 ;  /* 0x000060080c007387 */ /* 0x0001e80000100c00 */
[----:B------:R0:W-:Y:S01]  /*02d0*/  STL.128 [R12+0x70], R8 ;  /* 0x000070080c007387 */ /* 0x0001e20000100c00 */
[----:B------:R-:W-:Y:S05]  /*02e0*/  @P0 BRA `(.L_x_2) ;  /* 0xfffffffc00d00947 */ /* 0x000fea000383ffff */
.L_x_1:
[----:B------:R-:W-:Y:S05]  /*02f0*/  BRA.U !UP1, `(.L_x_0) ;  /* 0x0000000109ac7547 */ /* 0x000fea000b800000 */
[----:B------:R-:W-:Y:S02]  /*0300*/  UISETP.GE.U32.AND UP0, UPT, UR8, 0x8, UPT ;  /* 0x000000080800788c */ /* 0x000fe4000bf06070 */
[----:B------:R-:W-:-:S04]  /*0310*/  ULOP3.LUT UR4, UR5, 0x7, URZ, 0xc0, !UPT ;  /* 0x0000000705047892 */ /* 0x000fc8000f8ec0ff */
[----:B------:R-:W-:-:S03]  /*0320*/  UISETP.NE.AND UP1, UPT, UR4, URZ, UPT ;  /* 0x000000ff0400728c */ /* 0x000fc6000bf25270 */
[----:B------:R-:W-:Y:S08]  /*0330*/  BRA.U !UP0, `(.L_x_3) ;  /* 0x0000000108387547 */ /* 0x000ff0000b800000 */
[C---:B------:R-:W-:Y:S02]  /*0340*/  IMAD R6, R0.reuse, 0x8, R1 ;  /* 0x0000000800067824 */ /* 0x040fe400078e0201 */
[----:B0-----:R-:W-:Y:S02]  /*0350*/  IMAD.MOV.U32 R8, RZ, RZ, -0x1 ;  /* 0xffffffffff087424 */ /* 0x001fe400078e00ff */
[----:B------:R-:W-:Y:S02]  /*0360*/  IMAD.MOV.U32 R9, RZ, RZ, 0x7f7fffff ;  /* 0x7f7fffffff097424 */ /* 0x000fe400078e00ff */
[----:B------:R-:W-:Y:S02]  /*0370*/  IMAD.MOV.U32 R10, RZ, RZ, -0x1 ;  /* 0xffffffffff0a7424 */ /* 0x000fe400078e00ff */
[----:B------:R-:W-:Y:S01]  /*0380*/  IMAD.MOV.U32 R11, RZ, RZ, 0x7f7fffff ;  /* 0x7f7fffffff0b7424 */ /* 0x000fe200078e00ff */
[----:B------:R1:W-:Y:S01]  /*0390*/  STL.64 [R6], R8 ;  /* 0x0000000806007387 */ /* 0x0003e20000100a00 */
[----:B------:R-:W-:-:S03]  /*03a0*/  VIADD R0, R0, 0x8 ;  /* 0x0000000800007836 */ /* 0x000fc60000000000 */
[----:B------:R1:W-:Y:S04]  /*03b0*/  STL.64 [R6+0x8], R8 ;  /* 0x0000080806007387 */ /* 0x0003e80000100a00 */
[----:B------:R1:W-:Y:S04]  /*03c0*/  STL.64 [R6+0x10], R10 ;  /* 0x0000100a06007387 */ /* 0x0003e80000100a00 */
[----:B------:R1:W-:Y:S04]  /*03d0*/  STL.64 [R6+0x18], R10 ;  /* 0x0000180a06007387 */ /* 0x0003e80000100a00 */
[----:B------:R1:W-:Y:S04]  /*03e0*/  STL.64 [R6+0x20], R10 ;  /* 0x0000200a06007387 */ /* 0x0003e80000100a00 */
[----:B------:R1:W-:Y:S04]  /*03f0*/  STL.64 [R6+0x28], R10 ;  /* 0x0000280a06007387 */ /* 0x0003e80000100a00 */
[----:B------:R1:W-:Y:S04]  /*0400*/  STL.64 [R6+0x30], R10 ;  /* 0x0000300a06007387 */ /* 0x0003e80000100a00 */
[----:B------:R1:W-:Y:S02]  /*0410*/  STL.64 [R6+0x38], R10 ;  /* 0x0000380a06007387 */ /* 0x0003e40000100a00 */
.L_x_3:
[----:B------:R-:W-:Y:S05]  /*0420*/  BRA.U !UP1, `(.L_x_0) ;  /* 0x0000000109607547 */ /* 0x000fea000b800000 */
[----:B------:R-:W-:Y:S02]  /*0430*/  UISETP.GE.U32.AND UP0, UPT, UR4, 0x4, UPT ;  /* 0x000000040400788c */ /* 0x000fe4000bf06070 */
[----:B------:R-:W-:-:S04]  /*0440*/  ULOP3.LUT UR8, UR5, 0x3, URZ, 0xc0, !UPT ;  /* 0x0000000305087892 */ /* 0x000fc8000f8ec0ff */
[----:B------:R-:W-:-:S03]  /*0450*/  UISETP.NE.AND UP1, UPT, UR8, URZ, UPT ;  /* 0x000000ff0800728c */ /* 0x000fc6000bf25270 */
[----:B------:R-:W-:Y:S08]  /*0460*/  BRA.U !UP0, `(.L_x_4) ;  /* 0x0000000108287547 */ /* 0x000ff0000b800000 */
[C---:B-1----:R-:W-:Y:S02]  /*0470*/  IMAD R6, R0.reuse, 0x8, R1 ;  /* 0x0000000800067824 */ /* 0x042fe400078e0201 */
        /* <DEDUP_REMOVED lines=8> */
[----:B------:R2:W-:Y:S02]  /*0500*/  STL.64 [R6+0x18], R10 ;  /* 0x0000180a06007387 */ /* 0x0005e40000100a00 */
.L_x_4:
[----:B------:R-:W-:Y:S05]  /*0510*/  BRA.U !UP1, `(.L_x_0) ;  /* 0x0000000109247547 */ /* 0x000fea000b800000 */
[----:B012---:R-:W-:Y:S01]  /*0520*/  IMAD.MOV.U32 R8, RZ, RZ, -0x1 ;  /* 0xffffffffff087424 */ /* 0x007fe200078e00ff */
[----:B------:R-:W-:Y:S01]  /*0530*/  UMOV UR4, URZ ;  /* 0x000000ff00047c82 */ /* 0x000fe20008000000 */
[----:B------:R-:W-:-:S07]  /*0540*/  IMAD.MOV.U32 R9, RZ, RZ, 0x7f7fffff ;  /* 0x7f7fffffff097424 */ /* 0x000fce00078e00ff */
.L_x_5:
[C---:B---3--:R-:W-:Y:S01]  /*0550*/  IMAD R6, R0.reuse, 0x8, R1 ;  /* 0x0000000800067824 */ /* 0x048fe200078e0201 */
[----:B------:R-:W-:Y:S01]  /*0560*/  UIADD3 UR4, UPT, UPT, UR4, 0x1, URZ ;  /* 0x0000000104047890 */ /* 0x000fe2000fffe0ff */
[----:B------:R-:W-:-:S03]  /*0570*/  VIADD R0, R0, 0x1 ;  /* 0x0000000100007836 */ /* 0x000fc60000000000 */
[----:B------:R3:W-:Y:S01]  /*0580*/  STL.64 [R6], R8 ;  /* 0x0000000806007387 */ /* 0x0007e20000100a00 */
[----:B------:R-:W-:-:S09]  /*0590*/  UISETP.NE.AND UP0, UPT, UR4, UR8, UPT ;  /* 0x000000080400728c */ /* 0x000fd2000bf05270 */
[----:B------:R-:W-:Y:S05]  /*05a0*/  BRA.U UP0, `(.L_x_5) ;  /* 0xfffffffd00e87547 */ /* 0x000fea000b83ffff */
.L_x_0:
[----:B------:R-:W4:Y:S01]  /*05b0*/  S2R R23, SR_CgaCtaId ;  /* 0x0000000000177919 */ /* 0x000f220000008800 */
[----:B------:R-:W-:Y:S01]  /*05c0*/  MOV R0, 0x400 ;  /* 0x0000040000007802 */ /* 0x000fe20000000f00 */
[----:B------:R-:W3:Y:S01]  /*05d0*/  LDCU UR8, c[0x0][0x398] ;  /* 0x00007300ff0877ac */ /* 0x000ee20008000800 */
[----:B------:R-:W-:Y:S01]  /*05e0*/  IMAD.SHL.U32 R7, R7, 0x8, RZ ;  /* 0x0000000807077824 */ /* 0x000fe200078e00ff */
[----:B------:R-:W-:Y:S01]  /*05f0*/  ISETP.NE.AND P0, PT, R20, RZ, PT ;  /* 0x000000ff1400720c */ /* 0x000fe20003f05270 */
[----:B------:R-:W-:Y:S02]  /*0600*/  USHF.L.U32 UR4, UR9, 0x1, URZ ;  /* 0x0000000109047899 */ /* 0x000fe400080006ff */
[----:B---3--:R-:W-:Y:S01]  /*0610*/  UISETP.GE.AND UP0, UPT, UR8, 0x1, UPT ;  /* 0x000000010800788c */ /* 0x008fe2000bf06270 */
[----:B----4-:R-:W-:-:S05]  /*0620*/  LEA R23, R23, R0, 0x18 ;  /* 0x0000000017177211 */ /* 0x010fca00078ec0ff */
[----:B------:R-:W-:-:S04]  /*0630*/  IMAD R0, R7, UR9, R23 ;  /* 0x0000000907007c24 */ /* 0x000fc8000f8e0217 */
[----:B-12---:R-:W-:-:S04]  /*0640*/  VIADD R6, R0, 0x800 ;  /* 0x0000080000067836 */ /* 0x006fc80000000000 */
[----:B------:R-:W-:-:S04]  /*0650*/  IMAD R7, R7, UR4, R6 ;  /* 0x0000000407077c24 */ /* 0x000fc8000f8e0206 */
[C---:B------:R-:W-:Y:S02]  /*0660*/  IMAD R0, R2.reuse, 0x4, R7 ;  /* 0x0000000402007824 */ /* 0x040fe400078e0207 */
[----:B------:R-:W-:-:S03]  /*0670*/  IMAD.SHL.U32 R2, R2, 0x8, RZ ;  /* 0x0000000802027824 */ /* 0x000fc600078e00ff */
[----:B------:R1:W-:Y:S01]  /*0680*/  @!P0 STS [R0], RZ ;  /* 0x000000ff00008388 */ /* 0x0003e20000000800 */
[C---:B------:R-:W-:Y:S02]  /*0690*/  IMAD R22, R2.reuse, UR9, R23 ;  /* 0x0000000902167c24 */ /* 0x040fe4000f8e0217 */
[----:B------:R-:W-:Y:S02]  /*06a0*/  IMAD R2, R2, UR4, R6 ;  /* 0x0000000402027c24 */ /* 0x000fe4000f8e0206 */
[----:B------:R-:W-:Y:S01]  /*06b0*/  VIADD R22, R22, 0x800 ;  /* 0x0000080016167836 */ /* 0x000fe20000000000 */
[----:B------:R-:W-:Y:S01]  /*06c0*/  NOP ;  /* 0x0000000000007918 */ /* 0x000fe20000000000 */
[----:B------:R-:W-:Y:S05]  /*06d0*/  BRA.U !UP0, `(.L_x_6) ;  /* 0x000000b908ec7547 */ /* 0x000fea000b800000 */
[----:B------:R-:W-:Y:S01]  /*06e0*/  UISETP.LT.AND UP0, UPT, UR4, 0x1, UPT ;  /* 0x000000010400788c */ /* 0x000fe2000bf01270 */
[C---:B------:R-:W-:Y:S01]  /*06f0*/  IMAD R23, R20.reuse, 0x8, R23 ;  /* 0x0000000814177824 */ /* 0x040fe200078e0217 */
[----:B------:R-:W-:Y:S01]  /*0700*/  ULOP3.LUT UR10, UR5, 0xf, URZ, 0xc0, !UPT ;  /* 0x0000000f050a7892 */ /* 0x000fe2000f8ec0ff */
[----:B------:R-:W-:Y:S01]  /*0710*/  LOP3.LUT R7, R20, 0xc0, RZ, 0xfc, !PT ;  /* 0x000000c014077812 */ /* 0x000fe200078efcff */
[----:B------:R-:W-:Y:S01]  /*0720*/  ULOP3.LUT UR11, UR5, 0x7, URZ, 0xc0, !UPT ;  /* 0x00000007050b7892 */ /* 0x000fe2000f8ec0ff */
[----:B------:R-:W-:Y:S01]  /*0730*/  IMAD.MOV.U32 R6, RZ, RZ, RZ ;  /* 0x000000ffff067224 */ /* 0x000fe200078e00ff */
[----:B------:R-:W-:Y:S02]  /*0740*/  ULOP3.LUT UR12, UR5, 0x3, URZ, 0xc0, !UPT ;  /* 0x00000003050c7892 */ /* 0x000fe4000f8ec0ff */
[----:B------:R-:W-:Y:S02]  /*0750*/  UIADD3 UR8, UPT, UPT, UR4, -0x1, URZ ;  /* 0xffffffff04087890 */ /* 0x000fe4000fffe0ff */
[----:B------:R-:W-:-:S02]  /*0760*/  UIADD3 UR9, UPT, UPT, UR5, -0x1, URZ ;  /* 0xffffffff05097890 */ /* 0x000fc4000fffe0ff */
[----:B------:R-:W-:Y:S02]  /*0770*/  ULOP3.LUT UR13, UR5, 0x3fffff0, URZ, 0xc0, !UPT ;  /* 0x03fffff0050d7892 */ /* 0x000fe4000f8ec0ff */
[----:B------:R-:W-:Y:S02]  /*0780*/  ULOP3.LUT UR14, UR5, 0x3fffff8, URZ, 0xc0, !UPT ;  /* 0x03fffff8050e7892 */ /* 0x000fe4000f8ec0ff */
[----:B------:R-:W-:Y:S02]  /*0790*/  ULOP3.LUT UR5, UR5, 0x1, URZ, 0xc0, !UPT ;  /* 0x0000000105057892 */ /* 0x000fe4000f8ec0ff */
[----:B------:R-:W-:Y:S02]  /*07a0*/  USEL UR4, UR4, 0x1, !UP0 ;  /* 0x0000000104047887 */ /* 0x000fe4000c000000 */
[----:B------:R-:W-:Y:S02]  /*07b0*/  UIADD3 UR15, UPT, UPT, UR10, -0x1, URZ ;  /* 0xffffffff0a0f7890 */ /* 0x000fe4000fffe0ff */
[----:B------:R-:W-:-:S02]  /*07c0*/  UIADD3 UR16, UPT, UPT, UR11, -0x1, URZ ;  /* 0xffffffff0b107890 */ /* 0x000fc4000fffe0ff */
[----:B------:R-:W-:-:S12]  /*07d0*/  UIADD3 UR17, UPT, UPT, UR12, -0x1, URZ ;  /* 0xffffffff0c117890 */ /* 0x000fd8000fffe0ff */
.L_x_287:
[----:B---3--:R-:W0:Y:S01]  /*07e0*/  S2R R17, SR_TID.X ;  /* 0x0000000000117919 */ /* 0x008e220000002100 */
[----:B--2---:R-:W2:Y:S01]  /*07f0*/  LDCU UR18, c[0x0][0x398] ;  /* 0x00007300ff1277ac */ /* 0x004ea20008000800 */
[----:B------:R-:W-:Y:S01]  /*0800*/  BSSY.RECONVERGENT B0, `(.L_x_7) ;  /* 0x0000014000007945 */ /* 0x000fe20003800200 */
[----:B0-----:R-:W-:-:S05]  /*0810*/  IMAD.IADD R10, R17, 0x1, R6 ;  /* 0x00000001110a7824 */ /* 0x001fca00078e0206 */
[----:B--2---:R-:W-:-:S04]  /*0820*/  ISETP.GE.AND P0, PT, R10, UR18, PT ;  /* 0x000000120a007c0c */ /* 0x004fc8000bf06270 */
[----:B------:R-:W-:-:S13]  /*0830*/  ISETP.GT.U32.OR P0, PT, R17, 0xff, P0 ;  /* 0x000000ff1100780c */ /* 0x000fda0000704470 */
[----:B----4-:R-:W-:Y:S05]  /*0840*/  @P0 BRA `(.L_x_8) ;  /* 0x00000000003c0947 */ /* 0x010fea0003800000 */
[----:B------:R-:W0:Y:S01]  /*0850*/  S2R R12, SR_CgaCtaId ;  /* 0x00000000000c7919 */ /* 0x000e220000008800 */
[----:B------:R-:W2:Y:S01]  /*0860*/  LDC.64 R8, c[0x0][0x390] ;  /* 0x0000e400ff087b82 */ /* 0x000ea20000000a00 */
[----:B------:R-:W-:Y:S01]  /*0870*/  MOV R11, 0x400 ;  /* 0x00000400000b7802 */ /* 0x000fe20000000f00 */
[----:B------:R-:W-:-:S03]  /*0880*/  IMAD.MOV.U32 R13, RZ, RZ, R10 ;  /* 0x000000ffff0d7224 */ /* 0x000fc600078e000a */
[----:B0-----:R-:W-:Y:S01]  /*0890*/  LEA R15, R12, R11, 0x18 ;  /* 0x0000000b0c0f7211 */ /* 0x001fe200078ec0ff */
[----:B------:R-:W-:-:S07]  /*08a0*/  IMAD.MOV.U32 R12, RZ, RZ, R17 ;  /* 0x000000ffff0c7224 */ /* 0x000fce00078e0011 */
.L_x_9:
[----:B0-2---:R-:W-:-:S06]  /*08b0*/  IMAD.WIDE.U32 R10, R13, 0x8, R8 ;  /* 0x000000080d0a7825 */ /* 0x005fcc00078e0008 */
[----:B------:R-:W2:Y:S01]  /*08c0*/  LDG.E.64 R10, desc[UR6][R10.64] ;  /* 0x000000060a0a7981 */ /* 0x000ea2000c1e1b00 */
[----:B------:R-:W-:Y:S02]  /*08d0*/  IMAD R14, R12, 0x8, R15 ;  /* 0x000000080c0e7824 */ /* 0x000fe400078e020f */
[----:B------:R-:W-:-:S04]  /*08e0*/  IMAD.IADD R12, R21, 0x1, R12 ;  /* 0x00000001150c7824 */ /* 0x000fc800078e020c */
[C---:B------:R-:W-:Y:S01]  /*08f0*/  IMAD.IADD R13, R12.reuse, 0x1, R6 ;  /* 0x000000010c0d7824 */ /* 0x040fe200078e0206 */
[----:B------:R-:W-:-:S04]  /*0900*/  ISETP.LT.U32.AND P1, PT, R12, 0x100, PT ;  /* 0x000001000c00780c */ /* 0x000fc80003f21070 */
[----:B------:R-:W-:Y:S01]  /*0910*/  ISETP.GE.AND P0, PT, R13, UR18, PT ;  /* 0x000000120d007c0c */ /* 0x000fe2000bf06270 */
[----:B--2---:R0:W-:-:S12]  /*0920*/  STS.64 [R14], R10 ;  /* 0x0000000a0e007388 */ /* 0x0041d80000000a00 */
[----:B------:R-:W-:Y:S05]  /*0930*/  @!P0 BRA P1, `(.L_x_9) ;  /* 0xfffffffc00dc8947 */ /* 0x000fea000083ffff */
.L_x_8:
[----:B------:R-:W-:Y:S05]  /*0940*/  BSYNC.RECONVERGENT B0 ;  /* 0x0000000000007941 */ /* 0x000fea0003800200 */
.L_x_7:
[----:B0-----:R-:W-:Y:S01]  /*0950*/  IADD3 R11, PT, PT, -R6, UR18, RZ ;  /* 0x00000012060b7c10 */ /* 0x001fe2000fffe1ff */
[----:B------:R-:W-:Y:S03]  /*0960*/  BAR.SYNC.DEFER_BLOCKING 0x0 ;  /* 0x0000000000007b1d */ /* 0x000fe60000010000 */
[----:B------:R-:W-:-:S13]  /*0970*/  ISETP.GT.AND P0, PT, R11, R20, PT ;  /* 0x000000140b00720c */ /* 0x000fda0003f04270 */
[----:B------:R-:W-:Y:S05]  /*0980*/  @!P0 BRA `(.L_x_10) ;  /* 0x000000b800288947 */ /* 0x000fea0003800000 */
[----:B------:R-:W0:Y:S01]  /*0990*/  LDS.64 R8, [R23] ;  /* 0x0000000017087984 */ /* 0x000e220000000a00 */
[----:B------:R-:W2:Y:S01]  /*09a0*/  LDCU UR18, c[0x0][0x3a8] ;  /* 0x00007500ff1277ac */ /* 0x000ea20008000800 */
[----:B------:R-:W-:Y:S01]  /*09b0*/  VIMNMX R24, PT, PT, R11, 0x100, PT ;  /* 0x000001000b187848 */ /* 0x000fe20003fe0100 */
[----:B------:R-:W-:Y:S02]  /*09c0*/  IMAD.MOV.U32 R13, RZ, RZ, -0x40800000 ;  /* 0xbf800000ff0d7424 */ /* 0x000fe400078e00ff */
[----:B--2---:R-:W-:-:S05]  /*09d0*/  IMAD.U32 R25, RZ, RZ, UR18 ;  /* 0x00000012ff197e24 */ /* 0x004fca000f8e00ff */
[----:B------:R-:W-:Y:S01]  /*09e0*/  ISETP.GE.AND P1, PT, R25, 0x20, PT ;  /* 0x000000201900780c */ /* 0x000fe20003f26270 */
[----:B0----5:R-:W-:Y:S01]  /*09f0*/  FADD R9, R5, -R9 ;  /* 0x8000000905097221 */ /* 0x021fe20000000000 */
[----:B------:R-:W-:-:S03]  /*0a00*/  FADD R8, R4, -R8 ;  /* 0x8000000804087221 */ /* 0x000fc60000000000 */
[----:B------:R-:W-:-:S04]  /*0a10*/  FMUL R9, R9, R9 ;  /* 0x0000000909097220 */ /* 0x000fc80000400000 */
[----:B------:R-:W-:-:S04]  /*0a20*/  FFMA R9, R8, R8, R9 ;  /* 0x0000000808097223 */ /* 0x000fc80000000009 */
[----:B------:R-:W-:Y:S05]  /*0a30*/  @!P1 BRA `(.L_x_11) ;  /* 0x0000000400ec9947 */ /* 0x000fea0003800000 */
[----:B------:R-:W-:Y:S01]  /*0a40*/  UISETP.GE.U32.AND UP0, UPT, UR9, 0xf, UPT ;  /* 0x0000000f0900788c */ /* 0x000fe2000bf06070 */
[----:B------:R-:W-:Y:S02]  /*0a50*/  IMAD.MOV.U32 R13, RZ, RZ, -0x40800000 ;  /* 0xbf800000ff0d7424 */ /* 0x000fe400078e00ff */
[----:B------:R-:W-:-:S06]  /*0a60*/  IMAD.MOV.U32 R8, RZ, RZ, RZ ;  /* 0x000000ffff087224 */ /* 0x000fcc00078e00ff */
[----:B------:R-:W-:Y:S05]  /*0a70*/  BRA.U !UP0, `(.L_x_12) ;  /* 0x0000000108dc7547 */ /* 0x000fea000b800000 */
[----:B------:R-:W-:Y:S02]  /*0a80*/  IMAD.MOV.U32 R13, RZ, RZ, -0x40800000 ;  /* 0xbf800000ff0d7424 */ /* 0x000fe400078e00ff */
[----:B------:R-:W-:-:S07]  /*0a90*/  IMAD.MOV.U32 R8, RZ, RZ, RZ ;  /* 0x000000ffff087224 */ /* 0x000fce00078e00ff */
.L_x_13:
[----:B------:R-:W-:-:S05]  /*0aa0*/  IMAD R11, R8, 0x8, R1 ;  /* 0x00000008080b7824 */ /* 0x000fca00078e0201 */
[----:B------:R-:W2:Y:S04]  /*0ab0*/  LDL R14, [R11+0x4] ;  /* 0x000004000b0e7983 */ /* 0x000ea80000100800 */
[----:B------:R-:W3:Y:S04]  /*0ac0*/  LDL R26, [R11+0xc] ;  /* 0x00000c000b1a7983 */ /* 0x000ee80000100800 */
[----:B------:R-:W4:Y:S04]  /*0ad0*/  LDL R12, [R11+0x14] ;  /* 0x000014000b0c7983 */ /* 0x000f280000100800 */
[----:B------:R-:W5:Y:S04]  /*0ae0*/  LDL R18, [R11+0x1c] ;  /* 0x00001c000b127983 */ /* 0x000f680000100800 */
[----:B------:R-:W5:Y:S04]  /*0af0*/  LDL R17, [R11+0x24] ;  /* 0x000024000b117983 */ /* 0x000f680000100800 */
[----:B------:R-:W5:Y:S04]  /*0b00*/  LDL R16, [R11+0x2c] ;  /* 0x00002c000b107983 */ /* 0x000f680000100800 */
[----:B------:R-:W5:Y:S04]  /*0b10*/  LDL R15, [R11+0x34] ;  /* 0x000034000b0f7983 */ /* 0x000f680000100800 */
[----:B------:R-:W5:Y:S01]  /*0b20*/  LDL R10, [R11+0x3c] ;  /* 0x00003c000b0a7983 */ /* 0x000f620000100800 */
[----:B--2---:R-:W-:-:S04]  /*0b30*/  FSETP.GT.AND P0, PT, R14, R13, PT ;  /* 0x0000000d0e00720b */ /* 0x004fc80003f04000 */
[----:B------:R-:W-:Y:S02]  /*0b40*/  FSEL R13, R14, R13, P0 ;  /* 0x0000000d0e0d7208 */ /* 0x000fe40000000000 */
[----:B------:R-:W2:Y:S02]  /*0b50*/  LDL R14, [R11+0x44] ;  /* 0x000044000b0e7983 */ /* 0x000ea40000100800 */
[----:B---3--:R-:W-:-:S04]  /*0b60*/  FSETP.GT.AND P0, PT, R26, R13, PT ;  /* 0x0000000d1a00720b */ /* 0x008fc80003f04000 */
[----:B------:R-:W-:Y:S02]  /*0b70*/  FSEL R19, R26, R13, P0 ;  /* 0x0000000d1a137208 */ /* 0x000fe40000000000 */
[----:B------:R-:W3:Y:S02]  /*0b80*/  LDL R13, [R11+0x4c] ;  /* 0x00004c000b0d7983 */ /* 0x000ee40000100800 */
[----:B----4-:R-:W-:-:S04]  /*0b90*/  FSETP.GT.AND P0, PT, R12, R19, PT ;  /* 0x000000130c00720b */ /* 0x010fc80003f04000 */
[----:B------:R-:W-:Y:S02]  /*0ba0*/  FSEL R19, R12, R19, P0 ;  /* 0x000000130c137208 */ /* 0x000fe40000000000 */
[----:B------:R-:W4:Y:S02]  /*0bb0*/  LDL R12, [R11+0x54] ;  /* 0x000054000b0c7983 */ /* 0x000f240000100800 */
[----:B-----5:R-:W-:-:S04]  /*0bc0*/  FSETP.GT.AND P0, PT, R18, R19, PT ;  /* 0x000000131200720b */ /* 0x020fc80003f04000 */
[----:B------:R-:W-:Y:S02]  /*0bd0*/  FSEL R26, R18, R19, P0 ;  /* 0x00000013121a7208 */ /* 0x000fe40000000000 */
[----:B------:R-:W5:Y:S02]  /*0be0*/  LDL R18, [R11+0x5c] ;  /* 0x00005c000b127983 */ /* 0x000f640000100800 */
[----:B------:R-:W-:-:S04]  /*0bf0*/  FSETP.GT.AND P0, PT, R17, R26, PT ;  /* 0x0000001a1100720b */ /* 0x000fc80003f04000 */
[----:B------:R-:W-:Y:S02]  /*0c00*/  FSEL R19, R17, R26, P0 ;  /* 0x0000001a11137208 */ /* 0x000fe40000000000 */
[----:B------:R-:W5:Y:S02]  /*0c10*/  LDL R17, [R11+0x64] ;  /* 0x000064000b117983 */ /* 0x000f640000100800 */
[----:B------:R-:W-:-:S04]  /*0c20*/  FSETP.GT.AND P0, PT, R16, R19, PT ;  /* 0x000000131000720b */ /* 0x000fc80003f04000 */
[----:B------:R-:W-:Y:S02]  /*0c30*/  FSEL R26, R16, R19, P0 ;  /* 0x00000013101a7208 */ /* 0x000fe40000000000 */
[----:B------:R-:W5:Y:S02]  /*0c40*/  LDL R16, [R11+0x6c] ;  /* 0x00006c000b107983 */ /* 0x000f640000100800 */
[CC--:B------:R-:W-:Y:S02]  /*0c50*/  FSETP.GT.AND P0, PT, R15.reuse, R26.reuse, PT ;  /* 0x0000001a0f00720b */ /* 0x0c0fe40003f04000 */
[----:B------:R-:W5:Y:S02]  /*0c60*/  LDL R19, [R11+0x7c] ;  /* 0x00007c000b137983 */ /* 0x000f640000100800 */
[----:B------:R-:W-:Y:S02]  /*0c70*/  FSEL R27, R15, R26, P0 ;  /* 0x0000001a0f1b7208 */ /* 0x000fe40000000000 */
[----:B------:R-:W5:Y:S02]  /*0c80*/  LDL R15, [R11+0x74] ;  /* 0x000074000b0f7983 */ /* 0x000f640000100800 */
[----:B------:R-:W-:-:S04]  /*0c90*/  FSETP.GT.AND P0, PT, R10, R27, PT ;  /* 0x0000001b0a00720b */ /* 0x000fc80003f04000 */
[----:B------:R-:W-:Y:S01]  /*0ca0*/  FSEL R27, R10, R27, P0 ;  /* 0x0000001b0a1b7208 */ /* 0x000fe20000000000 */
[----:B------:R-:W-:-:S05]  /*0cb0*/  VIADD R8, R8, 0x10 ;  /* 0x0000001008087836 */ /* 0x000fca0000000000 */
[----:B------:R-:W-:Y:S02]  /*0cc0*/  ISETP.NE.AND P2, PT, R8, UR13, PT ;  /* 0x0000000d08007c0c */ /* 0x000fe4000bf45270 */
[----:B--2---:R-:W-:-:S04]  /*0cd0*/  FSETP.GT.AND P0, PT, R14, R27, PT ;  /* 0x0000001b0e00720b */ /* 0x004fc80003f04000 */
[----:B------:R-:W-:-:S04]  /*0ce0*/  FSEL R14, R14, R27, P0 ;  /* 0x0000001b0e0e7208 */ /* 0x000fc80000000000 */
[----:B---3--:R-:W-:-:S04]  /*0cf0*/  FSETP.GT.AND P0, PT, R13, R14, PT ;  /* 0x0000000e0d00720b */ /* 0x008fc80003f04000 */
[----:B------:R-:W-:-:S04]  /*0d00*/  FSEL R13, R13, R14, P0 ;  /* 0x0000000e0d0d7208 */ /* 0x000fc80000000000 */
[----:B----4-:R-:W-:-:S04]  /*0d10*/  FSETP.GT.AND P0, PT, R12, R13, PT ;  /* 0x0000000d0c00720b */ /* 0x010fc80003f04000 */
[----:B------:R-:W-:-:S04]  /*0d20*/  FSEL R13, R12, R13, P0 ;  /* 0x0000000d0c0d7208 */ /* 0x000fc80000000000 */
[----:B-----5:R-:W-:-:S04]  /*0d30*/  FSETP.GT.AND P0, PT, R18, R13, PT ;  /* 0x0000000d1200720b */ /* 0x020fc80003f04000 */
[----:B------:R-:W-:-:S04]  /*0d40*/  FSEL R18, R18, R13, P0 ;  /* 0x0000000d12127208 */ /* 0x000fc80000000000 */
[----:B------:R-:W-:-:S04]  /*0d50*/  FSETP.GT.AND P0, PT, R17, R18, PT ;  /* 0x000000121100720b */ /* 0x000fc80003f04000 */
[----:B------:R-:W-:-:S04]  /*0d60*/  FSEL R17, R17, R18, P0 ;  /* 0x0000001211117208 */ /* 0x000fc80000000000 */
[----:B------:R-:W-:-:S04]  /*0d70*/  FSETP.GT.AND P0, PT, R16, R17, PT ;  /* 0x000000111000720b */ /* 0x000fc80003f04000 */
[----:B------:R-:W-:-:S04]  /*0d80*/  FSEL R16, R16, R17, P0 ;  /* 0x0000001110107208 */ /* 0x000fc80000000000 */
[----:B------:R-:W-:-:S04]  /*0d90*/  FSETP.GT.AND P0, PT, R15, R16, PT ;  /* 0x000000100f00720b */ /* 0x000fc80003f04000 */
[----:B------:R-:W-:-:S04]  /*0da0*/  FSEL R16, R15, R16, P0 ;  /* 0x000000100f107208 */ /* 0x000fc80000000000 */
[----:B------:R-:W-:-:S04]  /*0db0*/  FSETP.GT.AND P0, PT, R19, R16, PT ;  /* 0x000000101300720b */ /* 0x000fc80003f04000 */
[----:B------:R-:W-:Y:S01]  /*0dc0*/  FSEL R13, R19, R16, P0 ;  /* 0x00000010130d7208 */ /* 0x000fe20000000000 */
[----:B------:R-:W-:Y:S08]  /*0dd0*/  @P2 BRA `(.L_x_13) ;  /* 0xfffffffc00302947 */ /* 0x000ff0000383ffff */
[----:B------:R-:W-:-:S07]  /*0de0*/  IMAD.U32 R8, RZ, RZ, UR13 ;  /* 0x0000000dff087e24 */ /* 0x000fce000f8e00ff */
.L_x_12:
[----:B------:R-:W-:-:S09]  /*0df0*/  UISETP.NE.AND UP0, UPT, UR10, URZ, UPT ;  /* 0x000000ff0a00728c */ /* 0x000fd2000bf05270 */
[----:B------:R-:W-:Y:S05]  /*0e00*/  BRA.U !UP0, `(.L_x_11) ;  /* 0x0000000108f87547 */ /* 0x000fea000b800000 */
[----:B------:R-:W-:Y:S02]  /*0e10*/  UISETP.GE.U32.AND UP0, UPT, UR15, 0x7, UPT ;  /* 0x000000070f00788c */ /* 0x000fe4000bf06070 */
[----:B------:R-:W-:-:S07]  /*0e20*/  UISETP.NE.AND UP1, UPT, UR11, URZ, UPT ;  /* 0x000000ff0b00728c */ /* 0x000fce000bf25270 */
[----:B------:R-:W-:Y:S05]  /*0e30*/  BRA.U !UP0, `(.L_x_14) ;  /* 0x0000000108687547 */ /* 0x000fea000b800000 */
        /* <DEDUP_REMOVED lines=9> */
[----:B------:R-:W-:Y:S01]  /*0ed0*/  VIADD R8, R8, 0x8 ;  /* 0x0000000808087836 */ /* 0x000fe20000000000 */
        /* <DEDUP_REMOVED lines=15> */
[----:B------:R-:W-:-:S09]  /*0fd0*/  FSEL R13, R11, R10, P0 ;  /* 0x0000000a0b0d7208 */ /* 0x000fd20000000000 */
.L_x_14:
        /* <DEDUP_REMOVED lines=17> */
[----:B------:R-:W-:-:S09]  /*10f0*/  FSEL R13, R15, R14, P0 ;  /* 0x0000000e0f0d7208 */ /* 0x000fd20000000000 */
.L_x_15:
[----:B------:R-:W-:Y:S05]  /*1100*/  BRA.U !UP1, `(.L_x_11) ;  /* 0x0000000109387547 */ /* 0x000fea000b800000 */
[----:B------:R-:W-:-:S05]  /*1110*/  IMAD R8, R8, 0x8, R1 ;  /* 0x0000000808087824 */ /* 0x000fca00078e0201 */
[----:B------:R-:W2:Y:S01]  /*1120*/  LDL R10, [R8+0x4] ;  /* 0x00000400080a7983 */ /* 0x000ea20000100800 */
[----:B------:R-:W-:Y:S01]  /*1130*/  UISETP.NE.AND UP0, UPT, UR12, 0x1, UPT ;  /* 0x000000010c00788c */ /* 0x000fe2000bf05270 */
[----:B--2---:R-:W-:-:S04]  /*1140*/  FSETP.GT.AND P0, PT, R10, R13, PT ;  /* 0x0000000d0a00720b */ /* 0x004fc80003f04000 */
[----:B------:R-:W-:-:S04]  /*1150*/  FSEL R13, R10, R13, P0 ;  /* 0x0000000d0a0d7208 */ /* 0x000fc80000000000 */
[----:B------:R-:W-:Y:S05]  /*1160*/  BRA.U !UP0, `(.L_x_11) ;  /* 0x0000000108207547 */ /* 0x000fea000b800000 */
[----:B------:R-:W2:Y:S01]  /*1170*/  LDL R10, [R8+0xc] ;  /* 0x00000c00080a7983 */ /* 0x000ea20000100800 */
[----:B------:R-:W-:Y:S01]  /*1180*/  UISETP.NE.AND UP0, UPT, UR12, 0x2, UPT ;  /* 0x000000020c00788c */ /* 0x000fe2000bf05270 */
[----:B--2---:R-:W-:-:S04]  /*1190*/  FSETP.GT.AND P0, PT, R10, R13, PT ;  /* 0x0000000d0a00720b */ /* 0x004fc80003f04000 */
[----:B------:R-:W-:-:S04]  /*11a0*/  FSEL R13, R10, R13, P0 ;  /* 0x0000000d0a0d7208 */ /* 0x000fc80000000000 */
[----:B------:R-:W-:Y:S05]  /*11b0*/  BRA.U !UP0, `(.L_x_11) ;  /* 0x00000001080c7547 */ /* 0x000fea000b800000 */
[----:B------:R-:W2:Y:S02]  /*11c0*/  LDL R8, [R8+0x14] ;  /* 0x0000140008087983 */ /* 0x000ea40000100800 */
[----:B--2---:R-:W-:-:S04]  /*11d0*/  FSETP.GT.AND P0, PT, R8, R13, PT ;  /* 0x0000000d0800720b */ /* 0x004fc80003f04000 */
[----:B------:R-:W-:-:S09]  /*11e0*/  FSEL R13, R8, R13, P0 ;  /* 0x0000000d080d7208 */ /* 0x000fd20000000000 */
.L_x_11:
[----:B------:R-:W-:-:S03]  /*11f0*/  UMOV UR18, 0xffffffff ;  /* 0xffffffff00127882 */ /* 0x000fc60000000000 */
[----:B------:R-:W-:Y:S05]  /*1200*/  BRA.DIV UR18, `(.L_x_16) ;  /* 0x000000ca12c07947 */ /* 0x000fea000b800000 */
[----:B------:R-:W0:Y:S02]  /*1210*/  SHFL.DOWN PT, R12, R13, 0x10, 0x1f ;  /* 0x0a001f000d0c7f89 */ /* 0x000e2400000e0000 */
[----:B0-----:R-:W-:-:S04]  /*1220*/  FSETP.GEU.AND P0, PT, R13, R12, PT ;  /* 0x0000000c0d00720b */ /* 0x001fc80003f0e000 */
[----:B------:R-:W-:-:S05]  /*1230*/  FSEL R14, R12, R13, !P0 ;  /* 0x0000000d0c0e7208 */ /* 0x000fca0004000000 */
        /* <DEDUP_REMOVED lines=9> */
[----:B------:R0:W2:Y:S04]  /*12d0*/  SHFL.DOWN PT, R12, R17, 0x1, 0x1f ;  /* 0x08201f00110c7f89 */ /* 0x0000a800000e0000 */
.L_x_328:
[----:B--2---:R-:W-:Y:S01]  /*12e0*/  FSETP.GEU.AND P0, PT, R17, R12, PT ;  /* 0x0000000c1100720b */ /* 0x004fe20003f0e000 */
[----:B------:R-:W-:Y:S03]  /*12f0*/  BSSY B0, `(.L_x_17) ;  /* 0x00000d5000007945 */ /* 0x000fe60003800000 */
[----:B------:R-:W-:-:S04]  /*1300*/  FSEL R12, R12, R17, !P0 ;  /* 0x000000110c0c7208 */ /* 0x000fc80004000000 */
[----:B------:R-:W-:-:S13]  /*1310*/  FSETP.GEU.AND P0, PT, R9, R12, PT ;  /* 0x0000000c0900720b */ /* 0x000fda0003f0e000 */
[----:B------:R-:W-:Y:S05]  /*1320*/  @P0 BRA `(.L_x_18) ;  /* 0x0000000c00440947 */ /* 0x000fea0003800000 */
[----:B------:R-:W-:-:S05]  /*1330*/  IMAD.MOV.U32 R11, RZ, RZ, 0x1 ;  /* 0x00000001ff0b7424 */ /* 0x000fca00078e00ff */
[----:B------:R-:W2:Y:S02]  /*1340*/  ATOMS.ADD R8, [R0], R11 ;  /* 0x0000000b0008738c */ /* 0x000ea40000000000 */
[----:B--2---:R-:W-:-:S13]  /*1350*/  ISETP.GE.AND P0, PT, R8, R25, PT ;  /* 0x000000190800720c */ /* 0x004fda0003f06270 */
[----:B------:R-:W-:Y:S02]  /*1360*/  @!P0 IMAD R10, R8, 0x8, R22 ;  /* 0x00000008080a8824 */ /* 0x000fe400078e0216 */
[----:B------:R-:W-:-:S05]  /*1370*/  @!P0 IMAD.IADD R8, R20, 0x1, R6 ;  /* 0x0000000114088824 */ /* 0x000fca00078e0206 */
[----:B------:R-:W-:Y:S04]  /*1380*/  @!P0 STS.64 [R10], R8 ;  /* 0x000000080a008388 */ /* 0x000fe80000000a00 */
[----:B------:R-:W2:Y:S02]  /*1390*/  LDS R12, [R0] ;  /* 0x00000000000c7984 */ /* 0x000ea40000000800 */
[----:B--2---:R-:W-:-:S13]  /*13a0*/  ISETP.GE.AND P0, PT, R12, R25, PT ;  /* 0x000000190c00720c */ /* 0x004fda0003f06270 */
[----:B------:R-:W-:Y:S05]  /*13b0*/  @!P0 BRA `(.L_x_18) ;  /* 0x0000000c00208947 */ /* 0x000fea0003800000 */
[----:B------:R-:W-:-:S03]  /*13c0*/  UMOV UR18, 0xffffffff ;  /* 0xffffffff00127882 */ /* 0x000fc60000000000 */
[----:B------:R-:W-:Y:S05]  /*13d0*/  BRA.DIV UR18, `(.L_x_19) ;  /* 0x000000ca12d87947 */ /* 0x000fea000b800000 */
[----:B------:R-:W-:Y:S01]  /*13e0*/  NOP ;  /* 0x0000000000007918 */ /* 0x000fe20000000000 */
.L_x_331:
[----:B------:R2:W3:Y:S01]  /*13f0*/  LDS R26, [R0] ;  /* 0x00000000001a7984 */ /* 0x0004e20000000800 */
[----:B------:R-:W-:Y:S05]  /*1400*/  @!P1 BRA `(.L_x_20) ;  /* 0x00000004004c9947 */ /* 0x000fea0003800000 */
[----:B------:R-:W-:Y:S01]  /*1410*/  UISETP.GE.U32.AND UP0, UPT, UR9, 0xf, UPT ;  /* 0x0000000f0900788c */ /* 0x000fe2000bf06070 */
[----:B------:R-:W-:-:S08]  /*1420*/  IMAD.MOV.U32 R27, RZ, RZ, RZ ;  /* 0x000000ffff1b7224 */ /* 0x000fd000078e00ff */
[----:B------:R-:W-:Y:S05]  /*1430*/  BRA.U !UP0, `(.L_x_21) ;  /* 0x0000000108807547 */ /* 0x000fea000b800000 */
[----:B------:R-:W-:-:S07]  /*1440*/  IMAD.MOV.U32 R28, RZ, RZ, RZ ;  /* 0x000000ffff1c7224 */ /* 0x000fce00078e00ff */
.L_x_22:
[----:B------:R-:W-:-:S05]  /*1450*/  IMAD R29, R28, 0x8, R1 ;  /* 0x000000081c1d7824 */ /* 0x000fca00078e0201 */
[----:B0-----:R-:W4:Y:S01]  /*1460*/  LDL.128 R12, [R29] ;  /* 0x000000001d0c7983 */ /* 0x001f220000100c00 */
[----:B------:R-:W-:-:S03]  /*1470*/  IMAD R27, R28, 0x20, R20 ;  /* 0x000000201c1b7824 */ /* 0x000fc600078e0214 */
[----:B0-----:R-:W5:Y:S01]  /*1480*/  LDL.128 R16, [R29+0x10] ;  /* 0x000010001d107983 */ /* 0x001f620000100c00 */
[----:B------:R-:W-:-:S03]  /*1490*/  IMAD.U32 R27, R27, 0x8, R2 ;  /* 0x000000081b1b7824 */ /* 0x000fc600078e0002 */
[----:B------:R-:W2:Y:S04]  /*14a0*/  LDL.128 R8, [R29+0x20] ;  /* 0x000020001d087983 */ /* 0x000ea80000100c00 */
[----:B----4-:R-:W-:Y:S04]  /*14b0*/  STS.64 [R27], R12 ;  /* 0x0000000c1b007388 */ /* 0x010fe80000000a00 */
[----:B------:R0:W-:Y:S04]  /*14c0*/  STS.64 [R27+0x100], R14 ;  /* 0x0001000e1b007388 */ /* 0x0001e80000000a00 */
[----:B-----5:R-:W-:Y:S04]  /*14d0*/  STS.64 [R27+0x200], R16 ;  /* 0x000200101b007388 */ /* 0x020fe80000000a00 */
[----:B------:R4:W-:Y:S04]  /*14e0*/  STS.64 [R27+0x300], R18 ;  /* 0x000300121b007388 */ /* 0x0009e80000000a00 */
[----:B0-----:R-:W5:Y:S04]  /*14f0*/  LDL.128 R12, [R29+0x40] ;  /* 0x000040001d0c7983 */ /* 0x001f680000100c00 */
[----:B----4-:R-:W4:Y:S04]  /*1500*/  LDL.128 R16, [R29+0x30] ;  /* 0x000030001d107983 */ /* 0x010f280000100c00 */
[----:B--2---:R-:W-:Y:S04]  /*1510*/  STS.64 [R27+0x400], R8 ;  /* 0x000400081b007388 */ /* 0x004fe80000000a00 */
[----:B------:R0:W-:Y:S04]  /*1520*/  STS.64 [R27+0x500], R10 ;  /* 0x0005000a1b007388 */ /* 0x0001e80000000a00 */
[----:B0-----:R-:W2:Y:S04]  /*1530*/  LDL.128 R8, [R29+0x50] ;  /* 0x000050001d087983 */ /* 0x001ea80000100c00 */
[----:B-----5:R-:W-:Y:S04]  /*1540*/  STS.64 [R27+0x800], R12 ;  /* 0x0008000c1b007388 */ /* 0x020fe80000000a00 */
[----:B------:R0:W-:Y:S04]  /*1550*/  STS.64 [R27+0x900], R14 ;  /* 0x0009000e1b007388 */ /* 0x0001e80000000a00 */
[----:B----4-:R-:W-:Y:S04]  /*1560*/  STS.64 [R27+0x600], R16 ;  /* 0x000600101b007388 */ /* 0x010fe80000000a00 */
[----:B------:R4:W-:Y:S04]  /*1570*/  STS.64 [R27+0x700], R18 ;  /* 0x000700121b007388 */ /* 0x0009e80000000a00 */
[----:B0-----:R-:W5:Y:S04]  /*1580*/  LDL.128 R12, [R29+0x60] ;  /* 0x000060001d0c7983 */ /* 0x001f680000100c00 */
[----:B----4-:R-:W4:Y:S01]  /*1590*/  LDL.128 R16, [R29+0x70] ;  /* 0x000070001d107983 */ /* 0x010f220000100c00 */
[----:B------:R-:W-:-:S03]  /*15a0*/  VIADD R28, R28, 0x10 ;  /* 0x000000101c1c7836 */ /* 0x000fc60000000000 */
[----:B--2---:R0:W-:Y:S04]  /*15b0*/  STS.64 [R27+0xa00], R8 ;  /* 0x000a00081b007388 */ /* 0x0041e80000000a00 */
[----:B------:R0:W-:Y:S01]  /*15c0*/  STS.64 [R27+0xb00], R10 ;  /* 0x000b000a1b007388 */ /* 0x0001e20000000a00 */
[----:B------:R-:W-:-:S03]  /*15d0*/  ISETP.NE.AND P0, PT, R28, UR13, PT ;  /* 0x0000000d1c007c0c */ /* 0x000fc6000bf05270 */
[----:B-----5:R0:W-:Y:S04]  /*15e0*/  STS.64 [R27+0xc00], R12 ;  /* 0x000c000c1b007388 */ /* 0x0201e80000000a00 */
[----:B------:R0:W-:Y:S04]  /*15f0*/  STS.64 [R27+0xd00], R14 ;  /* 0x000d000e1b007388 */ /* 0x0001e80000000a00 */
[----:B----4-:R0:W-:Y:S04]  /*1600*/  STS.64 [R27+0xe00], R16 ;  /* 0x000e00101b007388 */ /* 0x0101e80000000a00 */
[----:B------:R0:W-:Y:S01]  /*1610*/  STS.64 [R27+0xf00], R18 ;  /* 0x000f00121b007388 */ /* 0x0001e20000000a00 */
[----:B------:R-:W-:Y:S05]  /*1620*/  @P0 BRA `(.L_x_22) ;  /* 0xfffffffc00880947 */ /* 0x000fea000383ffff */
[----:B0-----:R-:W-:-:S07]  /*1630*/  IMAD.U32 R27, RZ, RZ, UR13 ;  /* 0x0000000dff1b7e24 */ /* 0x001fce000f8e00ff */
.L_x_21:
[----:B------:R-:W-:-:S09]  /*1640*/  UISETP.NE.AND UP0, UPT, UR10, URZ, UPT ;  /* 0x000000ff0a00728c */ /* 0x000fd2000bf05270 */
[----:B------:R-:W-:Y:S05]  /*1650*/  BRA.U !UP0, `(.L_x_20) ;  /* 0x0000000108b87547 */ /* 0x000fea000b800000 */
[----:B------:R-:W-:Y:S02]  /*1660*/  UISETP.GE.U32.AND UP0, UPT, UR15, 0x7, UPT ;  /* 0x000000070f00788c */ /* 0x000fe4000bf06070 */
[----:B------:R-:W-:-:S07]  /*1670*/  UISETP.NE.AND UP1, UPT, UR11, URZ, UPT ;  /* 0x000000ff0b00728c */ /* 0x000fce000bf25270 */
[----:B------:R-:W-:Y:S05]  /*1680*/  BRA.U !UP0, `(.L_x_23) ;  /* 0x0000000108407547 */ /* 0x000fea000b800000 */
[----:B------:R-:W-:-:S05]  /*1690*/  IMAD R16, R27, 0x8, R1 ;  /* 0x000000081b107824 */ /* 0x000fca00078e0201 */
[----:B------:R-:W4:Y:S01]  /*16a0*/  LDL.128 R12, [R16] ;  /* 0x00000000100c7983 */ /* 0x000f220000100c00 */
[----:B------:R-:W-:-:S04]  /*16b0*/  IMAD R9, R27, 0x20, R20 ;  /* 0x000000201b097824 */ /* 0x000fc800078e0214 */
[----:B------:R-:W-:Y:S02]  /*16c0*/  IMAD.U32 R28, R9, 0x8, R2 ;  /* 0x00000008091c7824 */ /* 0x000fe400078e0002 */
[----:B------:R-:W5:Y:S04]  /*16d0*/  LDL.128 R8, [R16+0x10] ;  /* 0x0000100010087983 */ /* 0x000f680000100c00 */
[----:B----4-:R-:W-:Y:S04]  /*16e0*/  STS.64 [R28], R12 ;  /* 0x0000000c1c007388 */ /* 0x010fe80000000a00 */
[----:B------:R4:W-:Y:S04]  /*16f0*/  STS.64 [R28+0x100], R14 ;  /* 0x0001000e1c007388 */ /* 0x0009e80000000a00 */
[----:B----4-:R-:W4:Y:S04]  /*1700*/  LDL.128 R12, [R16+0x20] ;  /* 0x00002000100c7983 */ /* 0x010f280000100c00 */
[----:B0-----:R-:W2:Y:S04]  /*1710*/  LDL.128 R16, [R16+0x30] ;  /* 0x0000300010107983 */ /* 0x001ea80000100c00 */
[----:B-----5:R0:W-:Y:S04]  /*1720*/  STS.64 [R28+0x200], R8 ;  /* 0x000200081c007388 */ /* 0x0201e80000000a00 */
[----:B------:R0:W-:Y:S01]  /*1730*/  STS.64 [R28+0x300], R10 ;  /* 0x0003000a1c007388 */ /* 0x0001e20000000a00 */
[----:B------:R-:W-:-:S03]  /*1740*/  VIADD R27, R27, 0x8 ;  /* 0x000000081b1b7836 */ /* 0x000fc60000000000 */
[----:B----4-:R0:W-:Y:S04]  /*1750*/  STS.64 [R28+0x400], R12 ;  /* 0x0004000c1c007388 */ /* 0x0101e80000000a00 */
[----:B------:R0:W-:Y:S04]  /*1760*/  STS.64 [R28+0x500], R14 ;  /* 0x0005000e1c007388 */ /* 0x0001e80000000a00 */
[----:B--2---:R0:W-:Y:S04]  /*1770*/  STS.64 [R28+0x600], R16 ;  /* 0x000600101c007388 */ /* 0x0041e80000000a00 */
[----:B------:R0:W-:Y:S02]  /*1780*/  STS.64 [R28+0x700], R18 ;  /* 0x000700121c007388 */ /* 0x0001e40000000a00 */
.L_x_23:
[----:B------:R-:W-:Y:S05]  /*1790*/  BRA.U !UP1, `(.L_x_20) ;  /* 0x0000000109687547 */ /* 0x000fea000b800000 */
[----:B------:R-:W-:Y:S02]  /*17a0*/  UISETP.GE.U32.AND UP0, UPT, UR16, 0x3, UPT ;  /* 0x000000031000788c */ /* 0x000fe4000bf06070 */
[----:B------:R-:W-:-:S07]  /*17b0*/  UISETP.NE.AND UP1, UPT, UR12, URZ, UPT ;  /* 0x000000ff0c00728c */ /* 0x000fce000bf25270 */
[----:B------:R-:W-:Y:S05]  /*17c0*/  BRA.U !UP0, `(.L_x_24) ;  /* 0x0000000108287547 */ /* 0x000fea000b800000 */
[----:B0-----:R-:W-:-:S05]  /*17d0*/  IMAD R16, R27, 0x8, R1 ;  /* 0x000000081b107824 */ /* 0x001fca00078e0201 */
[----:B------:R-:W4:Y:S04]  /*17e0*/  LDL.128 R8, [R16] ;  /* 0x0000000010087983 */ /* 0x000f280000100c00 */
[----:B------:R-:W5:Y:S01]  /*17f0*/  LDL.128 R12, [R16+0x10] ;  /* 0x00001000100c7983 */ /* 0x000f620000100c00 */
[C---:B------:R-:W-:Y:S02]  /*1800*/  IMAD R17, R27.reuse, 0x20, R20 ;  /* 0x000000201b117824 */ /* 0x040fe400078e0214 */
[----:B------:R-:W-:Y:S02]  /*1810*/  VIADD R27, R27, 0x4 ;  /* 0x000000041b1b7836 */ /* 0x000fe40000000000 */
[----:B------:R-:W-:-:S05]  /*1820*/  IMAD.U32 R17, R17, 0x8, R2 ;  /* 0x0000000811117824 */ /* 0x000fca00078e0002 */
[----:B----4-:R4:W-:Y:S04]  /*1830*/  STS.64 [R17], R8 ;  /* 0x0000000811007388 */ /* 0x0109e80000000a00 */
[----:B------:R4:W-:Y:S04]  /*1840*/  STS.64 [R17+0x100], R10 ;  /* 0x0001000a11007388 */ /* 0x0009e80000000a00 */
[----:B-----5:R4:W-:Y:S04]  /*1850*/  STS.64 [R17+0x200], R12 ;  /* 0x0002000c11007388 */ /* 0x0209e80000000a00 */
[----:B------:R4:W-:Y:S02]  /*1860*/  STS.64 [R17+0x300], R14 ;  /* 0x0003000e11007388 */ /* 0x0009e40000000a00 */
.L_x_24:
[----:B------:R-:W-:Y:S05]  /*1870*/  BRA.U !UP1, `(.L_x_20) ;  /* 0x0000000109307547 */ /* 0x000fea000b800000 */
[----:B0---4-:R-:W-:-:S05]  /*1880*/  IMAD R12, R27, 0x8, R1 ;  /* 0x000000081b0c7824 */ /* 0x011fca00078e0201 */
[----:B------:R-:W4:Y:S01]  /*1890*/  LDL.128 R8, [R12] ;  /* 0x000000000c087983 */ /* 0x000f220000100c00 */
[----:B------:R-:W-:Y:S01]  /*18a0*/  IMAD R27, R27, 0x20, R20 ;  /* 0x000000201b1b7824 */ /* 0x000fe200078e0214 */
[----:B------:R-:W-:-:S03]  /*18b0*/  UISETP.NE.AND UP0, UPT, UR12, 0x1, UPT ;  /* 0x000000010c00788c */ /* 0x000fc6000bf05270 */
[----:B------:R-:W-:-:S05]  /*18c0*/  IMAD.U32 R27, R27, 0x8, R2 ;  /* 0x000000081b1b7824 */ /* 0x000fca00078e0002 */
[----:B----4-:R0:W-:Y:S01]  /*18d0*/  STS.64 [R27], R8 ;  /* 0x000000081b007388 */ /* 0x0101e20000000a00 */
[----:B------:R-:W-:Y:S05]  /*18e0*/  BRA.U !UP0, `(.L_x_20) ;  /* 0x0000000108147547 */ /* 0x000fea000b800000 */
[----:B------:R4:W-:Y:S01]  /*18f0*/  STS.64 [R27+0x100], R10 ;  /* 0x0001000a1b007388 */ /* 0x0009e20000000a00 */
[----:B------:R-:W-:-:S09]  /*1900*/  UISETP.NE.AND UP0, UPT, UR12, 0x2, UPT ;  /* 0x000000020c00788c */ /* 0x000fd2000bf05270 */
[----:B------:R-:W-:Y:S05]  /*1910*/  BRA.U !UP0, `(.L_x_20) ;  /* 0x0000000108087547 */ /* 0x000fea000b800000 */
[----:B0-----:R-:W5:Y:S04]  /*1920*/  LDL.64 R8, [R12+0x10] ;  /* 0x000010000c087983 */ /* 0x001f680000100a00 */
[----:B-----5:R0:W-:Y:S02]  /*1930*/  STS.64 [R27+0x200], R8 ;  /* 0x000200081b007388 */ /* 0x0201e40000000a00 */
.L_x_20:
[----:B------:R-:W-:Y:S01]  /*1940*/  ISETP.GE.AND P0, PT, R20, R25, PT ;  /* 0x000000191400720c */ /* 0x000fe20003f06270 */
[----:B------:R-:W-:-:S12]  /*1950*/  BSSY.RECONVERGENT B1, `(.L_x_25) ;  /* 0x000000f000017945 */ /* 0x000fd80003800200 */
[----:B------:R-:W-:Y:S05]  /*1960*/  @P0 BRA `(.L_x_26) ;  /* 0x0000000000340947 */ /* 0x000fea0003800000 */
[----:B------:R-:W1:Y:S01]  /*1970*/  LDC R25, c[0x0][0x3a8] ;  /* 0x0000ea00ff197b82 */ /* 0x000e620000000800 */
[----:B0---4-:R-:W-:-:S07]  /*1980*/  IMAD.MOV.U32 R10, RZ, RZ, R20 ;  /* 0x000000ffff0a7224 */ /* 0x011fce00078e0014 */
.L_x_27:
[C---:B---3--:R-:W-:Y:S01]  /*1990*/  ISETP.GE.AND P0, PT, R10.reuse, R26, PT ;  /* 0x0000001a0a00720c */ /* 0x048fe20003f06270 */
[----:B0-----:R-:W-:Y:S02]  /*19a0*/  IMAD.MOV.U32 R9, RZ, RZ, 0x7f7fffff ;  /* 0x7f7fffffff097424 */ /* 0x001fe400078e00ff */
[----:B------:R-:W-:Y:S02]  /*19b0*/  IMAD.MOV.U32 R8, RZ, RZ, -0x1 ;  /* 0xffffffffff087424 */ /* 0x000fe400078e00ff */
[----:B-1----:R-:W-:-:S04]  /*19c0*/  IMAD.IADD R13, R10, 0x1, R25 ;  /* 0x000000010a0d7824 */ /* 0x002fc800078e0219 */
[----:B------:R-:W-:-:S04]  /*19d0*/  IMAD R13, R13, 0x8, R2 ;  /* 0x000000080d0d7824 */ /* 0x000fc800078e0202 */
[C---:B------:R-:W-:Y:S02]  /*19e0*/  @!P0 IMAD R11, R10.reuse, 0x8, R22 ;  /* 0x000000080a0b8824 */ /* 0x040fe400078e0216 */
[----:B------:R-:W-:-:S03]  /*19f0*/  VIADD R10, R10, 0x20 ;  /* 0x000000200a0a7836 */ /* 0x000fc60000000000 */
[----:B------:R-:W0:Y:S02]  /*1a00*/  @!P0 LDS.64 R8, [R11] ;  /* 0x000000000b088984 */ /* 0x000e240000000a00 */
[----:B------:R-:W-:Y:S02]  /*1a10*/  ISETP.GE.AND P0, PT, R10, R25, PT ;  /* 0x000000190a00720c */ /* 0x000fe40003f06270 */
[----:B0-----:R0:W-:Y:S11]  /*1a20*/  STS.64 [R13], R8 ;  /* 0x000000080d007388 */ /* 0x0011f60000000a00 */
[----:B------:R-:W-:Y:S05]  /*1a30*/  @!P0 BRA `(.L_x_27) ;  /* 0xfffffffc00d48947 */ /* 0x000fea000383ffff */
.L_x_26:
[----:B------:R-:W-:Y:S05]  /*1a40*/  BSYNC.RECONVERGENT B1 ;  /* 0x0000000000017941 */ /* 0x000fea0003800200 */
.L_x_25:
[----:B------:R-:W-:Y:S01]  /*1a50*/  UMOV UR18, 0xffffffff ;  /* 0xffffffff00127882 */ /* 0x000fe20000000000 */
[----:B------:R-:W-:Y:S02]  /*1a60*/  ISETP.GE.AND P0, PT, R25, 0x1, PT ;  /* 0x000000011900780c */ /* 0x000fe40003f06270 */
[----:B------:R-:W-:Y:S11]  /*1a70*/  BRA.DIV UR18, `(.L_x_28) ;  /* 0x000000c6124c7947 */ /* 0x000ff6000b800000 */
[----:B------:R-:W-:Y:S01]  /*1a80*/  NOP ;  /* 0x0000000000007918 */ /* 0x000fe20000000000 */
.L_x_334:
[----:B------:R-:W-:Y:S04]  /*1a90*/  BSSY B1, `(.L_x_29) ;  /* 0x0000019000017945 */ /* 0x000fe80003800000 */
[----:B------:R-:W-:Y:S05]  /*1aa0*/  @!P0 BRA `(.L_x_30) ;  /* 0x00000000005c8947 */ /* 0x000fea0003800000 */
[----:B0---4-:R-:W-:-:S07]  /*1ab0*/  IMAD.MOV.U32 R14, RZ, RZ, RZ ;  /* 0x000000ffff0e7224 */ /* 0x011fce00078e00ff */
.L_x_35:
[----:B------:R-:W-:Y:S01]  /*1ac0*/  LOP3.LUT R9, R14, 0x1, RZ, 0xc0, !PT ;  /* 0x000000010e097812 */ /* 0x000fe200078ec0ff */
[----:B------:R-:W-:Y:S04]  /*1ad0*/  BSSY.RECONVERGENT B2, `(.L_x_31) ;  /* 0x000000e000027945 */ /* 0x000fe80003800200 */
[----:B------:R-:W-:-:S05]  /*1ae0*/  IMAD.IADD R9, R20, 0x1, R9 ;  /* 0x0000000114097824 */ /* 0x000fca00078e0209 */
[----:B------:R-:W-:-:S13]  /*1af0*/  ISETP.GE.AND P0, PT, R9, UR8, PT ;  /* 0x0000000809007c0c */ /* 0x000fda000bf06270 */
[----:B------:R-:W-:Y:S05]  /*1b00*/  @P0 BRA `(.L_x_32) ;  /* 0x0000000000280947 */ /* 0x000fea0003800000 */
[----:B------:R-:W-:-:S07]  /*1b10*/  IMAD.MOV.U32 R13, RZ, RZ, R9 ;  /* 0x000000ffff0d7224 */ /* 0x000fce00078e0009 */
.L_x_33:
[C---:B------:R-:W-:Y:S02]  /*1b20*/  IMAD R12, R13.reuse, 0x8, R2 ;  /* 0x000000080d0c7824 */ /* 0x040fe400078e0202 */
[----:B------:R-:W-:-:S03]  /*1b30*/  VIADD R13, R13, 0x20 ;  /* 0x000000200d0d7836 */ /* 0x000fc60000000000 */
[----:B------:R-:W-:Y:S04]  /*1b40*/  LDS.64 R8, [R12] ;  /* 0x000000000c087984 */ /* 0x000fe80000000a00 */
[----:B------:R-:W0:Y:S02]  /*1b50*/  LDS.64 R10, [R12+0x8] ;  /* 0x000008000c0a7984 */ /* 0x000e240000000a00 */
[----:B0-----:R-:W-:-:S13]  /*1b60*/  FSETP.GT.AND P0, PT, R9, R11, PT ;  /* 0x0000000b0900720b */ /* 0x001fda0003f04000 */
[----:B------:R0:W-:Y:S04]  /*1b70*/  @P0 STS.64 [R12], R10 ;  /* 0x0000000a0c000388 */ /* 0x0001e80000000a00 */
[----:B------:R0:W-:Y:S01]  /*1b80*/  @P0 STS.64 [R12+0x8], R8 ;  /* 0x000008080c000388 */ /* 0x0001e20000000a00 */
[----:B------:R-:W-:-:S13]  /*1b90*/  ISETP.GE.AND P0, PT, R13, UR8, PT ;  /* 0x000000080d007c0c */ /* 0x000fda000bf06270 */
[----:B0-----:R-:W-:Y:S05]  /*1ba0*/  @!P0 BRA `(.L_x_33) ;  /* 0xfffffffc00dc8947 */ /* 0x001fea000383ffff */
.L_x_32:
[----:B------:R-:W-:Y:S05]  /*1bb0*/  BSYNC.RECONVERGENT B2 ;  /* 0x0000000000027941 */ /* 0x000fea0003800200 */
.L_x_31:
[----:B------:R-:W-:-:S03]  /*1bc0*/  UMOV UR18, 0xffffffff ;  /* 0xffffffff00127882 */ /* 0x000fc60000000000 */
[----:B------:R-:W-:Y:S05]  /*1bd0*/  BRA.DIV UR18, `(.L_x_34) ;  /* 0x000000c612107947 */ /* 0x000fea000b800000 */
[----:B------:R-:W-:Y:S01]  /*1be0*/  NOP ;  /* 0x0000000000007918 */ /* 0x000fe20000000000 */
.L_x_337:
[----:B------:R-:W-:-:S05]  /*1bf0*/  VIADD R14, R14, 0x1 ;  /* 0x000000010e0e7836 */ /* 0x000fca0000000000 */
[----:B------:R-:W-:-:S13]  /*1c00*/  ISETP.NE.AND P0, PT, R14, UR4, PT ;  /* 0x000000040e007c0c */ /* 0x000fda000bf05270 */
[----:B------:R-:W-:Y:S05]  /*1c10*/  @P0 BRA `(.L_x_35) ;  /* 0xfffffffc00a80947 */ /* 0x000fea000383ffff */
.L_x_30:
[----:B------:R-:W-:Y:S05]  /*1c20*/  BSYNC B1 ;  /* 0x0000000000017941 */ /* 0x000fea0003800000 */
.L_x_29:
[----:B------:R-:W-:Y:S05]  /*1c30*/  @!P1 BRA `(.L_x_36) ;  /* 0x0000000000e09947 */ /* 0x000fea0003800000 */
[----:B------:R-:W-:Y:S01]  /*1c40*/  UISETP.GE.U32.AND UP0, UPT, UR9, 0x7, UPT ;  /* 0x000000070900788c */ /* 0x000fe2000bf06070 */
[----:B0-----:R-:W-:-:S08]  /*1c50*/  IMAD.MOV.U32 R16, RZ, RZ, RZ ;  /* 0x000000ffff107224 */ /* 0x001fd000078e00ff */
[----:B------:R-:W-:Y:S05]  /*1c60*/  BRA.U !UP0, `(.L_x_37) ;  /* 0x0000000108587547 */ /* 0x000fea000b800000 */
[----:B------:R-:W-:Y:S01]  /*1c70*/  BSSY.RECONVERGENT B1, `(.L_x_38) ;  /* 0x0000014000017945 */ /* 0x000fe20003800200 */
[----:B----4-:R-:W-:-:S07]  /*1c80*/  IMAD.MOV.U32 R17, RZ, RZ, RZ ;  /* 0x000000ffff117224 */ /* 0x010fce00078e00ff */
.L_x_39:
[C---:B0-----:R-:W-:Y:S02]  /*1c90*/  IMAD R9, R17.reuse, 0x20, R20 ;  /* 0x0000002011097824 */ /* 0x041fe400078e0214 */
[----:B------:R-:W-:Y:S02]  /*1ca0*/  IMAD R16, R17, 0x8, R1 ;  /* 0x0000000811107824 */ /* 0x000fe400078e0201 */
[----:B------:R-:W-:Y:S02]  /*1cb0*/  IMAD.U32 R18, R9, 0x8, R2 ;  /* 0x0000000809127824 */ /* 0x000fe400078e0002 */
[----:B------:R-:W-:-:S03]  /*1cc0*/  VIADD R17, R17, 0x8 ;  /* 0x0000000811117836 */ /* 0x000fc60000000000 */
[----:B------:R-:W-:Y:S02]  /*1cd0*/  LDS.64 R12, [R18] ;  /* 0x00000000120c7984 */ /* 0x000fe40000000a00 */
[----:B------:R-:W-:Y:S02]  /*1ce0*/  ISETP.NE.AND P0, PT, R17, UR14, PT ;  /* 0x0000000e11007c0c */ /* 0x000fe4000bf05270 */
[----:B------:R-:W0:Y:S04]  /*1cf0*/  LDS.64 R14, [R18+0x100] ;  /* 0x00010000120e7984 */ /* 0x000e280000000a00 */
[----:B------:R-:W-:Y:S04]  /*1d00*/  LDS.64 R8, [R18+0x200] ;  /* 0x0002000012087984 */ /* 0x000fe80000000a00 */
[----:B------:R-:W4:Y:S04]  /*1d10*/  LDS.64 R10, [R18+0x300] ;  /* 0x00030000120a7984 */ /* 0x000f280000000a00 */
[----:B0-----:R-:W-:Y:S04]  /*1d20*/  STL.128 [R16], R12 ;  /* 0x0000000c10007387 */ /* 0x001fe80000100c00 */
[----:B------:R-:W-:Y:S04]  /*1d30*/  LDS.64 R12, [R18+0x400] ;  /* 0x00040000120c7984 */ /* 0x000fe80000000a00 */
[----:B----4-:R-:W-:Y:S04]  /*1d40*/  STL.128 [R16+0x10], R8 ;  /* 0x0000100810007387 */ /* 0x010fe80000100c00 */
[----:B------:R-:W0:Y:S04]  /*1d50*/  LDS.64 R14, [R18+0x500] ;  /* 0x00050000120e7984 */ /* 0x000e280000000a00 */
[----:B------:R-:W-:Y:S04]  /*1d60*/  LDS.64 R8, [R18+0x600] ;  /* 0x0006000012087984 */ /* 0x000fe80000000a00 */
[----:B------:R-:W4:Y:S04]  /*1d70*/  LDS.64 R10, [R18+0x700] ;  /* 0x00070000120a7984 */ /* 0x000f280000000a00 */
[----:B0-----:R0:W-:Y:S04]  /*1d80*/  STL.128 [R16+0x20], R12 ;  /* 0x0000200c10007387 */ /* 0x0011e80000100c00 */
[----:B----4-:R0:W-:Y:S01]  /*1d90*/  STL.128 [R16+0x30], R8 ;  /* 0x0000300810007387 */ /* 0x0101e20000100c00 */
[----:B------:R-:W-:Y:S05]  /*1da0*/  @P0 BRA `(.L_x_39) ;  /* 0xfffffffc00b80947 */ /* 0x000fea000383ffff */
[----:B------:R-:W-:Y:S05]  /*1db0*/  BSYNC.RECONVERGENT B1 ;  /* 0x0000000000017941 */ /* 0x000fea0003800200 */
.L_x_38:
[----:B0-----:R-:W-:-:S07]  /*1dc0*/  IMAD.U32 R16, RZ, RZ, UR14 ;  /* 0x0000000eff107e24 */ /* 0x001fce000f8e00ff */
.L_x_37:
[----:B------:R-:W-:-:S09]  /*1dd0*/  UISETP.NE.AND UP0, UPT, UR11, URZ, UPT ;  /* 0x000000ff0b00728c */ /* 0x000fd2000bf05270 */
[----:B------:R-:W-:Y:S05]  /*1de0*/  BRA.U !UP0, `(.L_x_36) ;  /* 0x0000000108747547 */ /* 0x000fea000b800000 */
[----:B------:R-:W-:Y:S02]  /*1df0*/  UISETP.GE.U32.AND UP0, UPT, UR16, 0x3, UPT ;  /* 0x000000031000788c */ /* 0x000fe4000bf06070 */
[----:B------:R-:W-:-:S07]  /*1e00*/  UISETP.NE.AND UP1, UPT, UR12, URZ, UPT ;  /* 0x000000ff0c00728c */ /* 0x000fce000bf25270 */
[----:B------:R-:W-:Y:S05]  /*1e10*/  BRA.U !UP0, `(.L_x_40) ;  /* 0x0000000108287547 */ /* 0x000fea000b800000 */
[C---:B----4-:R-:W-:Y:S02]  /*1e20*/  IMAD R9, R16.reuse, 0x20, R20 ;  /* 0x0000002010097824 */ /* 0x050fe400078e0214 */
[C---:B------:R-:W-:Y:S02]  /*1e30*/  IMAD R17, R16.reuse, 0x8, R1 ;  /* 0x0000000810117824 */ /* 0x040fe400078e0201 */
[----:B------:R-:W-:Y:S02]  /*1e40*/  IMAD.U32 R18, R9, 0x8, R2 ;  /* 0x0000000809127824 */ /* 0x000fe400078e0002 */
[----:B------:R-:W-:-:S03]  /*1e50*/  VIADD R16, R16, 0x4 ;  /* 0x0000000410107836 */ /* 0x000fc60000000000 */
[----:B------:R-:W-:Y:S04]  /*1e60*/  LDS.64 R8, [R18] ;  /* 0x0000000012087984 */ /* 0x000fe80000000a00 */
[----:B------:R-:W0:Y:S04]  /*1e70*/  LDS.64 R10, [R18+0x100] ;  /* 0x00010000120a7984 */ /* 0x000e280000000a00 */
[----:B------:R-:W-:Y:S04]  /*1e80*/  LDS.64 R12, [R18+0x200] ;  /* 0x00020000120c7984 */ /* 0x000fe80000000a00 */
[----:B------:R-:W4:Y:S04]  /*1e90*/  LDS.64 R14, [R18+0x300] ;  /* 0x00030000120e7984 */ /* 0x000f280000000a00 */
[----:B0-----:R0:W-:Y:S04]  /*1ea0*/  STL.128 [R17], R8 ;  /* 0x0000000811007387 */ /* 0x0011e80000100c00 */
[----:B----4-:R0:W-:Y:S02]  /*1eb0*/  STL.128 [R17+0x10], R12 ;  /* 0x0000100c11007387 */ /* 0x0101e40000100c00 */
.L_x_40:
[----:B------:R-:W-:Y:S05]  /*1ec0*/  BRA.U !UP1, `(.L_x_36) ;  /* 0x00000001093c7547 */ /* 0x000fea000b800000 */
[----:B------:R-:W-:Y:S01]  /*1ed0*/  UISETP.NE.AND UP0, UPT, UR17, URZ, UPT ;  /* 0x000000ff1100728c */ /* 0x000fe2000bf05270 */
[----:B------:R-:W-:-:S08]  /*1ee0*/  ISETP.NE.AND P0, PT, RZ, UR5, PT ;  /* 0x00000005ff007c0c */ /* 0x000fd0000bf05270 */
[----:B------:R-:W-:Y:S05]  /*1ef0*/  BRA.U !UP0, `(.L_x_41) ;  /* 0x00000001081c7547 */ /* 0x000fea000b800000 */
[C---:B0---4-:R-:W-:Y:S02]  /*1f00*/  IMAD R9, R16.reuse, 0x20, R20 ;  /* 0x0000002010097824 */ /* 0x051fe400078e0214 */
[C---:B------:R-:W-:Y:S02]  /*1f10*/  IMAD R12, R16.reuse, 0x8, R1 ;  /* 0x00000008100c7824 */ /* 0x040fe400078e0201 */
[----:B------:R-:W-:Y:S02]  /*1f20*/  IMAD.U32 R13, R9, 0x8, R2 ;  /* 0x00000008090d7824 */ /* 0x000fe400078e0002 */
[----:B------:R-:W-:-:S03]  /*1f30*/  VIADD R16, R16, 0x2 ;  /* 0x0000000210107836 */ /* 0x000fc60000000000 */
[----:B------:R-:W-:Y:S04]  /*1f40*/  LDS.64 R8, [R13] ;  /* 0x000000000d087984 */ /* 0x000fe80000000a00 */
[----:B------:R-:W0:Y:S04]  /*1f50*/  LDS.64 R10, [R13+0x100] ;  /* 0x000100000d0a7984 */ /* 0x000e280000000a00 */
[----:B0-----:R0:W-:Y:S02]  /*1f60*/  STL.128 [R12], R8 ;  /* 0x000000080c007387 */ /* 0x0011e40000100c00 */
.L_x_41:
[C---:B0---4-:R-:W-:Y:S02]  /*1f70*/  @P0 IMAD R9, R16.reuse, 0x20, R20 ;  /* 0x0000002010090824 */ /* 0x051fe400078e0214 */
[----:B------:R-:W-:Y:S02]  /*1f80*/  @P0 IMAD R16, R16, 0x8, R1 ;  /* 0x0000000810100824 */ /* 0x000fe400078e0201 */
[----:B------:R-:W-:-:S06]  /*1f90*/  @P0 IMAD.U32 R8, R9, 0x8, R2 ;  /* 0x0000000809080824 */ /* 0x000fcc00078e0002 */
[----:B------:R-:W0:Y:S04]  /*1fa0*/  @P0 LDS.64 R8, [R8] ;  /* 0x0000000008080984 */ /* 0x000e280000000a00 */
[----:B0-----:R0:W-:Y:S02]  /*1fb0*/  @P0 STL.64 [R16], R8 ;  /* 0x0000000810000387 */ /* 0x0011e40000100a00 */
.L_x_36:
[----:B------:R-:W-:Y:S01]  /*1fc0*/  UMOV UR18, 0xffffffff ;  /* 0xffffffff00127882 */ /* 0x000fe20000000000 */
[----:B------:R-:W-:Y:S02]  /*1fd0*/  ISETP.NE.AND P0, PT, R20, RZ, PT ;  /* 0x000000ff1400720c */ /* 0x000fe40003f05270 */
[----:B------:R-:W-:Y:S11]  /*1fe0*/  BRA.DIV UR18, `(.L_x_42) ;  /* 0x000000c212287947 */ /* 0x000ff6000b800000 */
[----:B------:R-:W-:Y:S01]  /*1ff0*/  NOP ;  /* 0x0000000000007918 */ /* 0x000fe20000000000 */
.L_x_340:
[----:B------:R0:W-:Y:S01]  /*2000*/  @!P0 STS [R0], RZ ;  /* 0x000000ff00008388 */ /* 0x0001e20000000800 */
[----:B------:R-:W-:-:S03]  /*2010*/  UMOV UR18, 0xffffffff ;  /* 0xffffffff00127882 */ /* 0x000fc60000000000 */
[----:B------:R-:W-:Y:S05]  /*2020*/  BRA.DIV UR18, `(.L_x_43) ;  /* 0x000000c212347947 */ /* 0x000fea000b800000 */
[----:B------:R-:W-:Y:S01]  /*2030*/  NOP ;  /* 0x0000000000007918 */ /* 0x000fe20000000000 */
.L_x_18:
[----:B------:R-:W-:Y:S05]  /*2040*/  BSYNC B0 ;  /* 0x0000000000007941 */ /* 0x000fea0003800000 */
.L_x_17:
[----:B0---4-:R-:W-:-:S04]  /*2050*/  LOP3.LUT R9, R20, 0x20, RZ, 0xfc, !PT ;  /* 0x0000002014097812 */ /* 0x011fc800078efcff */
[----:B------:R-:W-:-:S13]  /*2060*/  ISETP.GE.AND P0, PT, R9, R24, PT ;  /* 0x000000180900720c */ /* 0x000fda0003f06270 */
[----:B------:R-:W-:Y:S05]  /*2070*/  @P0 BRA `(.L_x_10) ;  /* 0x000000a0006c0947 */ /* 0x000fea0003800000 */
[----:B------:R-:W0:Y:S01]  /*2080*/  LDS.64 R8, [R23+0x100] ;  /* 0x0001000017087984 */ /* 0x000e220000000a00 */
[----:B------:R-:W-:Y:S02]  /*2090*/  IMAD.MOV.U32 R14, RZ, RZ, -0x40800000 ;  /* 0xbf800000ff0e7424 */ /* 0x000fe400078e00ff */
[----:B0-----:R-:W-:Y:S01]  /*20a0*/  FADD R9, R5, -R9 ;  /* 0x8000000905097221 */ /* 0x001fe20000000000 */
[----:B------:R-:W-:-:S03]  /*20b0*/  FADD R8, R4, -R8 ;  /* 0x8000000804087221 */ /* 0x000fc60000000000 */
[----:B------:R-:W-:-:S04]  /*20c0*/  FMUL R9, R9, R9 ;  /* 0x0000000909097220 */ /* 0x000fc80000400000 */
[----:B------:R-:W-:Y:S01]  /*20d0*/  FFMA R9, R8, R8, R9 ;  /* 0x0000000808097223 */ /* 0x000fe20000000009 */
[----:B------:R-:W-:Y:S06]  /*20e0*/  @!P1 BRA `(.L_x_44) ;  /* 0x0000000400f49947 */ /* 0x000fec0003800000 */
[----:B------:R-:W-:Y:S01]  /*20f0*/  UISETP.GE.U32.AND UP0, UPT, UR9, 0xf, UPT ;  /* 0x0000000f0900788c */ /* 0x000fe2000bf06070 */
[----:B------:R-:W-:Y:S02]  /*2100*/  IMAD.MOV.U32 R14, RZ, RZ, -0x40800000 ;  /* 0xbf800000ff0e7424 */ /* 0x000fe400078e00ff */
[----:B------:R-:W-:-:S06]  /*2110*/  IMAD.MOV.U32 R8, RZ, RZ, RZ ;  /* 0x000000ffff087224 */ /* 0x000fcc00078e00ff */
[----:B------:R-:W-:Y:S05]  /*2120*/  BRA.U !UP0, `(.L_x_45) ;  /* 0x0000000108e47547 */ /* 0x000fea000b800000 */
[----:B------:R-:W-:Y:S01]  /*2130*/  BSSY.RECONVERGENT B0, `(.L_x_46) ;  /* 0x0000037000007945 */ /* 0x000fe20003800200 */
[----:B------:R-:W-:Y:S02]  /*2140*/  IMAD.MOV.U32 R14, RZ, RZ, -0x40800000 ;  /* 0xbf800000ff0e7424 */ /* 0x000fe400078e00ff */
[----:B------:R-:W-:-:S07]  /*2150*/  IMAD.MOV.U32 R8, RZ, RZ, RZ ;  /* 0x000000ffff087224 */ /* 0x000fce00078e00ff */
.L_x_47:
[----:B------:R-:W-:-:S05]  /*2160*/  IMAD R13, R8, 0x8, R1 ;  /* 0x00000008080d7824 */ /* 0x000fca00078e0201 */
[----:B------:R-:W4:Y:S04]  /*2170*/  LDL R15, [R13+0x4] ;  /* 0x000004000d0f7983 */ /* 0x000f280000100800 */
[----:B---3--:R-:W3:Y:S04]  /*2180*/  LDL R26, [R13+0xc] ;  /* 0x00000c000d1a7983 */ /* 0x008ee80000100800 */
[----:B------:R-:W5:Y:S04]  /*2190*/  LDL R19, [R13+0x14] ;  /* 0x000014000d137983 */ /* 0x000f680000100800 */
[----:B------:R-:W2:Y:S04]  /*21a0*/  LDL R18, [R13+0x1c] ;  /* 0x00001c000d127983 */ /* 0x000ea80000100800 */
[----:B------:R-:W2:Y:S04]  /*21b0*/  LDL R17, [R13+0x24] ;  /* 0x000024000d117983 */ /* 0x000ea80000100800 */
[----:B------:R-:W2:Y:S04]  /*21c0*/  LDL R16, [R13+0x2c] ;  /* 0x00002c000d107983 */ /* 0x000ea80000100800 */
[----:B------:R-:W2:Y:S04]  /*21d0*/  LDL R12, [R13+0x34] ;  /* 0x000034000d0c7983 */ /* 0x000ea80000100800 */
[----:B------:R-:W2:Y:S04]  /*21e0*/  LDL R11, [R13+0x3c] ;  /* 0x00003c000d0b7983 */ /* 0x000ea80000100800 */
[----:B------:R-:W2:Y:S01]  /*21f0*/  LDL R10, [R13+0x44] ;  /* 0x000044000d0a7983 */ /* 0x000ea20000100800 */
[----:B----4-:R-:W-:-:S04]  /*2200*/  FSETP.GT.AND P0, PT, R15, R14, PT ;  /* 0x0000000e0f00720b */ /* 0x010fc80003f04000 */
[----:B------:R-:W-:Y:S02]  /*2210*/  FSEL R15, R15, R14, P0 ;  /* 0x0000000e0f0f7208 */ /* 0x000fe40000000000 */
[----:B------:R-:W4:Y:S02]  /*2220*/  LDL R14, [R13+0x4c] ;  /* 0x00004c000d0e7983 */ /* 0x000f240000100800 */
[----:B---3--:R-:W-:-:S04]  /*2230*/  FSETP.GT.AND P0, PT, R26, R15, PT ;  /* 0x0000000f1a00720b */ /* 0x008fc80003f04000 */
[----:B------:R-:W-:Y:S02]  /*2240*/  FSEL R26, R26, R15, P0 ;  /* 0x0000000f1a1a7208 */ /* 0x000fe40000000000 */
[----:B------:R-:W3:Y:S02]  /*2250*/  LDL R15, [R13+0x54] ;  /* 0x000054000d0f7983 */ /* 0x000ee40000100800 */
[----:B-----5:R-:W-:-:S04]  /*2260*/  FSETP.GT.AND P0, PT, R19, R26, PT ;  /* 0x0000001a1300720b */ /* 0x020fc80003f04000 */
[----:B------:R-:W-:Y:S02]  /*2270*/  FSEL R25, R19, R26, P0 ;  /* 0x0000001a13197208 */ /* 0x000fe40000000000 */
[----:B------:R-:W5:Y:S02]  /*2280*/  LDL R19, [R13+0x5c] ;  /* 0x00005c000d137983 */ /* 0x000f640000100800 */
[----:B--2---:R-:W-:-:S04]  /*2290*/  FSETP.GT.AND P0, PT, R18, R25, PT ;  /* 0x000000191200720b */ /* 0x004fc80003f04000 */
[----:B------:R-:W-:Y:S02]  /*22a0*/  FSEL R26, R18, R25, P0 ;  /* 0x00000019121a7208 */ /* 0x000fe40000000000 */
[----:B------:R-:W2:Y:S02]  /*22b0*/  LDL R18, [R13+0x64] ;  /* 0x000064000d127983 */ /* 0x000ea40000100800 */
[----:B------:R-:W-:-:S04]  /*22c0*/  FSETP.GT.AND P0, PT, R17, R26, PT ;  /* 0x0000001a1100720b */ /* 0x000fc80003f04000 */
[----:B------:R-:W-:Y:S02]  /*22d0*/  FSEL R25, R17, R26, P0 ;  /* 0x0000001a11197208 */ /* 0x000fe40000000000 */
[----:B------:R-:W2:Y:S02]  /*22e0*/  LDL R17, [R13+0x6c] ;  /* 0x00006c000d117983 */ /* 0x000ea40000100800 */
[----:B------:R-:W-:-:S04]  /*22f0*/  FSETP.GT.AND P0, PT, R16, R25, PT ;  /* 0x000000191000720b */ /* 0x000fc80003f04000 */
[----:B------:R-:W-:Y:S02]  /*2300*/  FSEL R27, R16, R25, P0 ;  /* 0x00000019101b7208 */ /* 0x000fe40000000000 */
[----:B------:R-:W2:Y:S04]  /*2310*/  LDL R16, [R13+0x74] ;  /* 0x000074000d107983 */ /* 0x000ea80000100800 */
[----:B------:R-:W2:Y:S01]  /*2320*/  LDL R25, [R13+0x7c] ;  /* 0x00007c000d197983 */ /* 0x000ea20000100800 */
[----:B------:R-:W-:Y:S01]  /*2330*/  FSETP.GT.AND P0, PT, R12, R27, PT ;  /* 0x0000001b0c00720b */ /* 0x000fe20003f04000 */
[----:B------:R-:W-:-:S03]  /*2340*/  VIADD R8, R8, 0x10 ;  /* 0x0000001008087836 */ /* 0x000fc60000000000 */
[----:B------:R-:W-:Y:S02]  /*2350*/  FSEL R12, R12, R27, P0 ;  /* 0x0000001b0c0c7208 */ /* 0x000fe40000000000 */
[----:B------:R-:W-:Y:S02]  /*2360*/  ISETP.NE.AND P1, PT, R8, UR13, PT ;  /* 0x0000000d08007c0c */ /* 0x000fe4000bf25270 */
[----:B------:R-:W-:-:S04]  /*2370*/  FSETP.GT.AND P0, PT, R11, R12, PT ;  /* 0x0000000c0b00720b */ /* 0x000fc80003f04000 */
[----:B------:R-:W-:-:S04]  /*2380*/  FSEL R11, R11, R12, P0 ;  /* 0x0000000c0b0b7208 */ /* 0x000fc80000000000 */
[----:B------:R-:W-:-:S04]  /*2390*/  FSETP.GT.AND P0, PT, R10, R11, PT ;  /* 0x0000000b0a00720b */ /* 0x000fc80003f04000 */
[----:B------:R-:W-:-:S04]  /*23a0*/  FSEL R11, R10, R11, P0 ;  /* 0x0000000b0a0b7208 */ /* 0x000fc80000000000 */
[----:B----4-:R-:W-:-:S04]  /*23b0*/  FSETP.GT.AND P0, PT, R14, R11, PT ;  /* 0x0000000b0e00720b */ /* 0x010fc80003f04000 */
[----:B------:R-:W-:-:S04]  /*23c0*/  FSEL R14, R14, R11, P0 ;  /* 0x0000000b0e0e7208 */ /* 0x000fc80000000000 */
[----:B---3--:R-:W-:-:S04]  /*23d0*/  FSETP.GT.AND P0, PT, R15, R14, PT ;  /* 0x0000000e0f00720b */ /* 0x008fc80003f04000 */
[----:B------:R-:W-:-:S04]  /*23e0*/  FSEL R14, R15, R14, P0 ;  /* 0x0000000e0f0e7208 */ /* 0x000fc80000000000 */
[----:B-----5:R-:W-:-:S04]  /*23f0*/  FSETP.GT.AND P0, PT, R19, R14, PT ;  /* 0x0000000e1300720b */ /* 0x020fc80003f04000 */
[----:B------:R-:W-:-:S04]  /*2400*/  FSEL R19, R19, R14, P0 ;  /* 0x0000000e13137208 */ /* 0x000fc80000000000 */
[----:B--2---:R-:W-:-:S04]  /*2410*/  FSETP.GT.AND P0, PT, R18, R19, PT ;  /* 0x000000131200720b */ /* 0x004fc80003f04000 */
        /* <DEDUP_REMOVED lines=8> */
[----:B------:R-:W-:Y:S05]  /*24a0*/  BSYNC.RECONVERGENT B0 ;  /* 0x0000000000007941 */ /* 0x000fea0003800200 */
.L_x_46:
[----:B------:R-:W-:-:S07]  /*24b0*/  IMAD.U32 R8, RZ, RZ, UR13 ;  /* 0x0000000dff087e24 */ /* 0x000fce000f8e00ff */
.L_x_45:
[----:B------:R-:W-:-:S09]  /*24c0*/  UISETP.NE.AND UP0, UPT, UR10, URZ, UPT ;  /* 0x000000ff0a00728c */ /* 0x000fd2000bf05270 */
[----:B------:R-:W-:Y:S05]  /*24d0*/  BRA.U !UP0, `(.L_x_44) ;  /* 0x0000000108f87547 */ /* 0x000fea000b800000 */
[----:B------:R-:W-:Y:S02]  /*24e0*/  UISETP.GE.U32.AND UP0, UPT, UR15, 0x7, UPT ;  /* 0x000000070f00788c */ /* 0x000fe4000bf06070 */
[----:B------:R-:W-:-:S07]  /*24f0*/  UISETP.NE.AND UP1, UPT, UR11, URZ, UPT ;  /* 0x000000ff0b00728c */ /* 0x000fce000bf25270 */
[----:B------:R-:W-:Y:S05]  /*2500*/  BRA.U !UP0, `(.L_x_48) ;  /* 0x0000000108687547 */ /* 0x000fea000b800000 */
[----:B------:R-:W-:-:S05]  /*2510*/  IMAD R13, R8, 0x8, R1 ;  /* 0x00000008080d7824 */ /* 0x000fca00078e0201 */
[----:B------:R-:W4:Y:S04]  /*2520*/  LDL R15, [R13+0x4] ;  /* 0x000004000d0f7983 */ /* 0x000f280000100800 */
[----:B------:R-:W5:Y:S04]  /*2530*/  LDL R25, [R13+0xc] ;  /* 0x00000c000d197983 */ /* 0x000f680000100800 */
[----:B------:R-:W2:Y:S04]  /*2540*/  LDL R17, [R13+0x14] ;  /* 0x000014000d117983 */ /* 0x000ea80000100800 */
[----:B------:R-:W3:Y:S04]  /*2550*/  LDL R27, [R13+0x1c] ;  /* 0x00001c000d1b7983 */ /* 0x000ee80000100800 */
[----:B------:R-:W3:Y:S04]  /*2560*/  LDL R19, [R13+0x24] ;  /* 0x000024000d137983 */ /* 0x000ee80000100800 */
[----:B------:R-:W3:Y:S04]  /*2570*/  LDL R12, [R13+0x2c] ;  /* 0x00002c000d0c7983 */ /* 0x000ee80000100800 */
[----:B------:R-:W3:Y:S04]  /*2580*/  LDL R10, [R13+0x34] ;  /* 0x000034000d0a7983 */ /* 0x000ee80000100800 */
[----:B------:R-:W3:Y:S01]  /*2590*/  LDL R11, [R13+0x3c] ;  /* 0x00003c000d0b7983 */ /* 0x000ee20000100800 */
[----:B------:R-:W-:Y:S01]  /*25a0*/  VIADD R8, R8, 0x8 ;  /* 0x0000000808087836 */ /* 0x000fe20000000000 */
[----:B----4-:R-:W-:-:S04]  /*25b0*/  FSETP.GT.AND P0, PT, R15, R14, PT ;  /* 0x0000000e0f00720b */ /* 0x010fc80003f04000 */
[----:B------:R-:W-:-:S04]  /*25c0*/  FSEL R14, R15, R14, P0 ;  /* 0x0000000e0f0e7208 */ /* 0x000fc80000000000 */
[----:B-----5:R-:W-:-:S04]  /*25d0*/  FSETP.GT.AND P0, PT, R25, R14, PT ;  /* 0x0000000e1900720b */ /* 0x020fc80003f04000 */
[----:B------:R-:W-:-:S04]  /*25e0*/  FSEL R14, R25, R14, P0 ;  /* 0x0000000e190e7208 */ /* 0x000fc80000000000 */
[----:B--2---:R-:W-:-:S04]  /*25f0*/  FSETP.GT.AND P0, PT, R17, R14, PT ;  /* 0x0000000e1100720b */ /* 0x004fc80003f04000 */
[----:B------:R-:W-:-:S04]  /*2600*/  FSEL R14, R17, R14, P0 ;  /* 0x0000000e110e7208 */ /* 0x000fc80000000000 */
[----:B---3--:R-:W-:-:S04]  /*2610*/  FSETP.GT.AND P0, PT, R27, R14, PT ;  /* 0x0000000e1b00720b */ /* 0x008fc80003f04000 */
        /* <DEDUP_REMOVED lines=9> */
.L_x_48:
        /* <DEDUP_REMOVED lines=17> */
[----:B------:R-:W-:-:S09]  /*27c0*/  FSEL R14, R13, R14, P0 ;  /* 0x0000000e0d0e7208 */ /* 0x000fd20000000000 */
.L_x_49:
[----:B------:R-:W-:Y:S05]  /*27d0*/  BRA.U !UP1, `(.L_x_44) ;  /* 0x0000000109387547 */ /* 0x000fea000b800000 */
[----:B------:R-:W-:-:S05]  /*27e0*/  IMAD R8, R8, 0x8, R1 ;  /* 0x0000000808087824 */ /* 0x000fca00078e0201 */
[----:B------:R-:W4:Y:S01]  /*27f0*/  LDL R11, [R8+0x4] ;  /* 0x00000400080b7983 */ /* 0x000f220000100800 */
[----:B------:R-:W-:Y:S01]  /*2800*/  UISETP.NE.AND UP0, UPT, UR12, 0x1, UPT ;  /* 0x000000010c00788c */ /* 0x000fe2000bf05270 */
[----:B----4-:R-:W-:-:S04]  /*2810*/  FSETP.GT.AND P0, PT, R11, R14, PT ;  /* 0x0000000e0b00720b */ /* 0x010fc80003f04000 */
[----:B------:R-:W-:-:S04]  /*2820*/  FSEL R14, R11, R14, P0 ;  /* 0x0000000e0b0e7208 */ /* 0x000fc80000000000 */
[----:B------:R-:W-:Y:S05]  /*2830*/  BRA.U !UP0, `(.L_x_44) ;  /* 0x0000000108207547 */ /* 0x000fea000b800000 */
[----:B------:R-:W4:Y:S01]  /*2840*/  LDL R11, [R8+0xc] ;  /* 0x00000c00080b7983 */ /* 0x000f220000100800 */
[----:B------:R-:W-:Y:S01]  /*2850*/  UISETP.NE.AND UP0, UPT, UR12, 0x2, UPT ;  /* 0x000000020c00788c */ /* 0x000fe2000bf05270 */
[----:B----4-:R-:W-:-:S04]  /*2860*/  FSETP.GT.AND P0, PT, R11, R14, PT ;  /* 0x0000000e0b00720b */ /* 0x010fc80003f04000 */
[----:B------:R-:W-:-:S04]  /*2870*/  FSEL R14, R11, R14, P0 ;  /* 0x0000000e0b0e7208 */ /* 0x000fc80000000000 */
[----:B------:R-:W-:Y:S05]  /*2880*/  BRA.U !UP0, `(.L_x_44) ;  /* 0x00000001080c7547 */ /* 0x000fea000b800000 */
[----:B------:R-:W4:Y:S02]  /*2890*/  LDL R11, [R8+0x14] ;  /* 0x00001400080b7983 */ /* 0x000f240000100800 */
[----:B----4-:R-:W-:-:S04]  /*28a0*/  FSETP.GT.AND P0, PT, R11, R14, PT ;  /* 0x0000000e0b00720b */ /* 0x010fc80003f04000 */
[----:B------:R-:W-:-:S09]  /*28b0*/  FSEL R14, R11, R14, P0 ;  /* 0x0000000e0b0e7208 */ /* 0x000fd20000000000 */
.L_x_44:
        /* <DEDUP_REMOVED lines=14> */
[----:B------:R0:W4:Y:S04]  /*29a0*/  SHFL.DOWN PT, R12, R14, 0x1, 0x1f ;  /* 0x08201f000e0c7f89 */ /* 0x00012800000e0000 */
.L_x_349:
[----:B----4-:R-:W-:Y:S01]  /*29b0*/  FSETP.GEU.AND P0, PT, R14, R12, PT ;  /* 0x0000000c0e00720b */ /* 0x010fe20003f0e000 */
[----:B------:R-:W-:Y:S03]  /*29c0*/  BSSY B0, `(.L_x_51) ;  /* 0x00000da000007945 */ /* 0x000fe60003800000 */
[----:B------:R-:W-:-:S04]  /*29d0*/  FSEL R12, R12, R14, !P0 ;  /* 0x0000000e0c0c7208 */ /* 0x000fc80004000000 */
[----:B------:R-:W-:-:S13]  /*29e0*/  FSETP.GEU.AND P0, PT, R9, R12, PT ;  /* 0x0000000c0900720b */ /* 0x000fda0003f0e000 */
[----:B------:R-:W-:Y:S05]  /*29f0*/  @P0 BRA `(.L_x_52) ;  /* 0x0000000c00580947 */ /* 0x000fea0003800000 */
[----:B------:R-:W-:Y:S01]  /*2a00*/  IMAD.MOV.U32 R11, RZ, RZ, 0x1 ;  /* 0x00000001ff0b7424 */ /* 0x000fe200078e00ff */
[----:B------:R-:W4:Y:S04]  /*2a10*/  LDCU UR18, c[0x0][0x3a8] ;  /* 0x00007500ff1277ac */ /* 0x000f280008000800 */
[----:B------:R-:W5:Y:S01]  /*2a20*/  ATOMS.ADD R8, [R0], R11 ;  /* 0x0000000b0008738c */ /* 0x000f620000000000 */
[----:B----4-:R-:W-:-:S05]  /*2a30*/  IMAD.U32 R25, RZ, RZ, UR18 ;  /* 0x00000012ff197e24 */ /* 0x010fca000f8e00ff */
[----:B-----5:R-:W-:-:S13]  /*2a40*/  ISETP.GE.AND P0, PT, R8, R25, PT ;  /* 0x000000190800720c */ /* 0x020fda0003f06270 */
[----:B------:R-:W-:Y:S01]  /*2a50*/  @!P0 IMAD R10, R8, 0x8, R22 ;  /* 0x00000008080a8824 */ /* 0x000fe200078e0216 */
[----:B------:R-:W-:-:S05]  /*2a60*/  @!P0 IADD3 R8, PT, PT, R20, 0x20, R6 ;  /* 0x0000002014088810 */ /* 0x000fca0007ffe006 */
[----:B------:R-:W-:Y:S04]  /*2a70*/  @!P0 STS.64 [R10], R8 ;  /* 0x000000080a008388 */ /* 0x000fe80000000a00 */
[----:B------:R-:W4:Y:S02]  /*2a80*/  LDS R12, [R0] ;  /* 0x00000000000c7984 */ /* 0x000f240000000800 */
[----:B----4-:R-:W-:-:S13]  /*2a90*/  ISETP.GE.AND P0, PT, R12, R25, PT ;  /* 0x000000190c00720c */ /* 0x010fda0003f06270 */
[----:B------:R-:W-:Y:S05]  /*2aa0*/  @!P0 BRA `(.L_x_52) ;  /* 0x0000000c002c8947 */ /* 0x000fea0003800000 */
[----:B------:R-:W-:Y:S01]  /*2ab0*/  UMOV UR18, 0xffffffff ;  /* 0xffffffff00127882 */ /* 0x000fe20000000000 */
[----:B------:R-:W-:Y:S02]  /*2ac0*/  ISETP.GE.AND P0, PT, R25, 0x20, PT ;  /* 0x000000201900780c */ /* 0x000fe40003f06270 */
[----:B------:R-:W-:Y:S11]  /*2ad0*/  BRA.DIV UR18, `(.L_x_53) ;  /* 0x000000ba12407947 */ /* 0x000ff6000b800000 */
[----:B------:R-:W-:Y:S01]  /*2ae0*/  NOP ;  /* 0x0000000000007918 */ /* 0x000fe20000000000 */
.L_x_352:
[----:B---3--:R3:W4:Y:S01]  /*2af0*/  LDS R26, [R0] ;  /* 0x00000000001a7984 */ /* 0x0087220000000800 */
[----:B------:R-:W-:Y:S05]  /*2b00*/  @!P0 BRA `(.L_x_54) ;  /* 0x0000000400548947 */ /* 0x000fea0003800000 */
[----:B------:R-:W-:Y:S01]  /*2b10*/  UISETP.GE.U32.AND UP0, UPT, UR9, 0xf, UPT ;  /* 0x0000000f0900788c */ /* 0x000fe2000bf06070 */
[----:B------:R-:W-:-:S08]  /*2b20*/  IMAD.MOV.U32 R27, RZ, RZ, RZ ;  /* 0x000000ffff1b7224 */ /* 0x000fd000078e00ff */
[----:B------:R-:W-:Y:S05]  /*2b30*/  BRA.U !UP0, `(.L_x_55) ;  /* 0x0000000108887547 */ /* 0x000fea000b800000 */
[----:B------:R-:W-:Y:S01]  /*2b40*/  BSSY.RECONVERGENT B1, `(.L_x_56) ;  /* 0x0000020000017945 */ /* 0x000fe20003800200 */
[----:B------:R-:W-:-:S07]  /*2b50*/  IMAD.MOV.U32 R28, RZ, RZ, RZ ;  /* 0x000000ffff1c7224 */ /* 0x000fce00078e00ff */
.L_x_57:
[----:B------:R-:W-:-:S05]  /*2b60*/  IMAD R29, R28, 0x8, R1 ;  /* 0x000000081c1d7824 */ /* 0x000fca00078e0201 */
[----:B0-----:R-:W5:Y:S01]  /*2b70*/  LDL.128 R12, [R29] ;  /* 0x000000001d0c7983 */ /* 0x001f620000100c00 */
[----:B------:R-:W-:-:S03]  /*2b80*/  IMAD R27, R28, 0x20, R20 ;  /* 0x000000201c1b7824 */ /* 0x000fc600078e0214 */
[----:B------:R-:W2:Y:S01]  /*2b90*/  LDL.128 R16, [R29+0x10] ;  /* 0x000010001d107983 */ /* 0x000ea20000100c00 */
[----:B------:R-:W-:-:S03]  /*2ba0*/  IMAD.U32 R27, R27, 0x8, R2 ;  /* 0x000000081b1b7824 */ /* 0x000fc600078e0002 */
[----:B------:R-:W3:Y:S04]  /*2bb0*/  LDL.128 R8, [R29+0x20] ;  /* 0x000020001d087983 */ /* 0x000ee80000100c00 */
[----:B-----5:R-:W-:Y:S04]  /*2bc0*/  STS.64 [R27], R12 ;  /* 0x0000000c1b007388 */ /* 0x020fe80000000a00 */
[----:B------:R0:W-:Y:S04]  /*2bd0*/  STS.64 [R27+0x100], R14 ;  /* 0x0001000e1b007388 */ /* 0x0001e80000000a00 */
[----:B--2---:R-:W-:Y:S04]  /*2be0*/  STS.64 [R27+0x200], R16 ;  /* 0x000200101b007388 */ /* 0x004fe80000000a00 */
[----:B------:R2:W-:Y:S04]  /*2bf0*/  STS.64 [R27+0x300], R18 ;  /* 0x000300121b007388 */ /* 0x0005e80000000a00 */
[----:B0-----:R-:W5:Y:S04]  /*2c00*/  LDL.128 R12, [R29+0x40] ;  /* 0x000040001d0c7983 */ /* 0x001f680000100c00 */
[----:B--2---:R-:W2:Y:S04]  /*2c10*/  LDL.128 R16, [R29+0x30] ;  /* 0x000030001d107983 */ /* 0x004ea80000100c00 */
[----:B---3--:R-:W-:Y:S04]  /*2c20*/  STS.64 [R27+0x400], R8 ;  /* 0x000400081b007388 */ /* 0x008fe80000000a00 */
[----:B------:R0:W-:Y:S04]  /*2c30*/  STS.64 [R27+0x500], R10 ;  /* 0x0005000a1b007388 */ /* 0x0001e80000000a00 */
[----:B0-----:R-:W3:Y:S04]  /*2c40*/  LDL.128 R8, [R29+0x50] ;  /* 0x000050001d087983 */ /* 0x001ee80000100c00 */
[----:B-----5:R-:W-:Y:S04]  /*2c50*/  STS.64 [R27+0x800], R12 ;  /* 0x0008000c1b007388 */ /* 0x020fe80000000a00 */
[----:B------:R0:W-:Y:S04]  /*2c60*/  STS.64 [R27+0x900], R14 ;  /* 0x0009000e1b007388 */ /* 0x0001e80000000a00 */
[----:B--2---:R-:W-:Y:S04]  /*2c70*/  STS.64 [R27+0x600], R16 ;  /* 0x000600101b007388 */ /* 0x004fe80000000a00 */
[----:B------:R2:W-:Y:S04]  /*2c80*/  STS.64 [R27+0x700], R18 ;  /* 0x000700121b007388 */ /* 0x0005e80000000a00 */
[----:B0-----:R-:W5:Y:S04]  /*2c90*/  LDL.128 R12, [R29+0x60] ;  /* 0x000060001d0c7983 */ /* 0x001f680000100c00 */
[----:B--2---:R-:W2:Y:S01]  /*2ca0*/  LDL.128 R16, [R29+0x70] ;  /* 0x000070001d107983 */ /* 0x004ea20000100c00 */
[----:B------:R-:W-:-:S03]  /*2cb0*/  VIADD R28, R28, 0x10 ;  /* 0x000000101c1c7836 */ /* 0x000fc60000000000 */
[----:B---3--:R0:W-:Y:S04]  /*2cc0*/  STS.64 [R27+0xa00], R8 ;  /* 0x000a00081b007388 */ /* 0x0081e80000000a00 */
[----:B------:R0:W-:Y:S01]  /*2cd0*/  STS.64 [R27+0xb00], R10 ;  /* 0x000b000a1b007388 */ /* 0x0001e20000000a00 */
[----:B------:R-:W-:-:S03]  /*2ce0*/  ISETP.NE.AND P1, PT, R28, UR13, PT ;  /* 0x0000000d1c007c0c */ /* 0x000fc6000bf25270 */
[----:B-----5:R0:W-:Y:S04]  /*2cf0*/  STS.64 [R27+0xc00], R12 ;  /* 0x000c000c1b007388 */ /* 0x0201e80000000a00 */
[----:B------:R0:W-:Y:S04]  /*2d00*/  STS.64 [R27+0xd00], R14 ;  /* 0x000d000e1b007388 */ /* 0x0001e80000000a00 */
[----:B--2---:R0:W-:Y:S04]  /*2d10*/  STS.64 [R27+0xe00], R16 ;  /* 0x000e00101b007388 */ /* 0x0041e80000000a00 */
[----:B------:R0:W-:Y:S01]  /*2d20*/  STS.64 [R27+0xf00], R18 ;  /* 0x000f00121b007388 */ /* 0x0001e20000000a00 */
[----:B------:R-:W-:Y:S05]  /*2d30*/  @P1 BRA `(.L_x_57) ;  /* 0xfffffffc00881947 */ /* 0x000fea000383ffff */
[----:B------:R-:W-:Y:S05]  /*2d40*/  BSYNC.RECONVERGENT B1 ;  /* 0x0000000000017941 */ /* 0x000fea0003800200 */
.L_x_56:
[----:B0-----:R-:W-:-:S07]  /*2d50*/  IMAD.U32 R27, RZ, RZ, UR13 ;  /* 0x0000000dff1b7e24 */ /* 0x001fce000f8e00ff */
.L_x_55:
[----:B------:R-:W-:-:S09]  /*2d60*/  UISETP.NE.AND UP0, UPT, UR10, URZ, UPT ;  /* 0x000000ff0a00728c */ /* 0x000fd2000bf05270 */
[----:B------:R-:W-:Y:S05]  /*2d70*/  BRA.U !UP0, `(.L_x_54) ;  /* 0x0000000108b87547 */ /* 0x000fea000b800000 */
[----:B------:R-:W-:Y:S02]  /*2d80*/  UISETP.GE.U32.AND UP0, UPT, UR15, 0x7, UPT ;  /* 0x000000070f00788c */ /* 0x000fe4000bf06070 */
[----:B------:R-:W-:-:S07]  /*2d90*/  UISETP.NE.AND UP1, UPT, UR11, URZ, UPT ;  /* 0x000000ff0b00728c */ /* 0x000fce000bf25270 */
[----:B------:R-:W-:Y:S05]  /*2da0*/  BRA.U !UP0, `(.L_x_58) ;  /* 0x0000000108407547 */ /* 0x000fea000b800000 */
[----:B------:R-:W-:-:S05]  /*2db0*/  IMAD R16, R27, 0x8, R1 ;  /* 0x000000081b107824 */ /* 0x000fca00078e0201 */
[----:B0-----:R-:W5:Y:S01]  /*2dc0*/  LDL.128 R12, [R16] ;  /* 0x00000000100c7983 */ /* 0x001f620000100c00 */
[----:B------:R-:W-:-:S04]  /*2dd0*/  IMAD R9, R27, 0x20, R20 ;  /* 0x000000201b097824 */ /* 0x000fc800078e0214 */
[----:B------:R-:W-:Y:S02]  /*2de0*/  IMAD.U32 R28, R9, 0x8, R2 ;  /* 0x00000008091c7824 */ /* 0x000fe400078e0002 */
[----:B------:R-:W2:Y:S04]  /*2df0*/  LDL.128 R8, [R16+0x10] ;  /* 0x0000100010087983 */ /* 0x000ea80000100c00 */
[----:B-----5:R-:W-:Y:S04]  /*2e00*/  STS.64 [R28], R12 ;  /* 0x0000000c1c007388 */ /* 0x020fe80000000a00 */
[----:B------:R0:W-:Y:S04]  /*2e10*/  STS.64 [R28+0x100], R14 ;  /* 0x0001000e1c007388 */ /* 0x0001e80000000a00 */
[----:B0-----:R-:W5:Y:S04]  /*2e20*/  LDL.128 R12, [R16+0x20] ;  /* 0x00002000100c7983 */ /* 0x001f680000100c00 */
[----:B------:R-:W3:Y:S04]  /*2e30*/  LDL.128 R16, [R16+0x30] ;  /* 0x0000300010107983 */ /* 0x000ee80000100c00 */
[----:B--2---:R0:W-:Y:S04]  /*2e40*/  STS.64 [R28+0x200], R8 ;  /* 0x000200081c007388 */ /* 0x0041e80000000a00 */
[----:B------:R0:W-:Y:S01]  /*2e50*/  STS.64 [R28+0x300], R10 ;  /* 0x0003000a1c007388 */ /* 0x0001e20000000a00 */
[----:B------:R-:W-:-:S03]  /*2e60*/  VIADD R27, R27, 0x8 ;  /* 0x000000081b1b7836 */ /* 0x000fc60000000000 */
[----:B-----5:R0:W-:Y:S04]  /*2e70*/  STS.64 [R28+0x400], R12 ;  /* 0x0004000c1c007388 */ /* 0x0201e80000000a00 */
[----:B------:R0:W-:Y:S04]  /*2e80*/  STS.64 [R28+0x500], R14 ;  /* 0x0005000e1c007388 */ /* 0x0001e80000000a00 */
[----:B---3--:R0:W-:Y:S04]  /*2e90*/  STS.64 [R28+0x600], R16 ;  /* 0x000600101c007388 */ /* 0x0081e80000000a00 */
[----:B------:R0:W-:Y:S02]  /*2ea0*/  STS.64 [R28+0x700], R18 ;  /* 0x000700121c007388 */ /* 0x0001e40000000a00 */
.L_x_58:
[----:B------:R-:W-:Y:S05]  /*2eb0*/  BRA.U !UP1, `(.L_x_54) ;  /* 0x0000000109687547 */ /* 0x000fea000b800000 */
[----:B------:R-:W-:Y:S02]  /*2ec0*/  UISETP.GE.U32.AND UP0, UPT, UR16, 0x3, UPT ;  /* 0x000000031000788c */ /* 0x000fe4000bf06070 */
[----:B------:R-:W-:-:S07]  /*2ed0*/  UISETP.NE.AND UP1, UPT, UR12, URZ, UPT ;  /* 0x000000ff0c00728c */ /* 0x000fce000bf25270 */
[----:B------:R-:W-:Y:S05]  /*2ee0*/  BRA.U !UP0, `(.L_x_59) ;  /* 0x0000000108287547 */ /* 0x000fea000b800000 */
[----:B0-----:R-:W-:-:S05]  /*2ef0*/  IMAD R16, R27, 0x8, R1 ;  /* 0x000000081b107824 */ /* 0x001fca00078e0201 */
[----:B------:R-:W5:Y:S04]  /*2f00*/  LDL.128 R8, [R16] ;  /* 0x0000000010087983 */ /* 0x000f680000100c00 */
[----:B------:R-:W2:Y:S01]  /*2f10*/  LDL.128 R12, [R16+0x10] ;  /* 0x00001000100c7983 */ /* 0x000ea20000100c00 */
[C---:B------:R-:W-:Y:S02]  /*2f20*/  IMAD R17, R27.reuse, 0x20, R20 ;  /* 0x000000201b117824 */ /* 0x040fe400078e0214 */
[----:B------:R-:W-:Y:S02]  /*2f30*/  VIADD R27, R27, 0x4 ;  /* 0x000000041b1b7836 */ /* 0x000fe40000000000 */
[----:B------:R-:W-:-:S05]  /*2f40*/  IMAD.U32 R17, R17, 0x8, R2 ;  /* 0x0000000811117824 */ /* 0x000fca00078e0002 */
[----:B-----5:R0:W-:Y:S04]  /*2f50*/  STS.64 [R17], R8 ;  /* 0x0000000811007388 */ /* 0x0201e80000000a00 */
[----:B------:R0:W-:Y:S04]  /*2f60*/  STS.64 [R17+0x100], R10 ;  /* 0x0001000a11007388 */ /* 0x0001e80000000a00 */
[----:B--2---:R0:W-:Y:S04]  /*2f70*/  STS.64 [R17+0x200], R12 ;  /* 0x0002000c11007388 */ /* 0x0041e80000000a00 */
[----:B------:R0:W-:Y:S02]  /*2f80*/  STS.64 [R17+0x300], R14 ;  /* 0x0003000e11007388 */ /* 0x0001e40000000a00 */
.L_x_59:
[----:B------:R-:W-:Y:S05]  /*2f90*/  BRA.U !UP1, `(.L_x_54) ;  /* 0x0000000109307547 */ /* 0x000fea000b800000 */
[----:B0-----:R-:W-:-:S05]  /*2fa0*/  IMAD R12, R27, 0x8, R1 ;  /* 0x000000081b0c7824 */ /* 0x001fca00078e0201 */
[----:B------:R-:W5:Y:S01]  /*2fb0*/  LDL.128 R8, [R12] ;  /* 0x000000000c087983 */ /* 0x000f620000100c00 */
[----:B------:R-:W-:Y:S01]  /*2fc0*/  IMAD R27, R27, 0x20, R20 ;  /* 0x000000201b1b7824 */ /* 0x000fe200078e0214 */
[----:B------:R-:W-:-:S03]  /*2fd0*/  UISETP.NE.AND UP0, UPT, UR12, 0x1, UPT ;  /* 0x000000010c00788c */ /* 0x000fc6000bf05270 */
[----:B------:R-:W-:-:S05]  /*2fe0*/  IMAD.U32 R27, R27, 0x8, R2 ;  /* 0x000000081b1b7824 */ /* 0x000fca00078e0002 */
[----:B-----5:R0:W-:Y:S01]  /*2ff0*/  STS.64 [R27], R8 ;  /* 0x000000081b007388 */ /* 0x0201e20000000a00 */
[----:B------:R-:W-:Y:S05]  /*3000*/  BRA.U !UP0, `(.L_x_54) ;  /* 0x0000000108147547 */ /* 0x000fea000b800000 */
[----:B------:R0:W-:Y:S01]  /*3010*/  STS.64 [R27+0x100], R10 ;  /* 0x0001000a1b007388 */ /* 0x0001e20000000a00 */
[----:B------:R-:W-:-:S09]  /*3020*/  UISETP.NE.AND UP0, UPT, UR12, 0x2, UPT ;  /* 0x000000020c00788c */ /* 0x000fd2000bf05270 */
[----:B------:R-:W-:Y:S05]  /*3030*/  BRA.U !UP0, `(.L_x_54) ;  /* 0x0000000108087547 */ /* 0x000fea000b800000 */
[----:B0-----:R-:W5:Y:S04]  /*3040*/  LDL.64 R8, [R12+0x10] ;  /* 0x000010000c087983 */ /* 0x001f680000100a00 */
[----:B-----5:R0:W-:Y:S02]  /*3050*/  STS.64 [R27+0x200], R8 ;  /* 0x000200081b007388 */ /* 0x0201e40000000a00 */
.L_x_54:
[----:B------:R-:W-:Y:S01]  /*3060*/  ISETP.GE.AND P1, PT, R20, R25, PT ;  /* 0x000000191400720c */ /* 0x000fe20003f26270 */
[----:B------:R-:W-:-:S12]  /*3070*/  BSSY.RECONVERGENT B1, `(.L_x_60) ;  /* 0x000000f000017945 */ /* 0x000fd80003800200 */
[----:B------:R-:W-:Y:S05]  /*3080*/  @P1 BRA `(.L_x_61) ;  /* 0x0000000000341947 */ /* 0x000fea0003800000 */
[----:B------:R-:W1:Y:S01]  /*3090*/  LDC R25, c[0x0][0x3a8] ;  /* 0x0000ea00ff197b82 */ /* 0x000e620000000800 */
[----:B0-----:R-:W-:-:S07]  /*30a0*/  IMAD.MOV.U32 R10, RZ, RZ, R20 ;  /* 0x000000ffff0a7224 */ /* 0x001fce00078e0014 */
.L_x_62:
[C---:B----4-:R-:W-:Y:S01]  /*30b0*/  ISETP.GE.AND P1, PT, R10.reuse, R26, PT ;  /* 0x0000001a0a00720c */ /* 0x050fe20003f26270 */
        /* <DEDUP_REMOVED lines=10> */
.L_x_61:
[----:B------:R-:W-:Y:S05]  /*3160*/  BSYNC.RECONVERGENT B1 ;  /* 0x0000000000017941 */ /* 0x000fea0003800200 */
.L_x_60:
[----:B------:R-:W-:Y:S01]  /*3170*/  UMOV UR18, 0xffffffff ;  /* 0xffffffff00127882 */ /* 0x000fe20000000000 */
[----:B------:R-:W-:Y:S02]  /*3180*/  ISETP.GE.AND P1, PT, R25, 0x1, PT ;  /* 0x000000011900780c */ /* 0x000fe40003f26270 */
[----:B------:R-:W-:Y:S11]  /*3190*/  BRA.DIV UR18, `(.L_x_63) ;  /* 0x000000b212ac7947 */ /* 0x000ff6000b800000 */
[----:B------:R-:W-:Y:S01]  /*31a0*/  NOP ;  /* 0x0000000000007918 */ /* 0x000fe20000000000 */
.L_x_355:
[----:B------:R-:W-:Y:S04]  /*31b0*/  BSSY B1, `(.L_x_64) ;  /* 0x0000019000017945 */ /* 0x000fe80003800000 */
[----:B------:R-:W-:Y:S05]  /*31c0*/  @!P1 BRA `(.L_x_65) ;  /* 0x00000000005c9947 */ /* 0x000fea0003800000 */
[----:B0-----:R-:W-:-:S07]  /*31d0*/  IMAD.MOV.U32 R14, RZ, RZ, RZ ;  /* 0x000000ffff0e7224 */ /* 0x001fce00078e00ff */
.L_x_70:
[C---:B------:R-:W-:Y:S01]  /*31e0*/  LOP3.LUT R9, R14.reuse, 0x1, RZ, 0xc0, !PT ;  /* 0x000000010e097812 */ /* 0x040fe200078ec0ff */
[----:B------:R-:W-:Y:S01]  /*31f0*/  VIADD R14, R14, 0x1 ;  /* 0x000000010e0e7836 */ /* 0x000fe20000000000 */
[----:B------:R-:W-:Y:S03]  /*3200*/  BSSY.RECONVERGENT B2, `(.L_x_66) ;  /* 0x000000f000027945 */ /* 0x000fe60003800200 */
[----:B------:R-:W-:Y:S01]  /*3210*/  IMAD.IADD R9, R20, 0x1, R9 ;  /* 0x0000000114097824 */ /* 0x000fe200078e0209 */
[----:B------:R-:W-:-:S04]  /*3220*/  ISETP.NE.AND P1, PT, R14, UR4, PT ;  /* 0x000000040e007c0c */ /* 0x000fc8000bf25270 */
[----:B------:R-:W-:-:S13]  /*3230*/  ISETP.GE.AND P2, PT, R9, UR8, PT ;  /* 0x0000000809007c0c */ /* 0x000fda000bf46270 */
[----:B------:R-:W-:Y:S05]  /*3240*/  @P2 BRA `(.L_x_67) ;  /* 0x0000000000282947 */ /* 0x000fea0003800000 */
[----:B------:R-:W-:-:S07]  /*3250*/  IMAD.MOV.U32 R13, RZ, RZ, R9 ;  /* 0x000000ffff0d7224 */ /* 0x000fce00078e0009 */
.L_x_68:
        /* <DEDUP_REMOVED lines=9> */
.L_x_67:
[----:B------:R-:W-:Y:S05]  /*32f0*/  BSYNC.RECONVERGENT B2 ;  /* 0x0000000000027941 */ /* 0x000fea0003800200 */
.L_x_66:
[----:B------:R-:W-:-:S03]  /*3300*/  UMOV UR18, 0xffffffff ;  /* 0xffffffff00127882 */ /* 0x000fc60000000000 */
[----:B------:R-:W-:Y:S05]  /*3310*/  BRA.DIV UR18, `(.L_x_69) ;  /* 0x000000b212687947 */ /* 0x000fea000b800000 */
[----:B------:R-:W-:Y:S01]  /*3320*/  NOP ;  /* 0x0000000000007918 */ /* 0x000fe20000000000 */
.L_x_358:
[----:B------:R-:W-:Y:S05]  /*3330*/  @P1 BRA `(.L_x_70) ;  /* 0xfffffffc00a81947 */ /* 0x000fea000383ffff */
.L_x_65:
[----:B------:R-:W-:Y:S05]  /*3340*/  BSYNC B1 ;  /* 0x0000000000017941 */ /* 0x000fea0003800000 */
.L_x_64:
[----:B------:R-:W-:Y:S05]  /*3350*/  @!P0 BRA `(.L_x_71) ;  /* 0x0000000000e08947 */ /* 0x000fea0003800000 */
[----:B------:R-:W-:Y:S01]  /*3360*/  UISETP.GE.U32.AND UP0, UPT, UR9, 0x7, UPT ;  /* 0x000000070900788c */ /* 0x000fe2000bf06070 */
[----:B0-----:R-:W-:-:S08]  /*3370*/  IMAD.MOV.U32 R16, RZ, RZ, RZ ;  /* 0x000000ffff107224 */ /* 0x001fd000078e00ff */
[----:B------:R-:W-:Y:S05]  /*3380*/  BRA.U !UP0, `(.L_x_72) ;  /* 0x0000000108587547 */ /* 0x000fea000b800000 */
[----:B------:R-:W-:Y:S01]  /*3390*/  BSSY.RECONVERGENT B1, `(.L_x_73) ;  /* 0x0000014000017945 */ /* 0x000fe20003800200 */
[----:B------:R-:W-:-:S07]  /*33a0*/  IMAD.MOV.U32 R17, RZ, RZ, RZ ;  /* 0x000000ffff117224 */ /* 0x000fce00078e00ff */
.L_x_74:
        /* <DEDUP_REMOVED lines=8> */
[----:B------:R-:W5:Y:S04]  /*3430*/  LDS.64 R10, [R18+0x300] ;  /* 0x00030000120a7984 */ /* 0x000f680000000a00 */
[----:B0-----:R-:W-:Y:S04]  /*3440*/  STL.128 [R16], R12 ;  /* 0x0000000c10007387 */ /* 0x001fe80000100c00 */
[----:B------:R-:W-:Y:S04]  /*3450*/  LDS.64 R12, [R18+0x400] ;  /* 0x00040000120c7984 */ /* 0x000fe80000000a00 */
[----:B-----5:R-:W-:Y:S04]  /*3460*/  STL.128 [R16+0x10], R8 ;  /* 0x0000100810007387 */ /* 0x020fe80000100c00 */
[----:B------:R-:W0:Y:S04]  /*3470*/  LDS.64 R14, [R18+0x500] ;  /* 0x00050000120e7984 */ /* 0x000e280000000a00 */
[----:B------:R-:W-:Y:S04]  /*3480*/  LDS.64 R8, [R18+0x600] ;  /* 0x0006000012087984 */ /* 0x000fe80000000a00 */
[----:B------:R-:W5:Y:S04]  /*3490*/  LDS.64 R10, [R18+0x700] ;  /* 0x00070000120a7984 */ /* 0x000f680000000a00 */
[----:B0-----:R0:W-:Y:S04]  /*34a0*/  STL.128 [R16+0x20], R12 ;  /* 0x0000200c10007387 */ /* 0x0011e80000100c00 */
[----:B-----5:R0:W-:Y:S01]  /*34b0*/  STL.128 [R16+0x30], R8 ;  /* 0x0000300810007387 */ /* 0x0201e20000100c00 */
[----:B------:R-:W-:Y:S05]  /*34c0*/  @P0 BRA `(.L_x_74) ;  /* 0xfffffffc00b80947 */ /* 0x000fea000383ffff */
[----:B------:R-:W-:Y:S05]  /*34d0*/  BSYNC.RECONVERGENT B1 ;  /* 0x0000000000017941 */ /* 0x000fea0003800200 */
.L_x_73:
[----:B0-----:R-:W-:-:S07]  /*34e0*/  IMAD.U32 R16, RZ, RZ, UR14 ;  /* 0x0000000eff107e24 */ /* 0x001fce000f8e00ff */
.L_x_72:
[----:B------:R-:W-:-:S09]  /*34f0*/  UISETP.NE.AND UP0, UPT, UR11, URZ, UPT ;  /* 0x000000ff0b00728c */ /* 0x000fd2000bf05270 */
[----:B------:R-:W-:Y:S05]  /*3500*/  BRA.U !UP0, `(.L_x_71) ;  /* 0x0000000108747547 */ /* 0x000fea000b800000 */
[----:B------:R-:W-:Y:S02]  /*3510*/  UISETP.GE.U32.AND UP0, UPT, UR16, 0x3, UPT ;  /* 0x000000031000788c */ /* 0x000fe4000bf06070 */
[----:B------:R-:W-:-:S07]  /*3520*/  UISETP.NE.AND UP1, UPT, UR12, URZ, UPT ;  /* 0x000000ff0c00728c */ /* 0x000fce000bf25270 */
[----:B------:R-:W-:Y:S05]  /*3530*/  BRA.U !UP0, `(.L_x_75) ;  /* 0x0000000108287547 */ /* 0x000fea000b800000 */
[C---:B------:R-:W-:Y:S02]  /*3540*/  IMAD R9, R16.reuse, 0x20, R20 ;  /* 0x0000002010097824 */ /* 0x040fe400078e0214 */
[C---:B------:R-:W-:Y:S02]  /*3550*/  IMAD R17, R16.reuse, 0x8, R1 ;  /* 0x0000000810117824 */ /* 0x040fe400078e0201 */
[----:B------:R-:W-:Y:S02]  /*3560*/  IMAD.U32 R18, R9, 0x8, R2 ;  /* 0x0000000809127824 */ /* 0x000fe400078e0002 */
[----:B------:R-:W-:-:S03]  /*3570*/  VIADD R16, R16, 0x4 ;  /* 0x0000000410107836 */ /* 0x000fc60000000000 */
[----:B------:R-:W-:Y:S04]  /*3580*/  LDS.64 R8, [R18] ;  /* 0x0000000012087984 */ /* 0x000fe80000000a00 */
[----:B------:R-:W0:Y:S04]  /*3590*/  LDS.64 R10, [R18+0x100] ;  /* 0x00010000120a7984 */ /* 0x000e280000000a00 */
[----:B------:R-:W-:Y:S04]  /*35a0*/  LDS.64 R12, [R18+0x200] ;  /* 0x00020000120c7984 */ /* 0x000fe80000000a00 */
[----:B------:R-:W5:Y:S04]  /*35b0*/  LDS.64 R14, [R18+0x300] ;  /* 0x00030000120e7984 */ /* 0x000f680000000a00 */
[----:B0-----:R0:W-:Y:S04]  /*35c0*/  STL.128 [R17], R8 ;  /* 0x0000000811007387 */ /* 0x0011e80000100c00 */
[----:B-----5:R0:W-:Y:S02]  /*35d0*/  STL.128 [R17+0x10], R12 ;  /* 0x0000100c11007387 */ /* 0x0201e40000100c00 */
.L_x_75:
[----:B------:R-:W-:Y:S05]  /*35e0*/  BRA.U !UP1, `(.L_x_71) ;  /* 0x00000001093c7547 */ /* 0x000fea000b800000 */
[----:B------:R-:W-:Y:S01]  /*35f0*/  UISETP.NE.AND UP0, UPT, UR17, URZ, UPT ;  /* 0x000000ff1100728c */ /* 0x000fe2000bf05270 */
[----:B------:R-:W-:-:S08]  /*3600*/  ISETP.NE.AND P0, PT, RZ, UR5, PT ;  /* 0x00000005ff007c0c */ /* 0x000fd0000bf05270 */
[----:B------:R-:W-:Y:S05]  /*3610*/  BRA.U !UP0, `(.L_x_76) ;  /* 0x00000001081c7547 */ /* 0x000fea000b800000 */
[C---:B0-----:R-:W-:Y:S02]  /*3620*/  IMAD R9, R16.reuse, 0x20, R20 ;  /* 0x0000002010097824 */ /* 0x041fe400078e0214 */
[C---:B------:R-:W-:Y:S02]  /*3630*/  IMAD R12, R16.reuse, 0x8, R1 ;  /* 0x00000008100c7824 */ /* 0x040fe400078e0201 */
[----:B------:R-:W-:Y:S02]  /*3640*/  IMAD.U32 R13, R9, 0x8, R2 ;  /* 0x00000008090d7824 */ /* 0x000fe400078e0002 */
[----:B------:R-:W-:-:S03]  /*3650*/  VIADD R16, R16, 0x2 ;  /* 0x0000000210107836 */ /* 0x000fc60000000000 */
[----:B------:R-:W-:Y:S04]  /*3660*/  LDS.64 R8, [R13] ;  /* 0x000000000d087984 */ /* 0x000fe80000000a00 */
[----:B------:R-:W0:Y:S04]  /*3670*/  LDS.64 R10, [R13+0x100] ;  /* 0x000100000d0a7984 */ /* 0x000e280000000a00 */
[----:B0-----:R0:W-:Y:S02]  /*3680*/  STL.128 [R12], R8 ;  /* 0x000000080c007387 */ /* 0x0011e40000100c00 */
.L_x_76:
[C---:B0-----:R-:W-:Y:S02]  /*3690*/  @P0 IMAD R9, R16.reuse, 0x20, R20 ;  /* 0x0000002010090824 */ /* 0x041fe400078e0214 */
[----:B------:R-:W-:Y:S02]  /*36a0*/  @P0 IMAD R16, R16, 0x8, R1 ;  /* 0x0000000810100824 */ /* 0x000fe400078e0201 */
[----:B------:R-:W-:-:S06]  /*36b0*/  @P0 IMAD.U32 R8, R9, 0x8, R2 ;  /* 0x0000000809080824 */ /* 0x000fcc00078e0002 */
[----:B------:R-:W0:Y:S04]  /*36c0*/  @P0 LDS.64 R8, [R8] ;  /* 0x0000000008080984 */ /* 0x000e280000000a00 */
[----:B0-----:R0:W-:Y:S02]  /*36d0*/  @P0 STL.64 [R16], R8 ;  /* 0x0000000810000387 */ /* 0x0011e40000100a00 */
.L_x_71:
[----:B------:R-:W-:Y:S01]  /*36e0*/  UMOV UR18, 0xffffffff ;  /* 0xffffffff00127882 */ /* 0x000fe20000000000 */
[----:B------:R-:W-:Y:S02]  /*36f0*/  ISETP.NE.AND P0, PT, R20, RZ, PT ;  /* 0x000000ff1400720c */ /* 0x000fe40003f05270 */
[----:B------:R-:W-:Y:S11]  /*3700*/  BRA.DIV UR18, `(.L_x_77) ;  /* 0x000000ae12887947 */ /* 0x000ff6000b800000 */
[----:B------:R-:W-:Y:S01]  /*3710*/  NOP ;  /* 0x0000000000007918 */ /* 0x000fe20000000000 */
.L_x_361:
[----:B------:R0:W-:Y:S01]  /*3720*/  @!P0 STS [R0], RZ ;  /* 0x000000ff00008388 */ /* 0x0001e20000000800 */
[----:B------:R-:W-:-:S03]  /*3730*/  UMOV UR18, 0xffffffff ;  /* 0xffffffff00127882 */ /* 0x000fc60000000000 */
[----:B------:R-:W-:Y:S05]  /*3740*/  BRA.DIV UR18, `(.L_x_78) ;  /* 0x000000ae12947947 */ /* 0x000fea000b800000 */
[----:B------:R-:W-:Y:S01]  /*3750*/  NOP ;  /* 0x0000000000007918 */ /* 0x000fe20000000000 */
.L_x_52:
[----:B------:R-:W-:Y:S05]  /*3760*/  BSYNC B0 ;  /* 0x0000000000007941 */ /* 0x000fea0003800000 */
.L_x_51:
[----:B0-----:R-:W-:-:S04]  /*3770*/  LOP3.LUT R9, R20, 0x40, RZ, 0xfc, !PT ;  /* 0x0000004014097812 */ /* 0x001fc800078efcff */
[----:B------:R-:W-:-:S13]  /*3780*/  ISETP.GE.AND P0, PT, R9, R24, PT ;  /* 0x000000180900720c */ /* 0x000fda0003f06270 */
[----:B------:R-:W-:Y:S05]  /*3790*/  @P0 BRA `(.L_x_10) ;  /* 0x0000008800a40947 */ /* 0x000fea0003800000 */
[----:B------:R-:W0:Y:S01]  /*37a0*/  LDS.64 R8, [R23+0x200] ;  /* 0x0002000017087984 */ /* 0x000e220000000a00 */
[----:B------:R-:W5:Y:S01]  /*37b0*/  LDCU UR18, c[0x0][0x3a8] ;  /* 0x00007500ff1277ac */ /* 0x000f620008000800 */
[----:B------:R-:W-:Y:S02]  /*37c0*/  IMAD.MOV.U32 R13, RZ, RZ, -0x40800000 ;  /* 0xbf800000ff0d7424 */ /* 0x000fe400078e00ff */
[----:B-----5:R-:W-:-:S05]  /*37d0*/  IMAD.U32 R25, RZ, RZ, UR18 ;  /* 0x00000012ff197e24 */ /* 0x020fca000f8e00ff */
[----:B------:R-:W-:Y:S01]  /*37e0*/  ISETP.GE.AND P1, PT, R25, 0x20, PT ;  /* 0x000000201900780c */ /* 0x000fe20003f26270 */
[----:B0-----:R-:W-:Y:S01]  /*37f0*/  FADD R9, R5, -R9 ;  /* 0x8000000905097221 */ /* 0x001fe20000000000 */
        /* <DEDUP_REMOVED lines=8> */
[----:B------:R-:W-:Y:S01]  /*3880*/  BSSY.RECONVERGENT B0, `(.L_x_81) ;  /* 0x0000037000007945 */ /* 0x000fe20003800200 */
[----:B------:R-:W-:Y:S02]  /*3890*/  IMAD.MOV.U32 R13, RZ, RZ, -0x40800000 ;  /* 0xbf800000ff0d7424 */ /* 0x000fe400078e00ff */
[----:B------:R-:W-:-:S07]  /*38a0*/  IMAD.MOV.U32 R8, RZ, RZ, RZ ;  /* 0x000000ffff087224 */ /* 0x000fce00078e00ff */
.L_x_82:
[----:B------:R-:W-:-:S05]  /*38b0*/  IMAD R11, R8, 0x8, R1 ;  /* 0x00000008080b7824 */ /* 0x000fca00078e0201 */
[----:B------:R-:W5:Y:S04]  /*38c0*/  LDL R14, [R11+0x4] ;  /* 0x000004000b0e7983 */ /* 0x000f680000100800 */
[----:B---34-:R-:W3:Y:S04]  /*38d0*/  LDL R26, [R11+0xc] ;  /* 0x00000c000b1a7983 */ /* 0x018ee80000100800 */
[----:B------:R-:W4:Y:S04]  /*38e0*/  LDL R12, [R11+0x14] ;  /* 0x000014000b0c7983 */ /* 0x000f280000100800 */
[----:B------:R-:W2:Y:S04]  /*38f0*/  LDL R18, [R11+0x1c] ;  /* 0x00001c000b127983 */ /* 0x000ea80000100800 */
[----:B------:R-:W2:Y:S04]  /*3900*/  LDL R17, [R11+0x24] ;  /* 0x000024000b117983 */ /* 0x000ea80000100800 */
[----:B------:R-:W2:Y:S04]  /*3910*/  LDL R16, [R11+0x2c] ;  /* 0x00002c000b107983 */ /* 0x000ea80000100800 */
[----:B------:R-:W2:Y:S04]  /*3920*/  LDL R15, [R11+0x34] ;  /* 0x000034000b0f7983 */ /* 0x000ea80000100800 */
[----:B------:R-:W2:Y:S01]  /*3930*/  LDL R10, [R11+0x3c] ;  /* 0x00003c000b0a7983 */ /* 0x000ea20000100800 */
[----:B-----5:R-:W-:-:S04]  /*3940*/  FSETP.GT.AND P0, PT, R14, R13, PT ;  /* 0x0000000d0e00720b */ /* 0x020fc80003f04000 */
[----:B------:R-:W-:Y:S02]  /*3950*/  FSEL R13, R14, R13, P0 ;  /* 0x0000000d0e0d7208 */ /* 0x000fe40000000000 */
[----:B------:R-:W5:Y:S02]  /*3960*/  LDL R14, [R11+0x44] ;  /* 0x000044000b0e7983 */ /* 0x000f640000100800 */
[----:B---3--:R-:W-:-:S04]  /*3970*/  FSETP.GT.AND P0, PT, R26, R13, PT ;  /* 0x0000000d1a00720b */ /* 0x008fc80003f04000 */
[----:B------:R-:W-:Y:S02]  /*3980*/  FSEL R19, R26, R13, P0 ;  /* 0x0000000d1a137208 */ /* 0x000fe40000000000 */
[----:B------:R-:W3:Y:S02]  /*3990*/  LDL R13, [R11+0x4c] ;  /* 0x00004c000b0d7983 */ /* 0x000ee40000100800 */
[----:B----4-:R-:W-:-:S04]  /*39a0*/  FSETP.GT.AND P0, PT, R12, R19, PT ;  /* 0x000000130c00720b */ /* 0x010fc80003f04000 */
[----:B------:R-:W-:Y:S02]  /*39b0*/  FSEL R19, R12, R19, P0 ;  /* 0x000000130c137208 */ /* 0x000fe40000000000 */
[----:B------:R-:W4:Y:S02]  /*39c0*/  LDL R12, [R11+0x54] ;  /* 0x000054000b0c7983 */ /* 0x000f240000100800 */
        /* <DEDUP_REMOVED lines=8> */
[----:B------:R-:W2:Y:S02]  /*3a50*/  LDL R16, [R11+0x6c] ;  /* 0x00006c000b107983 */ /* 0x000ea40000100800 */
[CC--:B------:R-:W-:Y:S02]  /*3a60*/  FSETP.GT.AND P0, PT, R15.reuse, R26.reuse, PT ;  /* 0x0000001a0f00720b */ /* 0x0c0fe40003f04000 */
[----:B------:R-:W2:Y:S02]  /*3a70*/  LDL R19, [R11+0x7c] ;  /* 0x00007c000b137983 */ /* 0x000ea40000100800 */
[----:B------:R-:W-:Y:S02]  /*3a80*/  FSEL R27, R15, R26, P0 ;  /* 0x0000001a0f1b7208 */ /* 0x000fe40000000000 */
[----:B------:R-:W2:Y:S02]  /*3a90*/  LDL R15, [R11+0x74] ;  /* 0x000074000b0f7983 */ /* 0x000ea40000100800 */
[----:B------:R-:W-:-:S04]  /*3aa0*/  FSETP.GT.AND P0, PT, R10, R27, PT ;  /* 0x0000001b0a00720b */ /* 0x000fc80003f04000 */
[----:B------:R-:W-:Y:S01]  /*3ab0*/  FSEL R27, R10, R27, P0 ;  /* 0x0000001b0a1b7208 */ /* 0x000fe20000000000 */
[----:B------:R-:W-:-:S05]  /*3ac0*/  VIADD R8, R8, 0x10 ;  /* 0x0000001008087836 */ /* 0x000fca0000000000 */
[----:B------:R-:W-:Y:S02]  /*3ad0*/  ISETP.NE.AND P2, PT, R8, UR13, PT ;  /* 0x0000000d08007c0c */ /* 0x000fe4000bf45270 */
[----:B-----5:R-:W-:-:S04]  /*3ae0*/  FSETP.GT.AND P0, PT, R14, R27, PT ;  /* 0x0000001b0e00720b */ /* 0x020fc80003f04000 */
[----:B------:R-:W-:-:S04]  /*3af0*/  FSEL R14, R14, R27, P0 ;  /* 0x0000001b0e0e7208 */ /* 0x000fc80000000000 */
[----:B---3--:R-:W-:-:S04]  /*3b00*/  FSETP.GT.AND P0, PT, R13, R14, PT ;  /* 0x0000000e0d00720b */ /* 0x008fc80003f04000 */
[----:B------:R-:W-:-:S04]  /*3b10*/  FSEL R13, R13, R14, P0 ;  /* 0x0000000e0d0d7208 */ /* 0x000fc80000000000 */
[----:B----4-:R-:W-:-:S04]  /*3b20*/  FSETP.GT.AND P0, PT, R12, R13, PT ;  /* 0x0000000d0c00720b */ /* 0x010fc80003f04000 */
        /* <DEDUP_REMOVED lines=13> */
.L_x_81:
[----:B------:R-:W-:-:S07]  /*3c00*/  IMAD.U32 R8, RZ, RZ, UR13 ;  /* 0x0000000dff087e24 */ /* 0x000fce000f8e00ff */
.L_x_80:
[----:B------:R-:W-:-:S09]  /*3c10*/  UISETP.NE.AND UP0, UPT, UR10, URZ, UPT ;  /* 0x000000ff0a00728c */ /* 0x000fd2000bf05270 */
[----:B------:R-:W-:Y:S05]  /*3c20*/  BRA.U !UP0, `(.L_x_79) ;  /* 0x0000000108f87547 */ /* 0x000fea000b800000 */
[----:B------:R-:W-:Y:S02]  /*3c30*/  UISETP.GE.U32.AND UP0, UPT, UR15, 0x7, UPT ;  /* 0x000000070f00788c */ /* 0x000fe4000bf06070 */
[----:B------:R-:W-:-:S07]  /*3c40*/  UISETP.NE.AND UP1, UPT, UR11, URZ, UPT ;  /* 0x000000ff0b00728c */ /* 0x000fce000bf25270 */
[----:B------:R-:W-:Y:S05]  /*3c50*/  BRA.U !UP0, `(.L_x_83) ;  /* 0x0000000108687547 */ /* 0x000fea000b800000 */
        /* <DEDUP_REMOVED lines=9> */
[----:B------:R-:W-:Y:S01]  /*3cf0*/  VIADD R8, R8, 0x8 ;  /* 0x0000000808087836 */ /* 0x000fe20000000000 */
        /* <DEDUP_REMOVED lines=16> */
.L_x_83:
[----:B------:R-:W-:Y:S05]  /*3e00*/  BRA.U !UP1, `(.L_x_79) ;  /* 0x0000000109807547 */ /* 0x000fea000b800000 */
[----:B------:R-:W-:Y:S02]  /*3e10*/  UISETP.GE.U32.AND UP0, UPT, UR16, 0x3, UPT ;  /* 0x000000031000788c */ /* 0x000fe4000bf06070 */
[----:B------:R-:W-:-:S07]  /*3e20*/  UISETP.NE.AND UP1, UPT, UR12, URZ, UPT ;  /* 0x000000ff0c00728c */ /* 0x000fce000bf25270 */
[----:B------:R-:W-:Y:S05]  /*3e30*/  BRA.U !UP0, `(.L_x_84) ;  /* 0x0000000108387547 */ /* 0x000fea000b800000 */
[----:B------:R-:W-:-:S05]  /*3e40*/  IMAD R10, R8, 0x8, R1 ;  /* 0x00000008080a7824 */ /* 0x000fca00078e0201 */
[----:B------:R-:W5:Y:S04]  /*3e50*/  LDL R12, [R10+0x4] ;  /* 0x000004000a0c7983 */ /* 0x000f680000100800 */
[----:B------:R-:W2:Y:S04]  /*3e60*/  LDL R11, [R10+0xc] ;  /* 0x00000c000a0b7983 */ /* 0x000ea80000100800 */
[----:B------:R-:W3:Y:S04]  /*3e70*/  LDL R14, [R10+0x14] ;  /* 0x000014000a0e7983 */ /* 0x000ee80000100800 */
[----:B------:R-:W4:Y:S01]  /*3e80*/  LDL R15, [R10+0x1c] ;  /* 0x00001c000a0f7983 */ /* 0x000f220000100800 */
[----:B------:R-:W-:Y:S01]  /*3e90*/  VIADD R8, R8, 0x4 ;  /* 0x0000000408087836 */ /* 0x000fe20000000000 */
[----:B-----5:R-:W-:-:S04]  /*3ea0*/  FSETP.GT.AND P0, PT, R12, R13, PT ;  /* 0x0000000d0c00720b */ /* 0x020fc80003f04000 */
[----:B------:R-:W-:-:S04]  /*3eb0*/  FSEL R12, R12, R13, P0 ;  /* 0x0000000d0c0c7208 */ /* 0x000fc80000000000 */
[----:B--2---:R-:W-:-:S04]  /*3ec0*/  FSETP.GT.AND P0, PT, R11, R12, PT ;  /* 0x0000000c0b00720b */ /* 0x004fc80003f04000 */
[----:B------:R-:W-:-:S04]  /*3ed0*/  FSEL R11, R11, R12, P0 ;  /* 0x0000000c0b0b7208 */ /* 0x000fc80000000000 */
[----:B---3--:R-:W-:-:S04]  /*3ee0*/  FSETP.GT.AND P0, PT, R14, R11, PT ;  /* 0x0000000b0e00720b */ /* 0x008fc80003f04000 */
[----:B------:R-:W-:-:S04]  /*3ef0*/  FSEL R14, R14, R11, P0 ;  /* 0x0000000b0e0e7208 */ /* 0x000fc80000000000 */
[----:B----4-:R-:W-:-:S04]  /*3f00*/  FSETP.GT.AND P0, PT, R15, R14, PT ;  /* 0x0000000e0f00720b */ /* 0x010fc80003f04000 */
[----:B------:R-:W-:-:S09]  /*3f10*/  FSEL R13, R15, R14, P0 ;  /* 0x0000000e0f0d7208 */ /* 0x000fd20000000000 */
.L_x_84:
[----:B------:R-:W-:Y:S05]  /*3f20*/  BRA.U !UP1, `(.L_x_79) ;  /* 0x0000000109387547 */ /* 0x000fea000b800000 */
[----:B------:R-:W-:-:S05]  /*3f30*/  IMAD R8, R8, 0x8, R1 ;  /* 0x0000000808087824 */ /* 0x000fca00078e0201 */
[----:B------:R-:W5:Y:S01]  /*3f40*/  LDL R10, [R8+0x4] ;  /* 0x00000400080a7983 */ /* 0x000f620000100800 */
[----:B------:R-:W-:Y:S01]  /*3f50*/  UISETP.NE.AND UP0, UPT, UR12, 0x1, UPT ;  /* 0x000000010c00788c */ /* 0x000fe2000bf05270 */
[----:B-----5:R-:W-:-:S04]  /*3f60*/  FSETP.GT.AND P0, PT, R10, R13, PT ;  /* 0x0000000d0a00720b */ /* 0x020fc80003f04000 */
[----:B------:R-:W-:-:S04]  /*3f70*/  FSEL R13, R10, R13, P0 ;  /* 0x0000000d0a0d7208 */ /* 0x000fc80000000000 */
[----:B------:R-:W-:Y:S05]  /*3f80*/  BRA.U !UP0, `(.L_x_79) ;  /* 0x0000000108207547 */ /* 0x000fea000b800000 */
[----:B------:R-:W5:Y:S01]  /*3f90*/  LDL R10, [R8+0xc] ;  /* 0x00000c00080a7983 */ /* 0x000f620000100800 */
[----:B------:R-:W-:Y:S01]  /*3fa0*/  UISETP.NE.AND UP0, UPT, UR12, 0x2, UPT ;  /* 0x000000020c00788c */ /* 0x000fe2000bf05270 */
[----:B-----5:R-:W-:-:S04]  /*3fb0*/  FSETP.GT.AND P0, PT, R10, R13, PT ;  /* 0x0000000d0a00720b */ /* 0x020fc80003f04000 */
[----:B------:R-:W-:-:S04]  /*3fc0*/  FSEL R13, R10, R13, P0 ;  /* 0x0000000d0a0d7208 */ /* 0x000fc80000000000 */
[----:B------:R-:W-:Y:S05]  /*3fd0*/  BRA.U !UP0, `(.L_x_79) ;  /* 0x00000001080c7547 */ /* 0x000fea000b800000 */
[----:B------:R-:W5:Y:S02]  /*3fe0*/  LDL R8, [R8+0x14] ;  /* 0x0000140008087983 */ /* 0x000f640000100800 */
[----:B-----5:R-:W-:-:S04]  /*3ff0*/  FSETP.GT.AND P0, PT, R8, R13, PT ;  /* 0x0000000d0800720b */ /* 0x020fc80003f04000 */
[----:B------:R-:W-:-:S09]  /*4000*/  FSEL R13, R8, R13, P0 ;  /* 0x0000000d080d7208 */ /* 0x000fd20000000000 */
.L_x_79:
        /* <DEDUP_REMOVED lines=14> */
[----:B------:R0:W0:Y:S04]  /*40f0*/  SHFL.DOWN PT, R12, R16, 0x1, 0x1f ;  /* 0x08201f00100c7f89 */ /* 0x00002800000e0000 */
.L_x_370:
[----:B0-----:R-:W-:Y:S01]  /*4100*/  FSETP.GEU.AND P0, PT, R16, R12, PT ;  /* 0x0000000c1000720b */ /* 0x001fe20003f0e000 */
[----:B------:R-:W-:Y:S03]  /*4110*/  BSSY B0, `(.L_x_86) ;  /* 0x00000d7000007945 */ /* 0x000fe60003800000 */
[----:B------:R-:W-:-:S04]  /*4120*/  FSEL R12, R12, R16, !P0 ;  /* 0x000000100c0c7208 */ /* 0x000fc80004000000 */
[----:B------:R-:W-:-:S13]  /*4130*/  FSETP.GEU.AND P0, PT, R9, R12, PT ;  /* 0x0000000c0900720b */ /* 0x000fda0003f0e000 */
[----:B------:R-:W-:Y:S05]  /*4140*/  @P0 BRA `(.L_x_87) ;  /* 0x0000000c004c0947 */ /* 0x000fea0003800000 */
[----:B------:R-:W-:-:S05]  /*4150*/  IMAD.MOV.U32 R11, RZ, RZ, 0x1 ;  /* 0x00000001ff0b7424 */ /* 0x000fca00078e00ff */
[----:B------:R-:W0:Y:S02]  /*4160*/  ATOMS.ADD R8, [R0], R11 ;  /* 0x0000000b0008738c */ /* 0x000e240000000000 */
[----:B0-----:R-:W-:-:S13]  /*4170*/  ISETP.GE.AND P0, PT, R8, R25, PT ;  /* 0x000000190800720c */ /* 0x001fda0003f06270 */
[----:B------:R-:W-:Y:S01]  /*4180*/  @!P0 IMAD R10, R8, 0x8, R22 ;  /* 0x00000008080a8824 */ /* 0x000fe200078e0216 */
[----:B------:R-:W-:-:S05]  /*4190*/  @!P0 IADD3 R8, PT, PT, R20, 0x40, R6 ;  /* 0x0000004014088810 */ /* 0x000fca0007ffe006 */
[----:B------:R-:W-:Y:S04]  /*41a0*/  @!P0 STS.64 [R10], R8 ;  /* 0x000000080a008388 */ /* 0x000fe80000000a00 */
[----:B------:R-:W0:Y:S02]  /*41b0*/  LDS R12, [R0] ;  /* 0x00000000000c7984 */ /* 0x000e240000000800 */
[----:B0-----:R-:W-:-:S13]  /*41c0*/  ISETP.GE.AND P0, PT, R12, R25, PT ;  /* 0x000000190c00720c */ /* 0x001fda0003f06270 */
[----:B------:R-:W-:Y:S05]  /*41d0*/  @!P0 BRA `(.L_x_87) ;  /* 0x0000000c00288947 */ /* 0x000fea0003800000 */
[----:B------:R-:W-:-:S03]  /*41e0*/  UMOV UR18, 0xffffffff ;  /* 0xffffffff00127882 */ /* 0x000fc60000000000 */
[----:B------:R-:W-:Y:S05]  /*41f0*/  BRA.DIV UR18, `(.L_x_88) ;  /* 0x000000a6129c7947 */ /* 0x000fea000b800000 */
[----:B------:R-:W-:Y:S01]  /*4200*/  NOP ;  /* 0x0000000000007918 */ /* 0x000fe20000000000 */
.L_x_373:
[----:B---34-:R0:W3:Y:S01]  /*4210*/  LDS R26, [R0] ;  /* 0x00000000001a7984 */ /* 0x0180e20000000800 */
[----:B------:R-:W-:Y:S05]  /*4220*/  @!P1 BRA `(.L_x_89) ;  /* 0x0000000400549947 */ /* 0x000fea0003800000 */
[----:B------:R-:W-:Y:S01]  /*4230*/  UISETP.GE.U32.AND UP0, UPT, UR9, 0xf, UPT ;  /* 0x0000000f0900788c */ /* 0x000fe2000bf06070 */
[----:B------:R-:W-:-:S08]  /*4240*/  IMAD.MOV.U32 R27, RZ, RZ, RZ ;  /* 0x000000ffff1b7224 */ /* 0x000fd000078e00ff */
[----:B------:R-:W-:Y:S05]  /*4250*/  BRA.U !UP0, `(.L_x_90) ;  /* 0x0000000108887547 */ /* 0x000fea000b800000 */
[----:B------:R-:W-:Y:S01]  /*4260*/  BSSY.RECONVERGENT B1, `(.L_x_91) ;  /* 0x0000020000017945 */ /* 0x000fe20003800200 */
[----:B------:R-:W-:-:S07]  /*4270*/  IMAD.MOV.U32 R28, RZ, RZ, RZ ;  /* 0x000000ffff1c7224 */ /* 0x000fce00078e00ff */
.L_x_92:
[----:B------:R-:W-:-:S05]  /*4280*/  IMAD R29, R28, 0x8, R1 ;  /* 0x000000081c1d7824 */ /* 0x000fca00078e0201 */
[----:B--2---:R-:W4:Y:S01]  /*4290*/  LDL.128 R12, [R29] ;  /* 0x000000001d0c7983 */ /* 0x004f220000100c00 */
[----:B------:R-:W-:-:S03]  /*42a0*/  IMAD R27, R28, 0x20, R20 ;  /* 0x000000201c1b7824 */ /* 0x000fc600078e0214 */
[----:B------:R-:W5:Y:S01]  /*42b0*/  LDL.128 R16, [R29+0x10] ;  /* 0x000010001d107983 */ /* 0x000f620000100c00 */
[----:B------:R-:W-:-:S03]  /*42c0*/  IMAD.U32 R27, R27, 0x8, R2 ;  /* 0x000000081b1b7824 */ /* 0x000fc600078e0002 */
[----:B------:R-:W2:Y:S04]  /*42d0*/  LDL.128 R8, [R29+0x20] ;  /* 0x000020001d087983 */ /* 0x000ea80000100c00 */
[----:B----4-:R-:W-:Y:S04]  /*42e0*/  STS.64 [R27], R12 ;  /* 0x0000000c1b007388 */ /* 0x010fe80000000a00 */
[----:B------:R4:W-:Y:S04]  /*42f0*/  STS.64 [R27+0x100], R14 ;  /* 0x0001000e1b007388 */ /* 0x0009e80000000a00 */
[----:B-----5:R-:W-:Y:S04]  /*4300*/  STS.64 [R27+0x200], R16 ;  /* 0x000200101b007388 */ /* 0x020fe80000000a00 */
[----:B------:R5:W-:Y:S04]  /*4310*/  STS.64 [R27+0x300], R18 ;  /* 0x000300121b007388 */ /* 0x000be80000000a00 */
[----:B----4-:R-:W4:Y:S04]  /*4320*/  LDL.128 R12, [R29+0x40] ;  /* 0x000040001d0c7983 */ /* 0x010f280000100c00 */
[----:B-----5:R-:W5:Y:S04]  /*4330*/  LDL.128 R16, [R29+0x30] ;  /* 0x000030001d107983 */ /* 0x020f680000100c00 */
[----:B--2---:R-:W-:Y:S04]  /*4340*/  STS.64 [R27+0x400], R8 ;  /* 0x000400081b007388 */ /* 0x004fe80000000a00 */
[----:B------:R2:W-:Y:S04]  /*4350*/  STS.64 [R27+0x500], R10 ;  /* 0x0005000a1b007388 */ /* 0x0005e80000000a00 */
[----:B--2---:R-:W2:Y:S04]  /*4360*/  LDL.128 R8, [R29+0x50] ;  /* 0x000050001d087983 */ /* 0x004ea80000100c00 */
[----:B----4-:R-:W-:Y:S04]  /*4370*/  STS.64 [R27+0x800], R12 ;  /* 0x0008000c1b007388 */ /* 0x010fe80000000a00 */
[----:B------:R4:W-:Y:S04]  /*4380*/  STS.64 [R27+0x900], R14 ;  /* 0x0009000e1b007388 */ /* 0x0009e80000000a00 */
[----:B-----5:R-:W-:Y:S04]  /*4390*/  STS.64 [R27+0x600], R16 ;  /* 0x000600101b007388 */ /* 0x020fe80000000a00 */
[----:B------:R5:W-:Y:S04]  /*43a0*/  STS.64 [R27+0x700], R18 ;  /* 0x000700121b007388 */ /* 0x000be80000000a00 */
[----:B----4-:R-:W4:Y:S04]  /*43b0*/  LDL.128 R12, [R29+0x60] ;  /* 0x000060001d0c7983 */ /* 0x010f280000100c00 */
[----:B-----5:R-:W5:Y:S01]  /*43c0*/  LDL.128 R16, [R29+0x70] ;  /* 0x000070001d107983 */ /* 0x020f620000100c00 */
[----:B------:R-:W-:-:S03]  /*43d0*/  VIADD R28, R28, 0x10 ;  /* 0x000000101c1c7836 */ /* 0x000fc60000000000 */
[----:B--2---:R2:W-:Y:S04]  /*43e0*/  STS.64 [R27+0xa00], R8 ;  /* 0x000a00081b007388 */ /* 0x0045e80000000a00 */
[----:B------:R2:W-:Y:S01]  /*43f0*/  STS.64 [R27+0xb00], R10 ;  /* 0x000b000a1b007388 */ /* 0x0005e20000000a00 */
[----:B------:R-:W-:-:S03]  /*4400*/  ISETP.NE.AND P0, PT, R28, UR13, PT ;  /* 0x0000000d1c007c0c */ /* 0x000fc6000bf05270 */
[----:B----4-:R2:W-:Y:S04]  /*4410*/  STS.64 [R27+0xc00], R12 ;  /* 0x000c000c1b007388 */ /* 0x0105e80000000a00 */
[----:B------:R2:W-:Y:S04]  /*4420*/  STS.64 [R27+0xd00], R14 ;  /* 0x000d000e1b007388 */ /* 0x0005e80000000a00 */
[----:B-----5:R2:W-:Y:S04]  /*4430*/  STS.64 [R27+0xe00], R16 ;  /* 0x000e00101b007388 */ /* 0x0205e80000000a00 */
[----:B------:R2:W-:Y:S01]  /*4440*/  STS.64 [R27+0xf00], R18 ;  /* 0x000f00121b007388 */ /* 0x0005e20000000a00 */
[----:B------:R-:W-:Y:S05]  /*4450*/  @P0 BRA `(.L_x_92) ;  /* 0xfffffffc00880947 */ /* 0x000fea000383ffff */
[----:B------:R-:W-:Y:S05]  /*4460*/  BSYNC.RECONVERGENT B1 ;  /* 0x0000000000017941 */ /* 0x000fea0003800200 */
.L_x_91:
[----:B--2---:R-:W-:-:S07]  /*4470*/  IMAD.U32 R27, RZ, RZ, UR13 ;  /* 0x0000000dff1b7e24 */ /* 0x004fce000f8e00ff */
.L_x_90:
        /* <DEDUP_REMOVED lines=13> */
[----:B------:R-:W2:Y:S04]  /*4550*/  LDL.128 R16, [R16+0x30] ;  /* 0x0000300010107983 */ /* 0x000ea80000100c00 */
[----:B-----5:R0:W-:Y:S04]  /*4560*/  STS.64 [R28+0x200], R8 ;  /* 0x000200081c007388 */ /* 0x0201e80000000a00 */
[----:B------:R0:W-:Y:S01]  /*4570*/  STS.64 [R28+0x300], R10 ;  /* 0x0003000a1c007388 */ /* 0x0001e20000000a00 */
[----:B------:R-:W-:-:S03]  /*4580*/  VIADD R27, R27, 0x8 ;  /* 0x000000081b1b7836 */ /* 0x000fc60000000000 */
[----:B----4-:R0:W-:Y:S04]  /*4590*/  STS.64 [R28+0x400], R12 ;  /* 0x0004000c1c007388 */ /* 0x0101e80000000a00 */
[----:B------:R0:W-:Y:S04]  /*45a0*/  STS.64 [R28+0x500], R14 ;  /* 0x0005000e1c007388 */ /* 0x0001e80000000a00 */
[----:B--2---:R0:W-:Y:S04]  /*45b0*/  STS.64 [R28+0x600], R16 ;  /* 0x000600101c007388 */ /* 0x0041e80000000a00 */
[----:B------:R0:W-:Y:S02]  /*45c0*/  STS.64 [R28+0x700], R18 ;  /* 0x000700121c007388 */ /* 0x0001e40000000a00 */
.L_x_93:
        /* <DEDUP_REMOVED lines=14> */
.L_x_94:
        /* <DEDUP_REMOVED lines=13> */
.L_x_89:
[----:B------:R-:W-:Y:S01]  /*4780*/  ISETP.GE.AND P0, PT, R20, R25, PT ;  /* 0x000000191400720c */ /* 0x000fe20003f06270 */
[----:B------:R-:W-:-:S12]  /*4790*/  BSSY.RECONVERGENT B1, `(.L_x_95) ;  /* 0x000000f000017945 */ /* 0x000fd80003800200 */
[----:B------:R-:W-:Y:S05]  /*47a0*/  @P0 BRA `(.L_x_96) ;  /* 0x0000000000340947 */ /* 0x000fea0003800000 */
[----:B------:R-:W1:Y:S01]  /*47b0*/  LDC R25, c[0x0][0x3a8] ;  /* 0x0000ea00ff197b82 */ /* 0x000e620000000800 */
[----:B0---4-:R-:W-:-:S07]  /*47c0*/  IMAD.MOV.U32 R10, RZ, RZ, R20 ;  /* 0x000000ffff0a7224 */ /* 0x011fce00078e0014 */
.L_x_97:
        /* <DEDUP_REMOVED lines=11> */
.L_x_96:
[----:B------:R-:W-:Y:S05]  /*4880*/  BSYNC.RECONVERGENT B1 ;  /* 0x0000000000017941 */ /* 0x000fea0003800200 */
.L_x_95:
[----:B------:R-:W-:Y:S01]  /*4890*/  UMOV UR18, 0xffffffff ;  /* 0xffffffff00127882 */ /* 0x000fe20000000000 */
[----:B------:R-:W-:Y:S02]  /*48a0*/  ISETP.GE.AND P0, PT, R25, 0x1, PT ;  /* 0x000000011900780c */ /* 0x000fe40003f06270 */
[----:B------:R-:W-:Y:S11]  /*48b0*/  BRA.DIV UR18, `(.L_x_98) ;  /* 0x000000a212087947 */ /* 0x000ff6000b800000 */
[----:B------:R-:W-:Y:S01]  /*48c0*/  NOP ;  /* 0x0000000000007918 */ /* 0x000fe20000000000 */
.L_x_376:
[----:B------:R-:W-:Y:S04]  /*48d0*/  BSSY B1, `(.L_x_99) ;  /* 0x0000019000017945 */ /* 0x000fe80003800000 */
[----:B------:R-:W-:Y:S05]  /*48e0*/  @!P0 BRA `(.L_x_100) ;  /* 0x00000000005c8947 */ /* 0x000fea0003800000 */
[----:B0---4-:R-:W-:-:S07]  /*48f0*/  IMAD.MOV.U32 R14, RZ, RZ, RZ ;  /* 0x000000ffff0e7224 */ /* 0x011fce00078e00ff */
.L_x_105:
        /* <DEDUP_REMOVED lines=8> */
.L_x_103:
        /* <DEDUP_REMOVED lines=9> */
.L_x_102:
[----:B------:R-:W-:Y:S05]  /*4a10*/  BSYNC.RECONVERGENT B2 ;  /* 0x0000000000027941 */ /* 0x000fea0003800200 */
.L_x_101:
[----:B------:R-:W-:-:S03]  /*4a20*/  UMOV UR18, 0xffffffff ;  /* 0xffffffff00127882 */ /* 0x000fc60000000000 */
[----:B------:R-:W-:Y:S05]  /*4a30*/  BRA.DIV UR18, `(.L_x_104) ;  /* 0x0000009e12c47947 */ /* 0x000fea000b800000 */
[----:B------:R-:W-:Y:S01]  /*4a40*/  NOP ;  /* 0x0000000000007918 */ /* 0x000fe20000000000 */
.L_x_379:
[----:B------:R-:W-:Y:S05]  /*4a50*/  @P0 BRA `(.L_x_105) ;  /* 0xfffffffc00a80947 */ /* 0x000fea000383ffff */
.L_x_100:
[----:B------:R-:W-:Y:S05]  /*4a60*/  BSYNC B1 ;  /* 0x0000000000017941 */ /* 0x000fea0003800000 */
.L_x_99:
[----:B------:R-:W-:Y:S05]  /*4a70*/  @!P1 BRA `(.L_x_106) ;  /* 0x0000000000e09947 */ /* 0x000fea0003800000 */
[----:B------:R-:W-:Y:S01]  /*4a80*/  UISETP.GE.U32.AND UP0, UPT, UR9, 0x7, UPT ;  /* 0x000000070900788c */ /* 0x000fe2000bf06070 */
[----:B0-----:R-:W-:-:S08]  /*4a90*/  IMAD.MOV.U32 R16, RZ, RZ, RZ ;  /* 0x000000ffff107224 */ /* 0x001fd000078e00ff */
[----:B------:R-:W-:Y:S05]  /*4aa0*/  BRA.U !UP0, `(.L_x_107) ;  /* 0x0000000108587547 */ /* 0x000fea000b800000 */
[----:B------:R-:W-:Y:S01]  /*4ab0*/  BSSY.RECONVERGENT B1, `(.L_x_108) ;  /* 0x0000014000017945 */ /* 0x000fe20003800200 */
[----:B----4-:R-:W-:-:S07]  /*4ac0*/  IMAD.MOV.U32 R17, RZ, RZ, RZ ;  /* 0x000000ffff117224 */ /* 0x010fce00078e00ff */
.L_x_109:
        /* <DEDUP_REMOVED lines=19> */
.L_x_108:
[----:B0-----:R-:W-:-:S07]  /*4c00*/  IMAD.U32 R16, RZ, RZ, UR14 ;  /* 0x0000000eff107e24 */ /* 0x001fce000f8e00ff */
.L_x_107:
        /* <DEDUP_REMOVED lines=15> */
.L_x_110:
        /* <DEDUP_REMOVED lines=11> */
.L_x_111:
[C---:B0---4-:R-:W-:Y:S02]  /*4db0*/  @P0 IMAD R9, R16.reuse, 0x20, R20 ;  /* 0x0000002010090824 */ /* 0x051fe400078e0214 */
[----:B------:R-:W-:Y:S02]  /*4dc0*/  @P0 IMAD R16, R16, 0x8, R1 ;  /* 0x0000000810100824 */ /* 0x000fe400078e0201 */
[----:B------:R-:W-:-:S06]  /*4dd0*/  @P0 IMAD.U32 R8, R9, 0x8, R2 ;  /* 0x0000000809080824 */ /* 0x000fcc00078e0002 */
[----:B------:R-:W0:Y:S04]  /*4de0*/  @P0 LDS.64 R8, [R8] ;  /* 0x0000000008080984 */ /* 0x000e280000000a00 */
[----:B0-----:R0:W-:Y:S02]  /*4df0*/  @P0 STL.64 [R16], R8 ;  /* 0x0000000810000387 */ /* 0x0011e40000100a00 */
.L_x_106:
[----:B------:R-:W-:Y:S01]  /*4e00*/  UMOV UR18, 0xffffffff ;  /* 0xffffffff00127882 */ /* 0x000fe20000000000 */
[----:B------:R-:W-:Y:S02]  /*4e10*/  ISETP.NE.AND P0, PT, R20, RZ, PT ;  /* 0x000000ff1400720c */ /* 0x000fe40003f05270 */
[----:B------:R-:W-:Y:S11]  /*4e20*/  BRA.DIV UR18, `(.L_x_112) ;  /* 0x0000009a12e47947 */ /* 0x000ff6000b800000 */
[----:B------:R-:W-:Y:S01]  /*4e30*/  NOP ;  /* 0x0000000000007918 */ /* 0x000fe20000000000 */
.L_x_382:
[----:B------:R0:W-:Y:S01]  /*4e40*/  @!P0 STS [R0], RZ ;  /* 0x000000ff00008388 */ /* 0x0001e20000000800 */
[----:B------:R-:W-:-:S03]  /*4e50*/  UMOV UR18, 0xffffffff ;  /* 0xffffffff00127882 */ /* 0x000fc60000000000 */
[----:B------:R-:W-:Y:S05]  /*4e60*/  BRA.DIV UR18, `(.L_x_113) ;  /* 0x0000009a12f07947 */ /* 0x000fea000b800000 */
[----:B------:R-:W-:Y:S01]  /*4e70*/  NOP ;  /* 0x0000000000007918 */ /* 0x000fe20000000000 */
.L_x_87:
[----:B------:R-:W-:Y:S05]  /*4e80*/  BSYNC B0 ;  /* 0x0000000000007941 */ /* 0x000fea0003800000 */
.L_x_86:
        /* <DEDUP_REMOVED lines=17> */
.L_x_117:
        /* <DEDUP_REMOVED lines=53> */
.L_x_116:
[----:B------:R-:W-:-:S07]  /*52f0*/  IMAD.U32 R8, RZ, RZ, UR13 ;  /* 0x0000000dff087e24 */ /* 0x000fce000f8e00ff */
.L_x_115:
        /* <DEDUP_REMOVED lines=31> */
.L_x_118:
        /* <DEDUP_REMOVED lines=18> */
.L_x_119:
        /* <DEDUP_REMOVED lines=15> */
.L_x_114:
        /* <DEDUP_REMOVED lines=15> */
.L_x_391:
        /* <DEDUP_REMOVED lines=20> */
.L_x_394:
[----:B---3--:R3:W4:Y:S01]  /*5930*/  LDS R26, [R0] ;  /* 0x00000000001a7984 */ /* 0x0087220000000800 */
[----:B------:R-:W-:Y:S05]  /*5940*/  @!P0 BRA `(.L_x_124) ;  /* 0x0000000400548947 */ /* 0x000fea0003800000 */
[----:B------:R-:W-:Y:S01]  /*5950*/  UISETP.GE.U32.AND UP0, UPT, UR9, 0xf, UPT ;  /* 0x0000000f0900788c */ /* 0x000fe2000bf06070 */
[----:B------:R-:W-:-:S08]  /*5960*/  IMAD.MOV.U32 R27, RZ, RZ, RZ ;  /* 0x000000ffff1b7224 */ /* 0x000fd000078e00ff */
[----:B------:R-:W-:Y:S05]  /*5970*/  BRA.U !UP0, `(.L_x_125) ;  /* 0x0000000108887547 */ /* 0x000fea000b800000 */
[----:B------:R-:W-:Y:S01]  /*5980*/  BSSY.RECONVERGENT B1, `(.L_x_126) ;  /* 0x0000020000017945 */ /* 0x000fe20003800200 */
[----:B------:R-:W-:-:S07]  /*5990*/  IMAD.MOV.U32 R28, RZ, RZ, RZ ;  /* 0x000000ffff1c7224 */ /* 0x000fce00078e00ff */
.L_x_127:
        /* <DEDUP_REMOVED lines=31> */
.L_x_126:
[----:B0-----:R-:W-:-:S07]  /*5b90*/  IMAD.U32 R27, RZ, RZ, UR13 ;  /* 0x0000000dff1b7e24 */ /* 0x001fce000f8e00ff */
.L_x_125:
        /* <DEDUP_REMOVED lines=21> */
.L_x_128:
        /* <DEDUP_REMOVED lines=14> */
.L_x_129:
        /* <DEDUP_REMOVED lines=13> */
.L_x_124:
[----:B------:R-:W-:Y:S01]  /*5ea0*/  ISETP.GE.AND P1, PT, R20, R25, PT ;  /* 0x000000191400720c */ /* 0x000fe20003f26270 */
[----:B------:R-:W-:-:S12]  /*5eb0*/  BSSY.RECONVERGENT B1, `(.L_x_130) ;  /* 0x000000f000017945 */ /* 0x000fd80003800200 */
[----:B------:R-:W-:Y:S05]  /*5ec0*/  @P1 BRA `(.L_x_131) ;  /* 0x0000000000341947 */ /* 0x000fea0003800000 */
[----:B------:R-:W1:Y:S01]  /*5ed0*/  LDC R25, c[0x0][0x3a8] ;  /* 0x0000ea00ff197b82 */ /* 0x000e620000000800 */
[----:B0-----:R-:W-:-:S07]  /*5ee0*/  IMAD.MOV.U32 R10, RZ, RZ, R20 ;  /* 0x000000ffff0a7224 */ /* 0x001fce00078e0014 */
.L_x_132:
        /* <DEDUP_REMOVED lines=11> */
.L_x_131:
[----:B------:R-:W-:Y:S05]  /*5fa0*/  BSYNC.RECONVERGENT B1 ;  /* 0x0000000000017941 */ /* 0x000fea0003800200 */
.L_x_130:
[----:B------:R-:W-:Y:S01]  /*5fb0*/  UMOV UR18, 0xffffffff ;  /* 0xffffffff00127882 */ /* 0x000fe20000000000 */
[----:B------:R-:W-:Y:S02]  /*5fc0*/  ISETP.GE.AND P1, PT, R25, 0x1, PT ;  /* 0x000000011900780c */ /* 0x000fe40003f26270 */
[----:B------:R-:W-:Y:S11]  /*5fd0*/  BRA.DIV UR18, `(.L_x_133) ;  /* 0x0000008e12687947 */ /* 0x000ff6000b800000 */
[----:B------:R-:W-:Y:S01]  /*5fe0*/  NOP ;  /* 0x0000000000007918 */ /* 0x000fe20000000000 */
.L_x_397:
[----:B------:R-:W-:Y:S04]  /*5ff0*/  BSSY B1, `(.L_x_134) ;  /* 0x0000019000017945 */ /* 0x000fe80003800000 */
[----:B------:R-:W-:Y:S05]  /*6000*/  @!P1 BRA `(.L_x_135) ;  /* 0x00000000005c9947 */ /* 0x000fea0003800000 */
[----:B0-----:R-:W-:-:S07]  /*6010*/  IMAD.MOV.U32 R14, RZ, RZ, RZ ;  /* 0x000000ffff0e7224 */ /* 0x001fce00078e00ff */
.L_x_140:
        /* <DEDUP_REMOVED lines=8> */
.L_x_138:
        /* <DEDUP_REMOVED lines=9> */
.L_x_137:
[----:B------:R-:W-:Y:S05]  /*6130*/  BSYNC.RECONVERGENT B2 ;  /* 0x0000000000027941 */ /* 0x000fea0003800200 */
.L_x_136:
[----:B------:R-:W-:-:S03]  /*6140*/  UMOV UR18, 0xffffffff ;  /* 0xffffffff00127882 */ /* 0x000fc60000000000 */
[----:B------:R-:W-:Y:S05]  /*6150*/  BRA.DIV UR18, `(.L_x_139) ;  /* 0x0000008e12247947 */ /* 0x000fea000b800000 */
[----:B------:R-:W-:Y:S01]  /*6160*/  NOP ;  /* 0x0000000000007918 */ /* 0x000fe20000000000 */
.L_x_400:
[----:B------:R-:W-:Y:S05]  /*6170*/  @P1 BRA `(.L_x_140) ;  /* 0xfffffffc00a81947 */ /* 0x000fea000383ffff */
.L_x_135:
[----:B------:R-:W-:Y:S05]  /*6180*/  BSYNC B1 ;  /* 0x0000000000017941 */ /* 0x000fea0003800000 */
.L_x_134:
[----:B------:R-:W-:Y:S05]  /*6190*/  @!P0 BRA `(.L_x_141) ;  /* 0x0000000000e08947 */ /* 0x000fea0003800000 */
[----:B------:R-:W-:Y:S01]  /*61a0*/  UISETP.GE.U32.AND UP0, UPT, UR9, 0x7, UPT ;  /* 0x000000070900788c */ /* 0x000fe2000bf06070 */
[----:B0-----:R-:W-:-:S08]  /*61b0*/  IMAD.MOV.U32 R16, RZ, RZ, RZ ;  /* 0x000000ffff107224 */ /* 0x001fd000078e00ff */
[----:B------:R-:W-:Y:S05]  /*61c0*/  BRA.U !UP0, `(.L_x_142) ;  /* 0x0000000108587547 */ /* 0x000fea000b800000 */
[----:B------:R-:W-:Y:S01]  /*61d0*/  BSSY.RECONVERGENT B1, `(.L_x_143) ;  /* 0x0000014000017945 */ /* 0x000fe20003800200 */
[----:B------:R-:W-:-:S07]  /*61e0*/  IMAD.MOV.U32 R17, RZ, RZ, RZ ;  /* 0x000000ffff117224 */ /* 0x000fce00078e00ff */
.L_x_144:
        /* <DEDUP_REMOVED lines=19> */
.L_x_143:
[----:B0-----:R-:W-:-:S07]  /*6320*/  IMAD.U32 R16, RZ, RZ, UR14 ;  /* 0x0000000eff107e24 */ /* 0x001fce000f8e00ff */
.L_x_142:
        /* <DEDUP_REMOVED lines=15> */
.L_x_145:
        /* <DEDUP_REMOVED lines=11> */
.L_x_146:
[C---:B0-----:R-:W-:Y:S02]  /*64d0*/  @P0 IMAD R9, R16.reuse, 0x20, R20 ;  /* 0x0000002010090824 */ /* 0x041fe400078e0214 */
[----:B------:R-:W-:Y:S02]  /*64e0*/  @P0 IMAD R16, R16, 0x8, R1 ;  /* 0x0000000810100824 */ /* 0x000fe400078e0201 */
[----:B------:R-:W-:-:S06]  /*64f0*/  @P0 IMAD.U32 R8, R9, 0x8, R2 ;  /* 0x0000000809080824 */ /* 0x000fcc00078e0002 */
[----:B------:R-:W0:Y:S04]  /*6500*/  @P0 LDS.64 R8, [R8] ;  /* 0x0000000008080984 */ /* 0x000e280000000a00 */
[----:B0-----:R0:W-:Y:S02]  /*6510*/  @P0 STL.64 [R16], R8 ;  /* 0x0000000810000387 */ /* 0x0011e40000100a00 */
.L_x_141:
[----:B------:R-:W-:Y:S01]  /*6520*/  UMOV UR18, 0xffffffff ;  /* 0xffffffff00127882 */ /* 0x000fe20000000000 */
[----:B------:R-:W-:Y:S02]  /*6530*/  ISETP.NE.AND P0, PT, R20, RZ, PT ;  /* 0x000000ff1400720c */ /* 0x000fe40003f05270 */
[----:B------:R-:W-:Y:S11]  /*6540*/  BRA.DIV UR18, `(.L_x_147) ;  /* 0x0000008a12447947 */ /* 0x000ff6000b800000 */
[----:B------:R-:W-:Y:S01]  /*6550*/  NOP ;  /* 0x0000000000007918 */ /* 0x000fe20000000000 */
.L_x_403:
[----:B------:R0:W-:Y:S01]  /*6560*/  @!P0 STS [R0], RZ ;  /* 0x000000ff00008388 */ /* 0x0001e20000000800 */
[----:B------:R-:W-:-:S03]  /*6570*/  UMOV UR18, 0xffffffff ;  /* 0xffffffff00127882 */ /* 0x000fc60000000000 */
[----:B------:R-:W-:Y:S05]  /*6580*/  BRA.DIV UR18, `(.L_x_148) ;  /* 0x0000008a12507947 */ /* 0x000fea000b800000 */
[----:B------:R-:W-:Y:S01]  /*6590*/  NOP ;  /* 0x0000000000007918 */ /* 0x000fe20000000000 */
.L_x_122:
[----:B------:R-:W-:Y:S05]  /*65a0*/  BSYNC B0 ;  /* 0x0000000000007941 */ /* 0x000fea0003800000 */
.L_x_121:
        /* <DEDUP_REMOVED lines=20> */
.L_x_152:
        /* <DEDUP_REMOVED lines=53> */
.L_x_151:
[----:B------:R-:W-:-:S07]  /*6a40*/  IMAD.U32 R8, RZ, RZ, UR13 ;  /* 0x0000000dff087e24 */ /* 0x000fce000f8e00ff */
.L_x_150:
        /* <DEDUP_REMOVED lines=31> */
.L_x_153:
        /* <DEDUP_REMOVED lines=18> */
.L_x_154:
        /* <DEDUP_REMOVED lines=15> */
.L_x_149:
        /* <DEDUP_REMOVED lines=15> */
.L_x_412:
        /* <DEDUP_REMOVED lines=17> */
.L_x_415:
[----:B---34-:R0:W3:Y:S01]  /*7050*/  LDS R26, [R0] ;  /* 0x00000000001a7984 */ /* 0x0180e20000000800 */
[----:B------:R-:W-:Y:S05]  /*7060*/  @!P1 BRA `(.L_x_159) ;  /* 0x0000000400549947 */ /* 0x000fea0003800000 */
[----:B------:R-:W-:Y:S01]  /*7070*/  UISETP.GE.U32.AND UP0, UPT, UR9, 0xf, UPT ;  /* 0x0000000f0900788c */ /* 0x000fe2000bf06070 */
[----:B------:R-:W-:-:S08]  /*7080*/  IMAD.MOV.U32 R27, RZ, RZ, RZ ;  /* 0x000000ffff1b7224 */ /* 0x000fd000078e00ff */
[----:B------:R-:W-:Y:S05]  /*7090*/  BRA.U !UP0, `(.L_x_160) ;  /* 0x0000000108887547 */ /* 0x000fea000b800000 */
[----:B------:R-:W-:Y:S01]  /*70a0*/  BSSY.RECONVERGENT B1, `(.L_x_161) ;  /* 0x0000020000017945 */ /* 0x000fe20003800200 */
[----:B------:R-:W-:-:S07]  /*70b0*/  IMAD.MOV.U32 R28, RZ, RZ, RZ ;  /* 0x000000ffff1c7224 */ /* 0x000fce00078e00ff */
.L_x_162:
        /* <DEDUP_REMOVED lines=31> */
.L_x_161:
[----:B--2---:R-:W-:-:S07]  /*72b0*/  IMAD.U32 R27, RZ, RZ, UR13 ;  /* 0x0000000dff1b7e24 */ /* 0x004fce000f8e00ff */
.L_x_160:
        /* <DEDUP_REMOVED lines=21> */
.L_x_163:
        /* <DEDUP_REMOVED lines=14> */
.L_x_164:
        /* <DEDUP_REMOVED lines=13> */
.L_x_159:
[----:B------:R-:W-:Y:S01]  /*75c0*/  ISETP.GE.AND P0, PT, R20, R25, PT ;  /* 0x000000191400720c */ /* 0x000fe20003f06270 */
[----:B------:R-:W-:-:S12]  /*75d0*/  BSSY.RECONVERGENT B1, `(.L_x_165) ;  /* 0x000000f000017945 */ /* 0x000fd80003800200 */
[----:B------:R-:W-:Y:S05]  /*75e0*/  @P0 BRA `(.L_x_166) ;  /* 0x0000000000340947 */ /* 0x000fea0003800000 */
[----:B------:R-:W1:Y:S01]  /*75f0*/  LDC R25, c[0x0][0x3a8] ;  /* 0x0000ea00ff197b82 */ /* 0x000e620000000800 */
[----:B0---4-:R-:W-:-:S07]  /*7600*/  IMAD.MOV.U32 R10, RZ, RZ, R20 ;  /* 0x000000ffff0a7224 */ /* 0x011fce00078e0014 */
.L_x_167:
        /* <DEDUP_REMOVED lines=11> */
.L_x_166:
[----:B------:R-:W-:Y:S05]  /*76c0*/  BSYNC.RECONVERGENT B1 ;  /* 0x0000000000017941 */ /* 0x000fea0003800200 */
.L_x_165:
[----:B------:R-:W-:Y:S01]  /*76d0*/  UMOV UR18, 0xffffffff ;  /* 0xffffffff00127882 */ /* 0x000fe20000000000 */
[----:B------:R-:W-:Y:S02]  /*76e0*/  ISETP.GE.AND P0, PT, R25, 0x1, PT ;  /* 0x000000011900780c */ /* 0x000fe40003f06270 */
[----:B------:R-:W-:Y:S11]  /*76f0*/  BRA.DIV UR18, `(.L_x_168) ;  /* 0x0000007a12c47947 */ /* 0x000ff6000b800000 */
[----:B------:R-:W-:Y:S01]  /*7700*/  NOP ;  /* 0x0000000000007918 */ /* 0x000fe20000000000 */
.L_x_418:
[----:B------:R-:W-:Y:S04]  /*7710*/  BSSY B1, `(.L_x_169) ;  /* 0x0000019000017945 */ /* 0x000fe80003800000 */
[----:B------:R-:W-:Y:S05]  /*7720*/  @!P0 BRA `(.L_x_170) ;  /* 0x00000000005c8947 */ /* 0x000fea0003800000 */
[----:B0---4-:R-:W-:-:S07]  /*7730*/  IMAD.MOV.U32 R14, RZ, RZ, RZ ;  /* 0x000000ffff0e7224 */ /* 0x011fce00078e00ff */
.L_x_175:
        /* <DEDUP_REMOVED lines=8> */
.L_x_173:
        /* <DEDUP_REMOVED lines=9> */
.L_x_172:
[----:B------:R-:W-:Y:S05]  /*7850*/  BSYNC.RECONVERGENT B2 ;  /* 0x0000000000027941 */ /* 0x000fea0003800200 */
.L_x_171:
[----:B------:R-:W-:-:S03]  /*7860*/  UMOV UR18, 0xffffffff ;  /* 0xffffffff00127882 */ /* 0x000fc60000000000 */
[----:B------:R-:W-:Y:S05]  /*7870*/  BRA.DIV UR18, `(.L_x_174) ;  /* 0x0000007a12807947 */ /* 0x000fea000b800000 */
[----:B------:R-:W-:Y:S01]  /*7880*/  NOP ;  /* 0x0000000000007918 */ /* 0x000fe20000000000 */
.L_x_421:
[----:B------:R-:W-:Y:S05]  /*7890*/  @P0 BRA `(.L_x_175) ;  /* 0xfffffffc00a80947 */ /* 0x000fea000383ffff */
.L_x_170:
[----:B------:R-:W-:Y:S05]  /*78a0*/  BSYNC B1 ;  /* 0x0000000000017941 */ /* 0x000fea0003800000 */
.L_x_169:
[----:B------:R-:W-:Y:S05]  /*78b0*/  @!P1 BRA `(.L_x_176) ;  /* 0x0000000000e09947 */ /* 0x000fea0003800000 */
[----:B------:R-:W-:Y:S01]  /*78c0*/  UISETP.GE.U32.AND UP0, UPT, UR9, 0x7, UPT ;  /* 0x000000070900788c */ /* 0x000fe2000bf06070 */
[----:B0-----:R-:W-:-:S08]  /*78d0*/  IMAD.MOV.U32 R16, RZ, RZ, RZ ;  /* 0x000000ffff107224 */ /* 0x001fd000078e00ff */
[----:B------:R-:W-:Y:S05]  /*78e0*/  BRA.U !UP0, `(.L_x_177) ;  /* 0x0000000108587547 */ /* 0x000fea000b800000 */
[----:B------:R-:W-:Y:S01]  /*78f0*/  BSSY.RECONVERGENT B1, `(.L_x_178) ;  /* 0x0000014000017945 */ /* 0x000fe20003800200 */
[----:B----4-:R-:W-:-:S07]  /*7900*/  IMAD.MOV.U32 R17, RZ, RZ, RZ ;  /* 0x000000ffff117224 */ /* 0x010fce00078e00ff */
.L_x_179:
        /* <DEDUP_REMOVED lines=19> */
.L_x_178:
[----:B0-----:R-:W-:-:S07]  /*7a40*/  IMAD.U32 R16, RZ, RZ, UR14 ;  /* 0x0000000eff107e24 */ /* 0x001fce000f8e00ff */
.L_x_177:
        /* <DEDUP_REMOVED lines=15> */
.L_x_180:
        /* <DEDUP_REMOVED lines=11> */
.L_x_181:
[C---:B0---4-:R-:W-:Y:S02]  /*7bf0*/  @P0 IMAD R9, R16.reuse, 0x20, R20 ;  /* 0x0000002010090824 */ /* 0x051fe400078e0214 */
[----:B------:R-:W-:Y:S02]  /*7c00*/  @P0 IMAD R16, R16, 0x8, R1 ;  /* 0x0000000810100824 */ /* 0x000fe400078e0201 */
[----:B------:R-:W-:-:S06]  /*7c10*/  @P0 IMAD.U32 R8, R9, 0x8, R2 ;  /* 0x0000000809080824 */ /* 0x000fcc00078e0002 */
[----:B------:R-:W0:Y:S04]  /*7c20*/  @P0 LDS.64 R8, [R8] ;  /* 0x0000000008080984 */ /* 0x000e280000000a00 */
[----:B0-----:R0:W-:Y:S02]  /*7c30*/  @P0 STL.64 [R16], R8 ;  /* 0x0000000810000387 */ /* 0x0011e40000100a00 */
.L_x_176:
[----:B------:R-:W-:Y:S01]  /*7c40*/  UMOV UR18, 0xffffffff ;  /* 0xffffffff00127882 */ /* 0x000fe20000000000 */
[----:B------:R-:W-:Y:S02]  /*7c50*/  ISETP.NE.AND P0, PT, R20, RZ, PT ;  /* 0x000000ff1400720c */ /* 0x000fe40003f05270 */
[----:B------:R-:W-:Y:S11]  /*7c60*/  BRA.DIV UR18, `(.L_x_182) ;  /* 0x0000007612a07947 */ /* 0x000ff6000b800000 */
[----:B------:R-:W-:Y:S01]  /*7c70*/  NOP ;  /* 0x0000000000007918 */ /* 0x000fe20000000000 */
.L_x_424:
[----:B------:R0:W-:Y:S01]  /*7c80*/  @!P0 STS [R0], RZ ;  /* 0x000000ff00008388 */ /* 0x0001e20000000800 */
[----:B------:R-:W-:-:S03]  /*7c90*/  UMOV UR18, 0xffffffff ;  /* 0xffffffff00127882 */ /* 0x000fc60000000000 */
[----:B------:R-:W-:Y:S05]  /*7ca0*/  BRA.DIV UR18, `(.L_x_183) ;  /* 0x0000007612ac7947 */ /* 0x000fea000b800000 */
[----:B------:R-:W-:Y:S01]  /*7cb0*/  NOP ;  /* 0x0000000000007918 */ /* 0x000fe20000000000 */
.L_x_157:
[----:B------:R-:W-:Y:S05]  /*7cc0*/  BSYNC B0 ;  /* 0x0000000000007941 */ /* 0x000fea0003800000 */
.L_x_156:
        /* <DEDUP_REMOVED lines=17> */
.L_x_187:
        /* <DEDUP_REMOVED lines=53> */
.L_x_186:
[----:B------:R-:W-:-:S07]  /*8130*/  IMAD.U32 R8, RZ, RZ, UR13 ;  /* 0x0000000dff087e24 */ /* 0x000fce000f8e00ff */
.L_x_185:
        /* <DEDUP_REMOVED lines=31> */
.L_x_188:
        /* <DEDUP_REMOVED lines=18> */
.L_x_189:
        /* <DEDUP_REMOVED lines=15> */
.L_x_184:
        /* <DEDUP_REMOVED lines=15> */
.L_x_433:
[----:B----4-:R-:W-:Y:S01]  /*8630*/  FSETP.GEU.AND P0, PT, R14, R12, PT ;  /* 0x0000000c0e00720b */ /* 0x010fe20003f0e000 */
[----:B------:R-:W-:Y:S03]  /*8640*/  BSSY B0, `(.L_x_191) ;  /* 0x00000db000007945 */ /* 0x000fe60003800000 */
[----:B------:R-:W-:-:S04]  /*8650*/  FSEL R12, R12, R14, !P0 ;  /* 0x0000000e0c0c7208 */ /* 0x000fc80004000000 */
[----:B------:R-:W-:-:S13]  /*8660*/  FSETP.GEU.AND P0, PT, R9, R12, PT ;  /* 0x0000000c0900720b */ /* 0x000fda0003f0e000 */
[----:B------:R-:W-:Y:S05]  /*8670*/  @P0 BRA `(.L_x_192) ;  /* 0x0000000c005c0947 */ /* 0x000fea0003800000 */
[----:B------:R-:W-:Y:S01]  /*8680*/  IMAD.MOV.U32 R11, RZ, RZ, 0x1 ;  /* 0x00000001ff0b7424 */ /* 0x000fe200078e00ff */
[----:B------:R-:W4:Y:S01]  /*8690*/  LDCU UR18, c[0x0][0x3a8] ;  /* 0x00007500ff1277ac */ /* 0x000f220008000800 */
[----:B------:R-:W-:-:S03]  /*86a0*/  LOP3.LUT R13, R20, 0xa0, RZ, 0xfc, !PT ;  /* 0x000000a0140d7812 */ /* 0x000fc600078efcff */
[----:B------:R-:W5:Y:S01]  /*86b0*/  ATOMS.ADD R8, [R0], R11 ;  /* 0x0000000b0008738c */ /* 0x000f620000000000 */
[----:B----4-:R-:W-:-:S05]  /*86c0*/  IMAD.U32 R25, RZ, RZ, UR18 ;  /* 0x00000012ff197e24 */ /* 0x010fca000f8e00ff */
[----:B-----5:R-:W-:-:S13]  /*86d0*/  ISETP.GE.AND P0, PT, R8, R25, PT ;  /* 0x000000190800720c */ /* 0x020fda0003f06270 */
[----:B------:R-:W-:Y:S02]  /*86e0*/  @!P0 IMAD R10, R8, 0x8, R22 ;  /* 0x00000008080a8824 */ /* 0x000fe400078e0216 */
[----:B------:R-:W-:-:S05]  /*86f0*/  @!P0 IMAD.IADD R8, R13, 0x1, R6 ;  /* 0x000000010d088824 */ /* 0x000fca00078e0206 */
        /* <DEDUP_REMOVED lines=8> */
.L_x_436:
[----:B---3--:R3:W4:Y:S01]  /*8780*/  LDS R26, [R0] ;  /* 0x00000000001a7984 */ /* 0x0087220000000800 */
[----:B------:R-:W-:Y:S05]  /*8790*/  @!P0 BRA `(.L_x_194) ;  /* 0x0000000400548947 */ /* 0x000fea0003800000 */
[----:B------:R-:W-:Y:S01]  /*87a0*/  UISETP.GE.U32.AND UP0, UPT, UR9, 0xf, UPT ;  /* 0x0000000f0900788c */ /* 0x000fe2000bf06070 */
[----:B------:R-:W-:-:S08]  /*87b0*/  IMAD.MOV.U32 R27, RZ, RZ, RZ ;  /* 0x000000ffff1b7224 */ /* 0x000fd000078e00ff */
[----:B------:R-:W-:Y:S05]  /*87c0*/  BRA.U !UP0, `(.L_x_195) ;  /* 0x0000000108887547 */ /* 0x000fea000b800000 */
[----:B------:R-:W-:Y:S01]  /*87d0*/  BSSY.RECONVERGENT B1, `(.L_x_196) ;  /* 0x0000020000017945 */ /* 0x000fe20003800200 */
[----:B------:R-:W-:-:S07]  /*87e0*/  IMAD.MOV.U32 R28, RZ, RZ, RZ ;  /* 0x000000ffff1c7224 */ /* 0x000fce00078e00ff */
.L_x_197:
        /* <DEDUP_REMOVED lines=31> */
.L_x_196:
[----:B0-----:R-:W-:-:S07]  /*89e0*/  IMAD.U32 R27, RZ, RZ, UR13 ;  /* 0x0000000dff1b7e24 */ /* 0x001fce000f8e00ff */
.L_x_195:
        /* <DEDUP_REMOVED lines=21> */
.L_x_198:
        /* <DEDUP_REMOVED lines=14> */
.L_x_199:
        /* <DEDUP_REMOVED lines=13> */
.L_x_194:
[----:B------:R-:W-:Y:S01]  /*8cf0*/  ISETP.GE.AND P1, PT, R20, R25, PT ;  /* 0x000000191400720c */ /* 0x000fe20003f26270 */
[----:B------:R-:W-:-:S12]  /*8d00*/  BSSY.RECONVERGENT B1, `(.L_x_200) ;  /* 0x000000f000017945 */ /* 0x000fd80003800200 */
[----:B------:R-:W-:Y:S05]  /*8d10*/  @P1 BRA `(.L_x_201) ;  /* 0x0000000000341947 */ /* 0x000fea0003800000 */
[----:B------:R-:W1:Y:S01]  /*8d20*/  LDC R25, c[0x0][0x3a8] ;  /* 0x0000ea00ff197b82 */ /* 0x000e620000000800 */
[----:B0-----:R-:W-:-:S07]  /*8d30*/  IMAD.MOV.U32 R10, RZ, RZ, R20 ;  /* 0x000000ffff0a7224 */ /* 0x001fce00078e0014 */
.L_x_202:
        /* <DEDUP_REMOVED lines=11> */
.L_x_201:
[----:B------:R-:W-:Y:S05]  /*8df0*/  BSYNC.RECONVERGENT B1 ;  /* 0x0000000000017941 */ /* 0x000fea0003800200 */
.L_x_200:
[----:B------:R-:W-:Y:S01]  /*8e00*/  UMOV UR18, 0xffffffff ;  /* 0xffffffff00127882 */ /* 0x000fe20000000000 */
[----:B------:R-:W-:Y:S02]  /*8e10*/  ISETP.GE.AND P1, PT, R25, 0x1, PT ;  /* 0x000000011900780c */ /* 0x000fe40003f26270 */
[----:B------:R-:W-:Y:S11]  /*8e20*/  BRA.DIV UR18, `(.L_x_203) ;  /* 0x0000006a12207947 */ /* 0x000ff6000b800000 */
[----:B------:R-:W-:Y:S01]  /*8e30*/  NOP ;  /* 0x0000000000007918 */ /* 0x000fe20000000000 */
.L_x_439:
[----:B------:R-:W-:Y:S04]  /*8e40*/  BSSY B1, `(.L_x_204) ;  /* 0x0000019000017945 */ /* 0x000fe80003800000 */
[----:B------:R-:W-:Y:S05]  /*8e50*/  @!P1 BRA `(.L_x_205) ;  /* 0x00000000005c9947 */ /* 0x000fea0003800000 */
[----:B0-----:R-:W-:-:S07]  /*8e60*/  IMAD.MOV.U32 R14, RZ, RZ, RZ ;  /* 0x000000ffff0e7224 */ /* 0x001fce00078e00ff */
.L_x_210:
        /* <DEDUP_REMOVED lines=8> */
.L_x_208:
        /* <DEDUP_REMOVED lines=9> */
.L_x_207:
[----:B------:R-:W-:Y:S05]  /*8f80*/  BSYNC.RECONVERGENT B2 ;  /* 0x0000000000027941 */ /* 0x000fea0003800200 */
.L_x_206:
[----:B------:R-:W-:-:S03]  /*8f90*/  UMOV UR18, 0xffffffff ;  /* 0xffffffff00127882 */ /* 0x000fc60000000000 */
[----:B------:R-:W-:Y:S05]  /*8fa0*/  BRA.DIV UR18, `(.L_x_209) ;  /* 0x0000006612dc7947 */ /* 0x000fea000b800000 */
[----:B------:R-:W-:Y:S01]  /*8fb0*/  NOP ;  /* 0x0000000000007918 */ /* 0x000fe20000000000 */
.L_x_442:
[----:B------:R-:W-:Y:S05]  /*8fc0*/  @P1 BRA `(.L_x_210) ;  /* 0xfffffffc00a81947 */ /* 0x000fea000383ffff */
.L_x_205:
[----:B------:R-:W-:Y:S05]  /*8fd0*/  BSYNC B1 ;  /* 0x0000000000017941 */ /* 0x000fea0003800000 */
.L_x_204:
[----:B------:R-:W-:Y:S05]  /*8fe0*/  @!P0 BRA `(.L_x_211) ;  /* 0x0000000000e08947 */ /* 0x000fea0003800000 */
[----:B------:R-:W-:Y:S01]  /*8ff0*/  UISETP.GE.U32.AND UP0, UPT, UR9, 0x7, UPT ;  /* 0x000000070900788c */ /* 0x000fe2000bf06070 */
[----:B0-----:R-:W-:-:S08]  /*9000*/  IMAD.MOV.U32 R16, RZ, RZ, RZ ;  /* 0x000000ffff107224 */ /* 0x001fd000078e00ff */
[----:B------:R-:W-:Y:S05]  /*9010*/  BRA.U !UP0, `(.L_x_212) ;  /* 0x0000000108587547 */ /* 0x000fea000b800000 */
[----:B------:R-:W-:Y:S01]  /*9020*/  BSSY.RECONVERGENT B1, `(.L_x_213) ;  /* 0x0000014000017945 */ /* 0x000fe20003800200 */
[----:B------:R-:W-:-:S07]  /*9030*/  IMAD.MOV.U32 R17, RZ, RZ, RZ ;  /* 0x000000ffff117224 */ /* 0x000fce00078e00ff */
.L_x_214:
        /* <DEDUP_REMOVED lines=19> */
.L_x_213:
[----:B0-----:R-:W-:-:S07]  /*9170*/  IMAD.U32 R16, RZ, RZ, UR14 ;  /* 0x0000000eff107e24 */ /* 0x001fce000f8e00ff */
.L_x_212:
        /* <DEDUP_REMOVED lines=15> */
.L_x_215:
        /* <DEDUP_REMOVED lines=11> */
.L_x_216:
[C---:B0-----:R-:W-:Y:S02]  /*9320*/  @P0 IMAD R9, R16.reuse, 0x20, R20 ;  /* 0x0000002010090824 */ /* 0x041fe400078e0214 */
[----:B------:R-:W-:Y:S02]  /*9330*/  @P0 IMAD R16, R16, 0x8, R1 ;  /* 0x0000000810100824 */ /* 0x000fe400078e0201 */
[----:B------:R-:W-:-:S06]  /*9340*/  @P0 IMAD.U32 R8, R9, 0x8, R2 ;  /* 0x0000000809080824 */ /* 0x000fcc00078e0002 */
[----:B------:R-:W0:Y:S04]  /*9350*/  @P0 LDS.64 R8, [R8] ;  /* 0x0000000008080984 */ /* 0x000e280000000a00 */
[----:B0-----:R0:W-:Y:S02]  /*9360*/  @P0 STL.64 [R16], R8 ;  /* 0x0000000810000387 */ /* 0x0011e40000100a00 */
.L_x_211:
[----:B------:R-:W-:Y:S01]  /*9370*/  UMOV UR18, 0xffffffff ;  /* 0xffffffff00127882 */ /* 0x000fe20000000000 */
[----:B------:R-:W-:Y:S02]  /*9380*/  ISETP.NE.AND P0, PT, R20, RZ, PT ;  /* 0x000000ff1400720c */ /* 0x000fe40003f05270 */
[----:B------:R-:W-:Y:S11]  /*9390*/  BRA.DIV UR18, `(.L_x_217) ;  /* 0x0000006212fc7947 */ /* 0x000ff6000b800000 */
[----:B------:R-:W-:Y:S01]  /*93a0*/  NOP ;  /* 0x0000000000007918 */ /* 0x000fe20000000000 */
.L_x_445:
[----:B------:R0:W-:Y:S01]  /*93b0*/  @!P0 STS [R0], RZ ;  /* 0x000000ff00008388 */ /* 0x0001e20000000800 */
[----:B------:R-:W-:-:S03]  /*93c0*/  UMOV UR18, 0xffffffff ;  /* 0xffffffff00127882 */ /* 0x000fc60000000000 */
[----:B------:R-:W-:Y:S05]  /*93d0*/  BRA.DIV UR18, `(.L_x_218) ;  /* 0x0000006612087947 */ /* 0x000fea000b800000 */
[----:B------:R-:W-:Y:S01]  /*93e0*/  NOP ;  /* 0x0000000000007918 */ /* 0x000fe20000000000 */
.L_x_192:
[----:B------:R-:W-:Y:S05]  /*93f0*/  BSYNC B0 ;  /* 0x0000000000007941 */ /* 0x000fea0003800000 */
.L_x_191:
[----:B------:R-:W-:-:S13]  /*9400*/  ISETP.GE.AND P0, PT, R7, R24, PT ;  /* 0x000000180700720c */ /* 0x000fda0003f06270 */
[----:B------:R-:W-:Y:S05]  /*9410*/  @P0 BRA `(.L_x_10) ;  /* 0x0000002c00840947 */ /* 0x000fea0003800000 */
[----:B0-----:R-:W0:Y:S01]  /*9420*/  LDS.64 R8, [R23+0x600] ;  /* 0x0006000017087984 */ /* 0x001e220000000a00 */
        /* <DEDUP_REMOVED lines=16> */
.L_x_222:
        /* <DEDUP_REMOVED lines=53> */
.L_x_221:
[----:B------:R-:W-:-:S07]  /*9880*/  IMAD.U32 R8, RZ, RZ, UR13 ;  /* 0x0000000dff087e24 */ /* 0x000fce000f8e00ff */
.L_x_220:
        /* <DEDUP_REMOVED lines=31> */
.L_x_223:
        /* <DEDUP_REMOVED lines=18> */
.L_x_224:
        /* <DEDUP_REMOVED lines=15> */
.L_x_219:
        /* <DEDUP_REMOVED lines=15> */
.L_x_454:
        /* <DEDUP_REMOVED lines=8> */
[----:B------:R-:W-:Y:S02]  /*9e00*/  @!P0 IMAD R10, R8, 0x8, R22 ;  /* 0x00000008080a8824 */ /* 0x000fe400078e0216 */
[----:B------:R-:W-:-:S05]  /*9e10*/  @!P0 IMAD.IADD R8, R7, 0x1, R6 ;  /* 0x0000000107088824 */ /* 0x000fca00078e0206 */
[----:B------:R-:W-:Y:S04]  /*9e20*/  @!P0 STS.64 [R10], R8 ;  /* 0x000000080a008388 */ /* 0x000fe80000000a00 */
[----:B------:R-:W0:Y:S02]  /*9e30*/  LDS R12, [R0] ;  /* 0x00000000000c7984 */ /* 0x000e240000000800 */
[----:B0-----:R-:W-:-:S13]  /*9e40*/  ISETP.GE.AND P0, PT, R12, R25, PT ;  /* 0x000000190c00720c */ /* 0x001fda0003f06270 */
[----:B------:R-:W-:Y:S05]  /*9e50*/  @!P0 BRA `(.L_x_227) ;  /* 0x0000000c00288947 */ /* 0x000fea0003800000 */
[----:B------:R-:W-:-:S03]  /*9e60*/  UMOV UR18, 0xffffffff ;  /* 0xffffffff00127882 */ /* 0x000fc60000000000 */
[----:B------:R-:W-:Y:S05]  /*9e70*/  BRA.DIV UR18, `(.L_x_228) ;  /* 0x0000005e12147947 */ /* 0x000fea000b800000 */
[----:B------:R-:W-:Y:S01]  /*9e80*/  NOP ;  /* 0x0000000000007918 */ /* 0x000fe20000000000 */
.L_x_457:
[----:B---34-:R0:W3:Y:S01]  /*9e90*/  LDS R26, [R0] ;  /* 0x00000000001a7984 */ /* 0x0180e20000000800 */
[----:B------:R-:W-:Y:S05]  /*9ea0*/  @!P1 BRA `(.L_x_229) ;  /* 0x0000000400549947 */ /* 0x000fea0003800000 */
[----:B------:R-:W-:Y:S01]  /*9eb0*/  UISETP.GE.U32.AND UP0, UPT, UR9, 0xf, UPT ;  /* 0x0000000f0900788c */ /* 0x000fe2000bf06070 */
[----:B------:R-:W-:-:S08]  /*9ec0*/  IMAD.MOV.U32 R27, RZ, RZ, RZ ;  /* 0x000000ffff1b7224 */ /* 0x000fd000078e00ff */
[----:B------:R-:W-:Y:S05]  /*9ed0*/  BRA.U !UP0, `(.L_x_230) ;  /* 0x0000000108887547 */ /* 0x000fea000b800000 */
[----:B------:R-:W-:Y:S01]  /*9ee0*/  BSSY.RECONVERGENT B1, `(.L_x_231) ;  /* 0x0000020000017945 */ /* 0x000fe20003800200 */
[----:B------:R-:W-:-:S07]  /*9ef0*/  IMAD.MOV.U32 R28, RZ, RZ, RZ ;  /* 0x000000ffff1c7224 */ /* 0x000fce00078e00ff */
.L_x_232:
        /* <DEDUP_REMOVED lines=31> */
.L_x_231:
[----:B--2---:R-:W-:-:S07]  /*a0f0*/  IMAD.U32 R27, RZ, RZ, UR13 ;  /* 0x0000000dff1b7e24 */ /* 0x004fce000f8e00ff */
.L_x_230:
        /* <DEDUP_REMOVED lines=21> */
.L_x_233:
        /* <DEDUP_REMOVED lines=14> */
.L_x_234:
        /* <DEDUP_REMOVED lines=13> */
.L_x_229:
[----:B------:R-:W-:Y:S01]  /*a400*/  ISETP.GE.AND P0, PT, R20, R25, PT ;  /* 0x000000191400720c */ /* 0x000fe20003f06270 */
[----:B------:R-:W-:-:S12]  /*a410*/  BSSY.RECONVERGENT B1, `(.L_x_235) ;  /* 0x000000f000017945 */ /* 0x000fd80003800200 */
[----:B------:R-:W-:Y:S05]  /*a420*/  @P0 BRA `(.L_x_236) ;  /* 0x0000000000340947 */ /* 0x000fea0003800000 */
[----:B------:R-:W1:Y:S01]  /*a430*/  LDC R25, c[0x0][0x3a8] ;  /* 0x0000ea00ff197b82 */ /* 0x000e620000000800 */
[----:B0---4-:R-:W-:-:S07]  /*a440*/  IMAD.MOV.U32 R10, RZ, RZ, R20 ;  /* 0x000000ffff0a7224 */ /* 0x011fce00078e0014 */
.L_x_237:
        /* <DEDUP_REMOVED lines=11> */
.L_x_236:
[----:B------:R-:W-:Y:S05]  /*a500*/  BSYNC.RECONVERGENT B1 ;  /* 0x0000000000017941 */ /* 0x000fea0003800200 */
.L_x_235:
[----:B------:R-:W-:Y:S01]  /*a510*/  UMOV UR18, 0xffffffff ;  /* 0xffffffff00127882 */ /* 0x000fe20000000000 */
[----:B------:R-:W-:Y:S02]  /*a520*/  ISETP.GE.AND P0, PT, R25, 0x1, PT ;  /* 0x000000011900780c */ /* 0x000fe40003f06270 */
[----:B------:R-:W-:Y:S11]  /*a530*/  BRA.DIV UR18, `(.L_x_238) ;  /* 0x0000005612807947 */ /* 0x000ff6000b800000 */
[----:B------:R-:W-:Y:S01]  /*a540*/  NOP ;  /* 0x0000000000007918 */ /* 0x000fe20000000000 */
.L_x_460:
[----:B------:R-:W-:Y:S04]  /*a550*/  BSSY B1, `(.L_x_239) ;  /* 0x0000019000017945 */ /* 0x000fe80003800000 */
[----:B------:R-:W-:Y:S05]  /*a560*/  @!P0 BRA `(.L_x_240) ;  /* 0x00000000005c8947 */ /* 0x000fea0003800000 */
[----:B0---4-:R-:W-:-:S07]  /*a570*/  IMAD.MOV.U32 R14, RZ, RZ, RZ ;  /* 0x000000ffff0e7224 */ /* 0x011fce00078e00ff */
.L_x_245:
        /* <DEDUP_REMOVED lines=8> */
.L_x_243:
        /* <DEDUP_REMOVED lines=9> */
.L_x_242:
[----:B------:R-:W-:Y:S05]  /*a690*/  BSYNC.RECONVERGENT B2 ;  /* 0x0000000000027941 */ /* 0x000fea0003800200 */
.L_x_241:
[----:B------:R-:W-:-:S03]  /*a6a0*/  UMOV UR18, 0xffffffff ;  /* 0xffffffff00127882 */ /* 0x000fc60000000000 */
[----:B------:R-:W-:Y:S05]  /*a6b0*/  BRA.DIV UR18, `(.L_x_244) ;  /* 0x00000056123c7947 */ /* 0x000fea000b800000 */
[----:B------:R-:W-:Y:S01]  /*a6c0*/  NOP ;  /* 0x0000000000007918 */ /* 0x000fe20000000000 */
.L_x_463:
[----:B------:R-:W-:Y:S05]  /*a6d0*/  @P0 BRA `(.L_x_245) ;  /* 0xfffffffc00a80947 */ /* 0x000fea000383ffff */
.L_x_240:
[----:B------:R-:W-:Y:S05]  /*a6e0*/  BSYNC B1 ;  /* 0x0000000000017941 */ /* 0x000fea0003800000 */
.L_x_239:
[----:B------:R-:W-:Y:S05]  /*a6f0*/  @!P1 BRA `(.L_x_246) ;  /* 0x0000000000e09947 */ /* 0x000fea0003800000 */
[----:B------:R-:W-:Y:S01]  /*a700*/  UISETP.GE.U32.AND UP0, UPT, UR9, 0x7, UPT ;  /* 0x000000070900788c */ /* 0x000fe2000bf06070 */
[----:B0-----:R-:W-:-:S08]  /*a710*/  IMAD.MOV.U32 R16, RZ, RZ, RZ ;  /* 0x000000ffff107224 */ /* 0x001fd000078e00ff */
[----:B------:R-:W-:Y:S05]  /*a720*/  BRA.U !UP0, `(.L_x_247) ;  /* 0x0000000108587547 */ /* 0x000fea000b800000 */
[----:B------:R-:W-:Y:S01]  /*a730*/  BSSY.RECONVERGENT B1, `(.L_x_248) ;  /* 0x0000014000017945 */ /* 0x000fe20003800200 */
[----:B----4-:R-:W-:-:S07]  /*a740*/  IMAD.MOV.U32 R17, RZ, RZ, RZ ;  /* 0x000000ffff117224 */ /* 0x010fce00078e00ff */
.L_x_249:
        /* <DEDUP_REMOVED lines=19> */
.L_x_248:
[----:B0-----:R-:W-:-:S07]  /*a880*/  IMAD.U32 R16, RZ, RZ, UR14 ;  /* 0x0000000eff107e24 */ /* 0x001fce000f8e00ff */
.L_x_247:
        /* <DEDUP_REMOVED lines=15> */
.L_x_250:
        /* <DEDUP_REMOVED lines=11> */
.L_x_251:
[C---:B0---4-:R-:W-:Y:S02]  /*aa30*/  @P0 IMAD R9, R16.reuse, 0x20, R20 ;  /* 0x0000002010090824 */ /* 0x051fe400078e0214 */
[----:B------:R-:W-:Y:S02]  /*aa40*/  @P0 IMAD R16, R16, 0x8, R1 ;  /* 0x0000000810100824 */ /* 0x000fe400078e0201 */
[----:B------:R-:W-:-:S06]  /*aa50*/  @P0 IMAD.U32 R8, R9, 0x8, R2 ;  /* 0x0000000809080824 */ /* 0x000fcc00078e0002 */
[----:B------:R-:W0:Y:S04]  /*aa60*/  @P0 LDS.64 R8, [R8] ;  /* 0x0000000008080984 */ /* 0x000e280000000a00 */
[----:B0-----:R0:W-:Y:S02]  /*aa70*/  @P0 STL.64 [R16], R8 ;  /* 0x0000000810000387 */ /* 0x0011e40000100a00 */
.L_x_246:
[----:B------:R-:W-:Y:S01]  /*aa80*/  UMOV UR18, 0xffffffff ;  /* 0xffffffff00127882 */ /* 0x000fe20000000000 */
[----:B------:R-:W-:Y:S02]  /*aa90*/  ISETP.NE.AND P0, PT, R20, RZ, PT ;  /* 0x000000ff1400720c */ /* 0x000fe40003f05270 */
[----:B------:R-:W-:Y:S11]  /*aaa0*/  BRA.DIV UR18, `(.L_x_252) ;  /* 0x00000052125c7947 */ /* 0x000ff6000b800000 */
[----:B------:R-:W-:Y:S01]  /*aab0*/  NOP ;  /* 0x0000000000007918 */ /* 0x000fe20000000000 */
.L_x_466:
[----:B------:R0:W-:Y:S01]  /*aac0*/  @!P0 STS [R0], RZ ;  /* 0x000000ff00008388 */ /* 0x0001e20000000800 */
[----:B------:R-:W-:-:S03]  /*aad0*/  UMOV UR18, 0xffffffff ;  /* 0xffffffff00127882 */ /* 0x000fc60000000000 */
[----:B------:R-:W-:Y:S05]  /*aae0*/  BRA.DIV UR18, `(.L_x_253) ;  /* 0x0000005212687947 */ /* 0x000fea000b800000 */
[----:B------:R-:W-:Y:S01]  /*aaf0*/  NOP ;  /* 0x0000000000007918 */ /* 0x000fe20000000000 */
.L_x_227:
[----:B------:R-:W-:Y:S05]  /*ab00*/  BSYNC B0 ;  /* 0x0000000000007941 */ /* 0x000fea0003800000 */
.L_x_226:
        /* <DEDUP_REMOVED lines=17> */
.L_x_257:
        /* <DEDUP_REMOVED lines=8> */
[----:B------:R-:W3:Y:S04]  /*aca0*/  LDL R11, [R13+0x3c] ;  /* 0x00003c000d0b7983 */ /* 0x000ee80000100800 */
[----:B------:R-:W3:Y:S01]  /*acb0*/  LDL R10, [R13+0x44] ;  /* 0x000044000d0a7983 */ /* 0x000ee20000100800 */
[----:B----4-:R-:W-:-:S04]  /*acc0*/  FSETP.GT.AND P0, PT, R25, R14, PT ;  /* 0x0000000e1900720b */ /* 0x010fc80003f04000 */
[----:B------:R-:W-:Y:S02]  /*acd0*/  FSEL R25, R25, R14, P0 ;  /* 0x0000000e19197208 */ /* 0x000fe40000000000 */
[----:B------:R-:W4:Y:S02]  /*ace0*/  LDL R14, [R13+0x4c] ;  /* 0x00004c000d0e7983 */ /* 0x000f240000100800 */
[----:B-----5:R-:W-:-:S04]  /*acf0*/  FSETP.GT.AND P0, PT, R16, R25, PT ;  /* 0x000000191000720b */ /* 0x020fc80003f04000 */
[----:B------:R-:W-:Y:S02]  /*ad00*/  FSEL R25, R16, R25, P0 ;  /* 0x0000001910197208 */ /* 0x000fe40000000000 */
[----:B------:R-:W5:Y:S02]  /*ad10*/  LDL R16, [R13+0x54] ;  /* 0x000054000d107983 */ /* 0x000f640000100800 */
[----:B--2---:R-:W-:-:S04]  /*ad20*/  FSETP.GT.AND P0, PT, R24, R25, PT ;  /* 0x000000191800720b */ /* 0x004fc80003f04000 */
[----:B---3--:R-:W-:Y:S02]  /*ad30*/  FSEL R26, R24, R25, P0 ;  /* 0x00000019181a7208 */ /* 0x008fe40000000000 */
[----:B------:R-:W2:Y:S02]  /*ad40*/  LDL R24, [R13+0x5c] ;  /* 0x00005c000d187983 */ /* 0x000ea40000100800 */
[----:B------:R-:W-:-:S04]  /*ad50*/  FSETP.GT.AND P0, PT, R19, R26, PT ;  /* 0x0000001a1300720b */ /* 0x000fc80003f04000 */
[----:B------:R-:W-:Y:S02]  /*ad60*/  FSEL R25, R19, R26, P0 ;  /* 0x0000001a13197208 */ /* 0x000fe40000000000 */
[----:B------:R-:W3:Y:S02]  /*ad70*/  LDL R19, [R13+0x64] ;  /* 0x000064000d137983 */ /* 0x000ee40000100800 */
[----:B------:R-:W-:-:S04]  /*ad80*/  FSETP.GT.AND P0, PT, R18, R25, PT ;  /* 0x000000191200720b */ /* 0x000fc80003f04000 */
[----:B------:R-:W-:Y:S02]  /*ad90*/  FSEL R26, R18, R25, P0 ;  /* 0x00000019121a7208 */ /* 0x000fe40000000000 */
[----:B------:R-:W3:Y:S02]  /*ada0*/  LDL R18, [R13+0x6c] ;  /* 0x00006c000d127983 */ /* 0x000ee40000100800 */
[CC--:B------:R-:W-:Y:S02]  /*adb0*/  FSETP.GT.AND P0, PT, R17.reuse, R26.reuse, PT ;  /* 0x0000001a1100720b */ /* 0x0c0fe40003f04000 */
[----:B------:R-:W3:Y:S02]  /*adc0*/  LDL R25, [R13+0x7c] ;  /* 0x00007c000d197983 */ /* 0x000ee40000100800 */
[----:B------:R-:W-:Y:S02]  /*add0*/  FSEL R27, R17, R26, P0 ;  /* 0x0000001a111b7208 */ /* 0x000fe40000000000 */
[----:B------:R-:W3:Y:S02]  /*ade0*/  LDL R17, [R13+0x74] ;  /* 0x000074000d117983 */ /* 0x000ee40000100800 */
[----:B------:R-:W-:-:S04]  /*adf0*/  FSETP.GT.AND P0, PT, R12, R27, PT ;  /* 0x0000001b0c00720b */ /* 0x000fc80003f04000 */
[----:B------:R-:W-:-:S04]  /*ae00*/  FSEL R12, R12, R27, P0 ;  /* 0x0000001b0c0c7208 */ /* 0x000fc80000000000 */
[----:B------:R-:W-:-:S04]  /*ae10*/  FSETP.GT.AND P0, PT, R11, R12, PT ;  /* 0x0000000c0b00720b */ /* 0x000fc80003f04000 */
[----:B------:R-:W-:-:S04]  /*ae20*/  FSEL R11, R11, R12, P0 ;  /* 0x0000000c0b0b7208 */ /* 0x000fc80000000000 */
[----:B------:R-:W-:-:S04]  /*ae30*/  FSETP.GT.AND P0, PT, R10, R11, PT ;  /* 0x0000000b0a00720b */ /* 0x000fc80003f04000 */
[----:B------:R-:W-:Y:S01]  /*ae40*/  FSEL R11, R10, R11, P0 ;  /* 0x0000000b0a0b7208 */ /* 0x000fe20000000000 */
[----:B------:R-:W-:-:S05]  /*ae50*/  VIADD R8, R8, 0x10 ;  /* 0x0000001008087836 */ /* 0x000fca0000000000 */
[----:B------:R-:W-:Y:S02]  /*ae60*/  ISETP.NE.AND P1, PT, R8, UR13, PT ;  /* 0x0000000d08007c0c */ /* 0x000fe4000bf25270 */
        /* <DEDUP_REMOVED lines=16> */
.L_x_256:
[----:B------:R-:W-:-:S07]  /*af70*/  IMAD.U32 R8, RZ, RZ, UR13 ;  /* 0x0000000dff087e24 */ /* 0x000fce000f8e00ff */
.L_x_255:
        /* <DEDUP_REMOVED lines=31> */
.L_x_258:
        /* <DEDUP_REMOVED lines=18> */
.L_x_259:
        /* <DEDUP_REMOVED lines=15> */
.L_x_254:
        /* <DEDUP_REMOVED lines=15> */
.L_x_475:
[----:B----4-:R-:W-:-:S04]  /*b470*/  FSETP.GEU.AND P0, PT, R14, R12, PT ;  /* 0x0000000c0e00720b */ /* 0x010fc80003f0e000 */
        /* <DEDUP_REMOVED lines=18> */
.L_x_478:
[----:B------:R4:W0:Y:S01]  /*b5a0*/  LDS R25, [R0] ;  /* 0x0000000000197984 */ /* 0x0008220000000800 */
[----:B------:R-:W-:Y:S05]  /*b5b0*/  @!P0 BRA `(.L_x_262) ;  /* 0x0000000400548947 */ /* 0x000fea0003800000 */
[----:B------:R-:W-:Y:S01]  /*b5c0*/  UISETP.GE.U32.AND UP0, UPT, UR9, 0xf, UPT ;  /* 0x0000000f0900788c */ /* 0x000fe2000bf06070 */
[----:B---3--:R-:W-:-:S08]  /*b5d0*/  IMAD.MOV.U32 R26, RZ, RZ, RZ ;  /* 0x000000ffff1a7224 */ /* 0x008fd000078e00ff */
[----:B------:R-:W-:Y:S05]  /*b5e0*/  BRA.U !UP0, `(.L_x_263) ;  /* 0x0000000108887547 */ /* 0x000fea000b800000 */
[----:B------:R-:W-:Y:S01]  /*b5f0*/  BSSY.RECONVERGENT B0, `(.L_x_264) ;  /* 0x0000020000007945 */ /* 0x000fe20003800200 */
[----:B------:R-:W-:-:S07]  /*b600*/  IMAD.MOV.U32 R27, RZ, RZ, RZ ;  /* 0x000000ffff1b7224 */ /* 0x000fce00078e00ff */
.L_x_265:
[----:B------:R-:W-:-:S05]  /*b610*/  IMAD R28, R27, 0x8, R1 ;  /* 0x000000081b1c7824 */ /* 0x000fca00078e0201 */
[----:B0-----:R-:W3:Y:S04]  /*b620*/  LDL.128 R12, [R28] ;  /* 0x000000001c0c7983 */ /* 0x001ee80000100c00 */
[----:B------:R-:W5:Y:S01]  /*b630*/  LDL.128 R8, [R28+0x10] ;  /* 0x000010001c087983 */ /* 0x000f620000100c00 */
[----:B------:R-:W-:-:S04]  /*b640*/  IMAD R17, R27, 0x20, R20 ;  /* 0x000000201b117824 */ /* 0x000fc800078e0214 */
[----:B------:R-:W-:Y:S02]  /*b650*/  IMAD.U32 R26, R17, 0x8, R2 ;  /* 0x00000008111a7824 */ /* 0x000fe400078e0002 */
[----:B------:R-:W2:Y:S04]  /*b660*/  LDL.128 R16, [R28+0x30] ;  /* 0x000030001c107983 */ /* 0x000ea80000100c00 */
[----:B---3--:R-:W-:Y:S04]  /*b670*/  STS.64 [R26], R12 ;  /* 0x0000000c1a007388 */ /* 0x008fe80000000a00 */
[----:B------:R0:W-:Y:S04]  /*b680*/  STS.64 [R26+0x100], R14 ;  /* 0x0001000e1a007388 */ /* 0x0001e80000000a00 */
[----:B-----5:R-:W-:Y:S04]  /*b690*/  STS.64 [R26+0x200], R8 ;  /* 0x000200081a007388 */ /* 0x020fe80000000a00 */
[----:B------:R3:W-:Y:S04]  /*b6a0*/  STS.64 [R26+0x300], R10 ;  /* 0x0003000a1a007388 */ /* 0x0007e80000000a00 */
[----:B0-----:R-:W5:Y:S04]  /*b6b0*/  LDL.128 R12, [R28+0x20] ;  /* 0x000020001c0c7983 */ /* 0x001f680000100c00 */
[----:B---3--:R-:W3:Y:S04]  /*b6c0*/  LDL.128 R8, [R28+0x40] ;  /* 0x000040001c087983 */ /* 0x008ee80000100c00 */
[----:B--2---:R-:W-:Y:S04]  /*b6d0*/  STS.64 [R26+0x600], R16 ;  /* 0x000600101a007388 */ /* 0x004fe80000000a00 */
[----:B------:R0:W-:Y:S04]  /*b6e0*/  STS.64 [R26+0x700], R18 ;  /* 0x000700121a007388 */ /* 0x0001e80000000a00 */
[----:B0-----:R-:W2:Y:S04]  /*b6f0*/  LDL.128 R16, [R28+0x70] ;  /* 0x000070001c107983 */ /* 0x001ea80000100c00 */
[----:B-----5:R-:W-:Y:S04]  /*b700*/  STS.64 [R26+0x400], R12 ;  /* 0x0004000c1a007388 */ /* 0x020fe80000000a00 */
[----:B------:R0:W-:Y:S04]  /*b710*/  STS.64 [R26+0x500], R14 ;  /* 0x0005000e1a007388 */ /* 0x0001e80000000a00 */
[----:B---3--:R-:W-:Y:S04]  /*b720*/  STS.64 [R26+0x800], R8 ;  /* 0x000800081a007388 */ /* 0x008fe80000000a00 */
[----:B------:R3:W-:Y:S04]  /*b730*/  STS.64 [R26+0x900], R10 ;  /* 0x0009000a1a007388 */ /* 0x0007e80000000a00 */
[----:B0-----:R-:W5:Y:S04]  /*b740*/  LDL.128 R12, [R28+0x50] ;  /* 0x000050001c0c7983 */ /* 0x001f680000100c00 */
[----:B---3--:R-:W3:Y:S01]  /*b750*/  LDL.128 R8, [R28+0x60] ;  /* 0x000060001c087983 */ /* 0x008ee20000100c00 */
[----:B------:R-:W-:-:S03]  /*b760*/  VIADD R27, R27, 0x10 ;  /* 0x000000101b1b7836 */ /* 0x000fc60000000000 */
[----:B--2---:R0:W-:Y:S04]  /*b770*/  STS.64 [R26+0xe00], R16 ;  /* 0x000e00101a007388 */ /* 0x0041e80000000a00 */
[----:B------:R0:W-:Y:S01]  /*b780*/  STS.64 [R26+0xf00], R18 ;  /* 0x000f00121a007388 */ /* 0x0001e20000000a00 */
[----:B------:R-:W-:-:S03]  /*b790*/  ISETP.NE.AND P0, PT, R27, UR13, PT ;  /* 0x0000000d1b007c0c */ /* 0x000fc6000bf05270 */
[----:B-----5:R0:W-:Y:S04]  /*b7a0*/  STS.64 [R26+0xa00], R12 ;  /* 0x000a000c1a007388 */ /* 0x0201e80000000a00 */
[----:B------:R0:W-:Y:S04]  /*b7b0*/  STS.64 [R26+0xb00], R14 ;  /* 0x000b000e1a007388 */ /* 0x0001e80000000a00 */
[----:B---3--:R0:W-:Y:S04]  /*b7c0*/  STS.64 [R26+0xc00], R8 ;  /* 0x000c00081a007388 */ /* 0x0081e80000000a00 */
[----:B------:R0:W-:Y:S01]  /*b7d0*/  STS.64 [R26+0xd00], R10 ;  /* 0x000d000a1a007388 */ /* 0x0001e20000000a00 */
[----:B------:R-:W-:Y:S05]  /*b7e0*/  @P0 BRA `(.L_x_265) ;  /* 0xfffffffc00880947 */ /* 0x000fea000383ffff */
[----:B------:R-:W-:Y:S05]  /*b7f0*/  BSYNC.RECONVERGENT B0 ;  /* 0x0000000000007941 */ /* 0x000fea0003800200 */
.L_x_264:
[----:B0-----:R-:W-:-:S07]  /*b800*/  IMAD.U32 R26, RZ, RZ, UR13 ;  /* 0x0000000dff1a7e24 */ /* 0x001fce000f8e00ff */
.L_x_263:
[----:B------:R-:W-:-:S09]  /*b810*/  UISETP.NE.AND UP0, UPT, UR10, URZ, UPT ;  /* 0x000000ff0a00728c */ /* 0x000fd2000bf05270 */
[----:B------:R-:W-:Y:S05]  /*b820*/  BRA.U !UP0, `(.L_x_262) ;  /* 0x0000000108b87547 */ /* 0x000fea000b800000 */
[----:B------:R-:W-:Y:S02]  /*b830*/  UISETP.GE.U32.AND UP0, UPT, UR15, 0x7, UPT ;  /* 0x000000070f00788c */ /* 0x000fe4000bf06070 */
[----:B------:R-:W-:-:S07]  /*b840*/  UISETP.NE.AND UP1, UPT, UR11, URZ, UPT ;  /* 0x000000ff0b00728c */ /* 0x000fce000bf25270 */
[----:B------:R-:W-:Y:S05]  /*b850*/  BRA.U !UP0, `(.L_x_266) ;  /* 0x0000000108407547 */ /* 0x000fea000b800000 */
[----:B------:R-:W-:-:S05]  /*b860*/  IMAD R28, R26, 0x8, R1 ;  /* 0x000000081a1c7824 */ /* 0x000fca00078e0201 */
[----:B0-----:R-:W3:Y:S01]  /*b870*/  LDL.128 R12, [R28] ;  /* 0x000000001c0c7983 */ /* 0x001ee20000100c00 */
[----:B------:R-:W-:-:S03]  /*b880*/  IMAD R27, R26, 0x20, R20 ;  /* 0x000000201a1b7824 */ /* 0x000fc600078e0214 */
[----:B------:R-:W5:Y:S01]  /*b890*/  LDL.128 R8, [R28+0x10] ;  /* 0x000010001c087983 */ /* 0x000f620000100c00 */
[----:B------:R-:W-:-:S03]  /*b8a0*/  IMAD.U32 R27, R27, 0x8, R2 ;  /* 0x000000081b1b7824 */ /* 0x000fc600078e0002 */
[----:B------:R-:W2:Y:S04]  /*b8b0*/  LDL.128 R16, [R28+0x30] ;  /* 0x000030001c107983 */ /* 0x000ea80000100c00 */
[----:B---3--:R-:W-:Y:S04]  /*b8c0*/  STS.64 [R27], R12 ;  /* 0x0000000c1b007388 */ /* 0x008fe80000000a00 */
[----:B------:R0:W-:Y:S04]  /*b8d0*/  STS.64 [R27+0x100], R14 ;  /* 0x0001000e1b007388 */ /* 0x0001e80000000a00 */
[----:B0-----:R-:W3:Y:S04]  /*b8e0*/  LDL.128 R12, [R28+0x20] ;  /* 0x000020001c0c7983 */ /* 0x001ee80000100c00 */
[----:B-----5:R0:W-:Y:S04]  /*b8f0*/  STS.64 [R27+0x200], R8 ;  /* 0x000200081b007388 */ /* 0x0201e80000000a00 */
[----:B------:R0:W-:Y:S04]  /*b900*/  STS.64 [R27+0x300], R10 ;  /* 0x0003000a1b007388 */ /* 0x0001e80000000a00 */
[----:B--2---:R0:W-:Y:S04]  /*b910*/  STS.64 [R27+0x600], R16 ;  /* 0x000600101b007388 */ /* 0x0041e80000000a00 */
[----:B------:R0:W-:Y:S01]  /*b920*/  STS.64 [R27+0x700], R18 ;  /* 0x000700121b007388 */ /* 0x0001e20000000a00 */
[----:B------:R-:W-:-:S03]  /*b930*/  VIADD R26, R26, 0x8 ;  /* 0x000000081a1a7836 */ /* 0x000fc60000000000 */
[----:B---3--:R0:W-:Y:S04]  /*b940*/  STS.64 [R27+0x400], R12 ;  /* 0x0004000c1b007388 */ /* 0x0081e80000000a00 */
[----:B------:R0:W-:Y:S02]  /*b950*/  STS.64 [R27+0x500], R14 ;  /* 0x0005000e1b007388 */ /* 0x0001e40000000a00 */
.L_x_266:
[----:B------:R-:W-:Y:S05]  /*b960*/  BRA.U !UP1, `(.L_x_262) ;  /* 0x0000000109687547 */ /* 0x000fea000b800000 */
[----:B------:R-:W-:Y:S02]  /*b970*/  UISETP.GE.U32.AND UP0, UPT, UR16, 0x3, UPT ;  /* 0x000000031000788c */ /* 0x000fe4000bf06070 */
[----:B------:R-:W-:-:S07]  /*b980*/  UISETP.NE.AND UP1, UPT, UR12, URZ, UPT ;  /* 0x000000ff0c00728c */ /* 0x000fce000bf25270 */
[----:B------:R-:W-:Y:S05]  /*b990*/  BRA.U !UP0, `(.L_x_267) ;  /* 0x0000000108287547 */ /* 0x000fea000b800000 */
[----:B0-----:R-:W-:-:S05]  /*b9a0*/  IMAD R16, R26, 0x8, R1 ;  /* 0x000000081a107824 */ /* 0x001fca00078e0201 */
[----:B------:R-:W3:Y:S04]  /*b9b0*/  LDL.128 R8, [R16] ;  /* 0x0000000010087983 */ /* 0x000ee80000100c00 */
[----:B------:R-:W5:Y:S01]  /*b9c0*/  LDL.128 R12, [R16+0x10] ;  /* 0x00001000100c7983 */ /* 0x000f620000100c00 */
[C---:B------:R-:W-:Y:S02]  /*b9d0*/  IMAD R17, R26.reuse, 0x20, R20 ;  /* 0x000000201a117824 */ /* 0x040fe400078e0214 */
[----:B------:R-:W-:Y:S02]  /*b9e0*/  VIADD R26, R26, 0x4 ;  /* 0x000000041a1a7836 */ /* 0x000fe40000000000 */
[----:B------:R-:W-:-:S05]  /*b9f0*/  IMAD.U32 R17, R17, 0x8, R2 ;  /* 0x0000000811117824 */ /* 0x000fca00078e0002 */
[----:B---3--:R3:W-:Y:S04]  /*ba00*/  STS.64 [R17], R8 ;  /* 0x0000000811007388 */ /* 0x0087e80000000a00 */
[----:B------:R3:W-:Y:S04]  /*ba10*/  STS.64 [R17+0x100], R10 ;  /* 0x0001000a11007388 */ /* 0x0007e80000000a00 */
[----:B-----5:R3:W-:Y:S04]  /*ba20*/  STS.64 [R17+0x200], R12 ;  /* 0x0002000c11007388 */ /* 0x0207e80000000a00 */
[----:B------:R3:W-:Y:S02]  /*ba30*/  STS.64 [R17+0x300], R14 ;  /* 0x0003000e11007388 */ /* 0x0007e40000000a00 */
.L_x_267:
[----:B------:R-:W-:Y:S05]  /*ba40*/  BRA.U !UP1, `(.L_x_262) ;  /* 0x0000000109307547 */ /* 0x000fea000b800000 */
[----:B0--3--:R-:W-:-:S05]  /*ba50*/  IMAD R12, R26, 0x8, R1 ;  /* 0x000000081a0c7824 */ /* 0x009fca00078e0201 */
[----:B------:R-:W3:Y:S01]  /*ba60*/  LDL.128 R8, [R12] ;  /* 0x000000000c087983 */ /* 0x000ee20000100c00 */
[----:B------:R-:W-:Y:S01]  /*ba70*/  IMAD R13, R26, 0x20, R20 ;  /* 0x000000201a0d7824 */ /* 0x000fe200078e0214 */
[----:B------:R-:W-:-:S03]  /*ba80*/  UISETP.NE.AND UP0, UPT, UR12, 0x1, UPT ;  /* 0x000000010c00788c */ /* 0x000fc6000bf05270 */
[----:B------:R-:W-:-:S05]  /*ba90*/  IMAD.U32 R13, R13, 0x8, R2 ;  /* 0x000000080d0d7824 */ /* 0x000fca00078e0002 */
[----:B---3--:R0:W-:Y:S01]  /*baa0*/  STS.64 [R13], R8 ;  /* 0x000000080d007388 */ /* 0x0081e20000000a00 */
[----:B------:R-:W-:Y:S05]  /*bab0*/  BRA.U !UP0, `(.L_x_262) ;  /* 0x0000000108147547 */ /* 0x000fea000b800000 */
[----:B------:R3:W-:Y:S01]  /*bac0*/  STS.64 [R13+0x100], R10 ;  /* 0x0001000a0d007388 */ /* 0x0007e20000000a00 */
[----:B------:R-:W-:-:S09]  /*bad0*/  UISETP.NE.AND UP0, UPT, UR12, 0x2, UPT ;  /* 0x000000020c00788c */ /* 0x000fd2000bf05270 */
[----:B------:R-:W-:Y:S05]  /*bae0*/  BRA.U !UP0, `(.L_x_262) ;  /* 0x0000000108087547 */ /* 0x000fea000b800000 */
[----:B0-----:R-:W5:Y:S04]  /*baf0*/  LDL.64 R8, [R12+0x10] ;  /* 0x000010000c087983 */ /* 0x001f680000100a00 */
[----:B-----5:R0:W-:Y:S02]  /*bb00*/  STS.64 [R13+0x200], R8 ;  /* 0x000200080d007388 */ /* 0x0201e40000000a00 */
.L_x_262:
[----:B------:R-:W-:Y:S01]  /*bb10*/  ISETP.GE.AND P0, PT, R20, R24, PT ;  /* 0x000000181400720c */ /* 0x000fe20003f06270 */
[----:B------:R-:W-:-:S12]  /*bb20*/  BSSY.RECONVERGENT B0, `(.L_x_268) ;  /* 0x000000f000007945 */ /* 0x000fd80003800200 */
[----:B------:R-:W-:Y:S05]  /*bb30*/  @P0 BRA `(.L_x_269) ;  /* 0x0000000000340947 */ /* 0x000fea0003800000 */
[----:B------:R-:W1:Y:S01]  /*bb40*/  LDC R24, c[0x0][0x3a8] ;  /* 0x0000ea00ff187b82 */ /* 0x000e620000000800 */
[----:B0--3--:R-:W-:-:S07]  /*bb50*/  IMAD.MOV.U32 R11, RZ, RZ, R20 ;  /* 0x000000ffff0b7224 */ /* 0x009fce00078e0014 */
.L_x_270:
[C---:B------:R-:W-:Y:S01]  /*bb60*/  ISETP.GE.AND P0, PT, R11.reuse, R25, PT ;  /* 0x000000190b00720c */ /* 0x040fe20003f06270 */
        /* <DEDUP_REMOVED lines=10> */
.L_x_269:
[----:B------:R-:W-:Y:S05]  /*bc10*/  BSYNC.RECONVERGENT B0 ;  /* 0x0000000000007941 */ /* 0x000fea0003800200 */
.L_x_268:
[----:B------:R-:W-:Y:S01]  /*bc20*/  UMOV UR18, 0xffffffff ;  /* 0xffffffff00127882 */ /* 0x000fe20000000000 */
[----:B------:R-:W-:Y:S02]  /*bc30*/  ISETP.GE.AND P0, PT, R24, 0x1, PT ;  /* 0x000000011800780c */ /* 0x000fe40003f06270 */
[----:B------:R-:W-:Y:S11]  /*bc40*/  BRA.DIV UR18, `(.L_x_271) ;  /* 0x0000004212e47947 */ /* 0x000ff6000b800000 */
[----:B------:R-:W-:Y:S01]  /*bc50*/  NOP ;  /* 0x0000000000007918 */ /* 0x000fe20000000000 */
.L_x_481:
[----:B------:R-:W-:Y:S04]  /*bc60*/  BSSY B0, `(.L_x_272) ;  /* 0x0000019000007945 */ /* 0x000fe80003800000 */
[----:B------:R-:W-:Y:S05]  /*bc70*/  @!P0 BRA `(.L_x_273) ;  /* 0x00000000005c8947 */ /* 0x000fea0003800000 */
[----:B0--3--:R-:W-:-:S07]  /*bc80*/  IMAD.MOV.U32 R14, RZ, RZ, RZ ;  /* 0x000000ffff0e7224 */ /* 0x009fce00078e00ff */
.L_x_278:
        /* <DEDUP_REMOVED lines=8> */
.L_x_276:
        /* <DEDUP_REMOVED lines=9> */
.L_x_275:
[----:B------:R-:W-:Y:S05]  /*bda0*/  BSYNC.RECONVERGENT B1 ;  /* 0x0000000000017941 */ /* 0x000fea0003800200 */
.L_x_274:
[----:B------:R-:W-:-:S03]  /*bdb0*/  UMOV UR18, 0xffffffff ;  /* 0xffffffff00127882 */ /* 0x000fc60000000000 */
[----:B------:R-:W-:Y:S05]  /*bdc0*/  BRA.DIV UR18, `(.L_x_277) ;  /* 0x0000004212a07947 */ /* 0x000fea000b800000 */
[----:B------:R-:W-:Y:S01]  /*bdd0*/  NOP ;  /* 0x0000000000007918 */ /* 0x000fe20000000000 */
.L_x_484:
[----:B------:R-:W-:Y:S05]  /*bde0*/  @P0 BRA `(.L_x_278) ;  /* 0xfffffffc00a80947 */ /* 0x000fea000383ffff */
.L_x_273:
[----:B------:R-:W-:Y:S05]  /*bdf0*/  BSYNC B0 ;  /* 0x0000000000007941 */ /* 0x000fea0003800000 */
.L_x_272:
[----:B------:R-:W5:Y:S02]  /*be00*/  LDCU UR18, c[0x0][0x3a8] ;  /* 0x00007500ff1277ac */ /* 0x000f640008000800 */
[----:B-----5:R-:W-:-:S09]  /*be10*/  UISETP.GE.AND UP0, UPT, UR18, 0x20, UPT ;  /* 0x000000201200788c */ /* 0x020fd2000bf06270 */
[----:B------:R-:W-:Y:S05]  /*be20*/  BRA.U !UP0, `(.L_x_279) ;  /* 0x0000000108e07547 */ /* 0x000fea000b800000 */
[----:B------:R-:W-:Y:S01]  /*be30*/  UISETP.GE.U32.AND UP0, UPT, UR9, 0x7, UPT ;  /* 0x000000070900788c */ /* 0x000fe2000bf06070 */
[----:B0-----:R-:W-:-:S08]  /*be40*/  IMAD.MOV.U32 R16, RZ, RZ, RZ ;  /* 0x000000ffff107224 */ /* 0x001fd000078e00ff */
[----:B------:R-:W-:Y:S05]  /*be50*/  BRA.U !UP0, `(.L_x_280) ;  /* 0x0000000108587547 */ /* 0x000fea000b800000 */
[----:B------:R-:W-:Y:S01]  /*be60*/  BSSY.RECONVERGENT B0, `(.L_x_281) ;  /* 0x0000014000007945 */ /* 0x000fe20003800200 */
[----:B------:R-:W-:-:S07]  /*be70*/  IMAD.MOV.U32 R25, RZ, RZ, RZ ;  /* 0x000000ffff197224 */ /* 0x000fce00078e00ff */
.L_x_282:
[C---:B---3--:R-:W-:Y:S02]  /*be80*/  IMAD R9, R25.reuse, 0x20, R20 ;  /* 0x0000002019097824 */ /* 0x048fe400078e0214 */
[----:B------:R-:W-:Y:S02]  /*be90*/  IMAD R24, R25, 0x8, R1 ;  /* 0x0000000819187824 */ /* 0x000fe400078e0201 */
[----:B------:R-:W-:Y:S02]  /*bea0*/  IMAD.U32 R26, R9, 0x8, R2 ;  /* 0x00000008091a7824 */ /* 0x000fe400078e0002 */
[----:B------:R-:W-:-:S03]  /*beb0*/  VIADD R25, R25, 0x8 ;  /* 0x0000000819197836 */ /* 0x000fc60000000000 */
[----:B------:R-:W-:Y:S02]  /*bec0*/  LDS.64 R12, [R26] ;  /* 0x000000001a0c7984 */ /* 0x000fe40000000a00 */
[----:B------:R-:W-:Y:S02]  /*bed0*/  ISETP.NE.AND P0, PT, R25, UR14, PT ;  /* 0x0000000e19007c0c */ /* 0x000fe4000bf05270 */
[----:B------:R-:W0:Y:S04]  /*bee0*/  LDS.64 R14, [R26+0x100] ;  /* 0x000100001a0e7984 */ /* 0x000e280000000a00 */
[----:B------:R-:W-:Y:S04]  /*bef0*/  LDS.64 R8, [R26+0x200] ;  /* 0x000200001a087984 */ /* 0x000fe80000000a00 */
[----:B------:R-:W3:Y:S04]  /*bf00*/  LDS.64 R10, [R26+0x300] ;  /* 0x000300001a0a7984 */ /* 0x000ee80000000a00 */
[----:B------:R-:W-:Y:S04]  /*bf10*/  LDS.64 R16, [R26+0x600] ;  /* 0x000600001a107984 */ /* 0x000fe80000000a00 */
[----:B------:R-:W5:Y:S04]  /*bf20*/  LDS.64 R18, [R26+0x700] ;  /* 0x000700001a127984 */ /* 0x000f680000000a00 */
[----:B0-----:R-:W-:Y:S04]  /*bf30*/  STL.128 [R24], R12 ;  /* 0x0000000c18007387 */ /* 0x001fe80000100c00 */
[----:B------:R-:W-:Y:S04]  /*bf40*/  LDS.64 R12, [R26+0x400] ;  /* 0x000400001a0c7984 */ /* 0x000fe80000000a00 */
[----:B------:R-:W0:Y:S04]  /*bf50*/  LDS.64 R14, [R26+0x500] ;  /* 0x000500001a0e7984 */ /* 0x000e280000000a00 */
[----:B---3--:R3:W-:Y:S04]  /*bf60*/  STL.128 [R24+0x10], R8 ;  /* 0x0000100818007387 */ /* 0x0087e80000100c00 */
[----:B-----5:R3:W-:Y:S04]  /*bf70*/  STL.128 [R24+0x30], R16 ;  /* 0x0000301018007387 */ /* 0x0207e80000100c00 */
[----:B0-----:R3:W-:Y:S01]  /*bf80*/  STL.128 [R24+0x20], R12 ;  /* 0x0000200c18007387 */ /* 0x0017e20000100c00 */
[----:B------:R-:W-:Y:S05]  /*bf90*/  @P0 BRA `(.L_x_282) ;  /* 0xfffffffc00b80947 */ /* 0x000fea000383ffff */
[----:B------:R-:W-:Y:S05]  /*bfa0*/  BSYNC.RECONVERGENT B0 ;  /* 0x0000000000007941 */ /* 0x000fea0003800200 */
.L_x_281:
[----:B---3--:R-:W-:-:S07]  /*bfb0*/  IMAD.U32 R16, RZ, RZ, UR14 ;  /* 0x0000000eff107e24 */ /* 0x008fce000f8e00ff */
.L_x_280:
[----:B------:R-:W-:-:S09]  /*bfc0*/  UISETP.NE.AND UP0, UPT, UR11, URZ, UPT ;  /* 0x000000ff0b00728c */ /* 0x000fd2000bf05270 */
[----:B------:R-:W-:Y:S05]  /*bfd0*/  BRA.U !UP0, `(.L_x_279) ;  /* 0x0000000108747547 */ /* 0x000fea000b800000 */
[----:B------:R-:W-:Y:S02]  /*bfe0*/  UISETP.GE.U32.AND UP0, UPT, UR16, 0x3, UPT ;  /* 0x000000031000788c */ /* 0x000fe4000bf06070 */
[----:B------:R-:W-:-:S07]  /*bff0*/  UISETP.NE.AND UP1, UPT, UR12, URZ, UPT ;  /* 0x000000ff0c00728c */ /* 0x000fce000bf25270 */
[----:B------:R-:W-:Y:S05]  /*c000*/  BRA.U !UP0, `(.L_x_283) ;  /* 0x0000000108287547 */ /* 0x000fea000b800000 */
[C---:B---3--:R-:W-:Y:S02]  /*c010*/  IMAD R9, R16.reuse, 0x20, R20 ;  /* 0x0000002010097824 */ /* 0x048fe400078e0214 */
[C---:B------:R-:W-:Y:S02]  /*c020*/  IMAD R17, R16.reuse, 0x8, R1 ;  /* 0x0000000810117824 */ /* 0x040fe400078e0201 */
[----:B------:R-:W-:Y:S02]  /*c030*/  IMAD.U32 R18, R9, 0x8, R2 ;  /* 0x0000000809127824 */ /* 0x000fe400078e0002 */
[----:B------:R-:W-:-:S03]  /*c040*/  VIADD R16, R16, 0x4 ;  /* 0x0000000410107836 */ /* 0x000fc60000000000 */
[----:B------:R-:W-:Y:S04]  /*c050*/  LDS.64 R8, [R18] ;  /* 0x0000000012087984 */ /* 0x000fe80000000a00 */
[----:B------:R-:W0:Y:S04]  /*c060*/  LDS.64 R10, [R18+0x100] ;  /* 0x00010000120a7984 */ /* 0x000e280000000a00 */
[----:B------:R-:W-:Y:S04]  /*c070*/  LDS.64 R12, [R18+0x200] ;  /* 0x00020000120c7984 */ /* 0x000fe80000000a00 */
[----:B------:R-:W3:Y:S04]  /*c080*/  LDS.64 R14, [R18+0x300] ;  /* 0x00030000120e7984 */ /* 0x000ee80000000a00 */
[----:B0-----:R0:W-:Y:S04]  /*c090*/  STL.128 [R17], R8 ;  /* 0x0000000811007387 */ /* 0x0011e80000100c00 */
[----:B---3--:R0:W-:Y:S02]  /*c0a0*/  STL.128 [R17+0x10], R12 ;  /* 0x0000100c11007387 */ /* 0x0081e40000100c00 */
.L_x_283:
[----:B------:R-:W-:Y:S05]  /*c0b0*/  BRA.U !UP1, `(.L_x_279) ;  /* 0x00000001093c7547 */ /* 0x000fea000b800000 */
[----:B------:R-:W-:Y:S01]  /*c0c0*/  UISETP.NE.AND UP0, UPT, UR17, URZ, UPT ;  /* 0x000000ff1100728c */ /* 0x000fe2000bf05270 */
[----:B------:R-:W-:-:S08]  /*c0d0*/  ISETP.NE.AND P0, PT, RZ, UR5, PT ;  /* 0x00000005ff007c0c */ /* 0x000fd0000bf05270 */
[----:B------:R-:W-:Y:S05]  /*c0e0*/  BRA.U !UP0, `(.L_x_284) ;  /* 0x00000001081c7547 */ /* 0x000fea000b800000 */
[C---:B0--3--:R-:W-:Y:S02]  /*c0f0*/  IMAD R9, R16.reuse, 0x20, R20 ;  /* 0x0000002010097824 */ /* 0x049fe400078e0214 */
[C---:B------:R-:W-:Y:S02]  /*c100*/  IMAD R12, R16.reuse, 0x8, R1 ;  /* 0x00000008100c7824 */ /* 0x040fe400078e0201 */
[----:B------:R-:W-:Y:S02]  /*c110*/  IMAD.U32 R13, R9, 0x8, R2 ;  /* 0x00000008090d7824 */ /* 0x000fe400078e0002 */
[----:B------:R-:W-:-:S03]  /*c120*/  VIADD R16, R16, 0x2 ;  /* 0x0000000210107836 */ /* 0x000fc60000000000 */
[----:B------:R-:W-:Y:S04]  /*c130*/  LDS.64 R8, [R13] ;  /* 0x000000000d087984 */ /* 0x000fe80000000a00 */
[----:B------:R-:W0:Y:S04]  /*c140*/  LDS.64 R10, [R13+0x100] ;  /* 0x000100000d0a7984 */ /* 0x000e280000000a00 */
[----:B0-----:R0:W-:Y:S02]  /*c150*/  STL.128 [R12], R8 ;  /* 0x000000080c007387 */ /* 0x0011e40000100c00 */
.L_x_284:
[C---:B0--3--:R-:W-:Y:S02]  /*c160*/  @P0 IMAD R9, R16.reuse, 0x20, R20 ;  /* 0x0000002010090824 */ /* 0x049fe400078e0214 */
[----:B------:R-:W-:Y:S02]  /*c170*/  @P0 IMAD R16, R16, 0x8, R1 ;  /* 0x0000000810100824 */ /* 0x000fe400078e0201 */
[----:B------:R-:W-:-:S06]  /*c180*/  @P0 IMAD.U32 R8, R9, 0x8, R2 ;  /* 0x0000000809080824 */ /* 0x000fcc00078e0002 */
[----:B------:R-:W0:Y:S04]  /*c190*/  @P0 LDS.64 R8, [R8] ;  /* 0x0000000008080984 */ /* 0x000e280000000a00 */
[----:B0-----:R0:W-:Y:S02]  /*c1a0*/  @P0 STL.64 [R16], R8 ;  /* 0x0000000810000387 */ /* 0x0011e40000100a00 */
.L_x_279:
[----:B------:R-:W-:Y:S01]  /*c1b0*/  UMOV UR18, 0xffffffff ;  /* 0xffffffff00127882 */ /* 0x000fe20000000000 */
[----:B------:R-:W-:Y:S02]  /*c1c0*/  ISETP.NE.AND P0, PT, R20, RZ, PT ;  /* 0x000000ff1400720c */ /* 0x000fe40003f05270 */
[----:B------:R-:W-:Y:S11]  /*c1d0*/  BRA.DIV UR18, `(.L_x_285) ;  /* 0x0000003e12b87947 */ /* 0x000ff6000b800000 */
[----:B------:R-:W-:Y:S01]  /*c1e0*/  NOP ;  /* 0x0000000000007918 */ /* 0x000fe20000000000 */
.L_x_487:
[----:B------:R0:W-:Y:S01]  /*c1f0*/  @!P0 STS [R0], RZ ;  /* 0x000000ff00008388 */ /* 0x0001e20000000800 */
[----:B------:R-:W-:-:S03]  /*c200*/  UMOV UR18, 0xffffffff ;  /* 0xffffffff00127882 */ /* 0x000fc60000000000 */
[----:B------:R-:W-:Y:S05]  /*c210*/  BRA.DIV UR18, `(.L_x_286) ;  /* 0x0000003e12c47947 */ /* 0x000fea000b800000 */
[----:B------:R-:W-:Y:S01]  /*c220*/  NOP ;  /* 0x0000000000007918 */ /* 0x000fe20000000000 */
.L_x_10:
[----:B------:R-:W-:Y:S05]  /*c230*/  WARPSYNC.ALL ;  /* 0x0000000000007948 */ /* 0x000fea0003800000 */
[----:B------:R-:W0:Y:S01]  /*c240*/  LDCU UR18, c[0x0][0x398] ;  /* 0x00007300ff1277ac */ /* 0x000e220008000800 */
[----:B------:R-:W-:Y:S01]  /*c250*/  VIADD R6, R6, 0x100 ;  /* 0x0000010006067836 */ /* 0x000fe20000000000 */
[----:B------:R-:W-:Y:S04]  /*c260*/  BAR.SYNC.DEFER_BLOCKING 0x0 ;  /* 0x0000000000007b1d */ /* 0x000fe80000010000 */
[----:B0-----:R-:W-:-:S13]  /*c270*/  ISETP.GE.AND P0, PT, R6, UR18, PT ;  /* 0x0000001206007c0c */ /* 0x001fda000bf06270 */
[----:B------:R-:W-:Y:S05]  /*c280*/  @!P0 BRA `(.L_x_287) ;  /* 0xffffff4400548947 */ /* 0x000fea000383ffff */
.L_x_6:
[----:B-----5:R-:W0:Y:S01]  /*c290*/  LDS R4, [R0] ;  /* 0x0000000000047984 */ /* 0x020e220000000800 */
[----:B------:R-:W1:Y:S01]  /*c2a0*/  LDC R24, c[0x0][0x3a8] ;  /* 0x0000ea00ff187b82 */ /* 0x000e620000000800 */
[----:B------:R-:W-:Y:S01]  /*c2b0*/  BSSY B0, `(.L_x_288) ;  /* 0x0000121000007945 */ /* 0x000fe20003800000 */
[----:B-1----:R-:W-:-:S04]  /*c2c0*/  SHF.R.S32.HI R5, RZ, 0x1f, R24 ;  /* 0x0000001fff057819 */ /* 0x002fc80000011418 */
[----:B------:R-:W-:-:S04]  /*c2d0*/  LEA.HI R5, R5, R24, RZ, 0x5 ;  /* 0x0000001805057211 */ /* 0x000fc800078f28ff */
[----:B------:R-:W-:Y:S02]  /*c2e0*/  SHF.R.S32.HI R23, RZ, 0x5, R5 ;  /* 0x00000005ff177819 */ /* 0x000fe40000011405 */
[----:B0-----:R-:W-:-:S13]  /*c2f0*/  ISETP.GE.AND P0, PT, R4, 0x1, PT ;  /* 0x000000010400780c */ /* 0x001fda0003f06270 */
[----:B------:R-:W-:Y:S05]  /*c300*/  @!P0 BRA `(.L_x_289) ;  /* 0x00000010006c8947 */ /* 0x000fea0003800000 */
[----:B------:R-:W0:Y:S02]  /*c310*/  LDCU UR4, c[0x0][0x3a8] ;  /* 0x00007500ff0477ac */ /* 0x000e240008000800 */
[----:B0-----:R-:W-:Y:S01]  /*c320*/  IMAD.U32 R25, RZ, RZ, UR4 ;  /* 0x00000004ff197e24 */ /* 0x001fe2000f8e00ff */
[----:B------:R-:W-:-:S04]  /*c330*/  UMOV UR4, 0xffffffff ;  /* 0xffffffff00047882 */ /* 0x000fc80000000000 */
[----:B------:R-:W-:Y:S01]  /*c340*/  ISETP.GE.AND P0, PT, R25, 0x20, PT ;  /* 0x000000201900780c */ /* 0x000fe20003f06270 */
[----:B------:R-:W-:-:S12]  /*c350*/  BRA.DIV UR4, `(.L_x_290) ;  /* 0x0000003e04907947 */ /* 0x000fd8000b800000 */
[----:B------:R-:W-:Y:S01]  /*c360*/  NOP ;  /* 0x0000000000007918 */ /* 0x000fe20000000000 */
.L_x_491:
[----:B------:R0:W1:Y:S01]  /*c370*/  LDS R27, [R0] ;  /* 0x00000000001b7984 */ /* 0x0000620000000800 */
[----:B------:R-:W-:Y:S05]  /*c380*/  @!P0 BRA `(.L_x_291) ;  /* 0x00000004006c8947 */ /* 0x000fea0003800000 */
[C---:B------:R-:W-:Y:S01]  /*c390*/  VIADD R4, R23.reuse, 0xffffffff ;  /* 0xffffffff17047836 */ /* 0x040fe20000000000 */
[----:B------:R-:W-:Y:S01]  /*c3a0*/  LOP3.LUT R28, R23, 0xf, RZ, 0xc0, !PT ;  /* 0x0000000f171c7812 */ /* 0x000fe200078ec0ff */
[----:B---34-:R-:W-:-:S03]  /*c3b0*/  IMAD.MOV.U32 R26, RZ, RZ, RZ ;  /* 0x000000ffff1a7224 */ /* 0x018fc600078e00ff */
[----:B------:R-:W-:Y:S02]  /*c3c0*/  ISETP.GE.U32.AND P0, PT, R4, 0xf, PT ;  /* 0x0000000f0400780c */ /* 0x000fe40003f06070 */
[----:B------:R-:W-:-:S11]  /*c3d0*/  ISETP.NE.AND P1, PT, R28, RZ, PT ;  /* 0x000000ff1c00720c */ /* 0x000fd60003f25270 */
[----:B------:R-:W-:Y:S05]  /*c3e0*/  @!P0 BRA `(.L_x_292) ;  /* 0x0000000000808947 */ /* 0x000fea0003800000 */
[----:B------:R-:W-:Y:S01]  /*c3f0*/  LOP3.LUT R26, R23, 0x3fffff0, RZ, 0xc0, !PT ;  /* 0x03fffff0171a7812 */ /* 0x000fe200078ec0ff */
[----:B------:R-:W-:-:S07]  /*c400*/  IMAD.MOV.U32 R30, RZ, RZ, RZ ;  /* 0x000000ffff1e7224 */ /* 0x000fce00078e00ff */
.L_x_293:
[----:B----4-:R-:W-:-:S05]  /*c410*/  IMAD R16, R30, 0x8, R1 ;  /* 0x000000081e107824 */ /* 0x010fca00078e0201 */
[----:B------:R-:W3:Y:S01]  /*c420*/  LDL.128 R8, [R16] ;  /* 0x0000000010087983 */ /* 0x000ee20000100c00 */
[----:B------:R-:W-:-:S03]  /*c430*/  IMAD R29, R30, 0x20, R20 ;  /* 0x000000201e1d7824 */ /* 0x000fc600078e0214 */
[----:B------:R-:W4:Y:S01]  /*c440*/  LDL.128 R4, [R16+0x10] ;  /* 0x0000100010047983 */ /* 0x000f220000100c00 */
[----:B------:R-:W-:-:S03]  /*c450*/  IMAD.U32 R29, R29, 0x8, R2 ;  /* 0x000000081d1d7824 */ /* 0x000fc600078e0002 */
[----:B------:R-:W5:Y:S04]  /*c460*/  LDL.128 R12, [R16+0x30] ;  /* 0x00003000100c7983 */ /* 0x000f680000100c00 */
[----:B---3--:R-:W-:Y:S04]  /*c470*/  STS.64 [R29], R8 ;  /* 0x000000081d007388 */ /* 0x008fe80000000a00 */
[----:B------:R3:W-:Y:S04]  /*c480*/  STS.64 [R29+0x100], R10 ;  /* 0x0001000a1d007388 */ /* 0x0007e80000000a00 */
[----:B----4-:R-:W-:Y:S04]  /*c490*/  STS.64 [R29+0x200], R4 ;  /* 0x000200041d007388 */ /* 0x010fe80000000a00 */
[----:B---3--:R-:W3:Y:S04]  /*c4a0*/  LDL.128 R8, [R16+0x20] ;  /* 0x0000200010087983 */ /* 0x008ee80000100c00 */
[----:B------:R4:W-:Y:S04]  /*c4b0*/  STS.64 [R29+0x300], R6 ;  /* 0x000300061d007388 */ /* 0x0009e80000000a00 */
[----:B-----5:R-:W-:Y:S04]  /*c4c0*/  STS.64 [R29+0x600], R12 ;  /* 0x0006000c1d007388 */ /* 0x020fe80000000a00 */
[----:B------:R5:W-:Y:S04]  /*c4d0*/  STS.64 [R29+0x700], R14 ;  /* 0x0007000e1d007388 */ /* 0x000be80000000a00 */
[----:B----4-:R-:W4:Y:S04]  /*c4e0*/  LDL.128 R4, [R16+0x40] ;  /* 0x0000400010047983 */ /* 0x010f280000100c00 */
[----:B-----5:R-:W5:Y:S04]  /*c4f0*/  LDL.128 R12, [R16+0x60] ;  /* 0x00006000100c7983 */ /* 0x020f680000100c00 */
[----:B---3--:R-:W-:Y:S04]  /*c500*/  STS.64 [R29+0x400], R8 ;  /* 0x000400081d007388 */ /* 0x008fe80000000a00 */
[----:B------:R3:W-:Y:S04]  /*c510*/  STS.64 [R29+0x500], R10 ;  /* 0x0005000a1d007388 */ /* 0x0007e80000000a00 */
[----:B---3--:R-:W3:Y:S04]  /*c520*/  LDL.128 R8, [R16+0x50] ;  /* 0x0000500010087983 */ /* 0x008ee80000100c00 */
[----:B------:R-:W2:Y:S01]  /*c530*/  LDL.128 R16, [R16+0x70] ;  /* 0x0000700010107983 */ /* 0x000ea20000100c00 */
[----:B------:R-:W-:-:S03]  /*c540*/  VIADD R30, R30, 0x10 ;  /* 0x000000101e1e7836 */ /* 0x000fc60000000000 */
[----:B----4-:R4:W-:Y:S04]  /*c550*/  STS.64 [R29+0x800], R4 ;  /* 0x000800041d007388 */ /* 0x0109e80000000a00 */
[----:B------:R4:W-:Y:S04]  /*c560*/  STS.64 [R29+0x900], R6 ;  /* 0x000900061d007388 */ /* 0x0009e80000000a00 */
[----:B-----5:R4:W-:Y:S04]  /*c570*/  STS.64 [R29+0xc00], R12 ;  /* 0x000c000c1d007388 */ /* 0x0209e80000000a00 */
[----:B------:R4:W-:Y:S01]  /*c580*/  STS.64 [R29+0xd00], R14 ;  /* 0x000d000e1d007388 */ /* 0x0009e20000000a00 */
[----:B------:R-:W-:-:S03]  /*c590*/  ISETP.NE.AND P0, PT, R30, R26, PT ;  /* 0x0000001a1e00720c */ /* 0x000fc60003f05270 */
[----:B---3--:R4:W-:Y:S04]  /*c5a0*/  STS.64 [R29+0xa00], R8 ;  /* 0x000a00081d007388 */ /* 0x0089e80000000a00 */
[----:B------:R4:W-:Y:S04]  /*c5b0*/  STS.64 [R29+0xb00], R10 ;  /* 0x000b000a1d007388 */ /* 0x0009e80000000a00 */
[----:B--2---:R4:W-:Y:S04]  /*c5c0*/  STS.64 [R29+0xe00], R16 ;  /* 0x000e00101d007388 */ /* 0x0049e80000000a00 */
[----:B------:R4:W-:Y:S01]  /*c5d0*/  STS.64 [R29+0xf00], R18 ;  /* 0x000f00121d007388 */ /* 0x0009e20000000a00 */
[----:B------:R-:W-:Y:S05]  /*c5e0*/  @P0 BRA `(.L_x_293) ;  /* 0xfffffffc00880947 */ /* 0x000fea000383ffff */
.L_x_292:
[----:B------:R-:W-:Y:S05]  /*c5f0*/  @!P1 BRA `(.L_x_291) ;  /* 0x0000000000d09947 */ /* 0x000fea0003800000 */
[----:B------:R-:W-:Y:S02]  /*c600*/  ISETP.GE.U32.AND P0, PT, R28, 0x8, PT ;  /* 0x000000081c00780c */ /* 0x000fe40003f06070 */
[----:B----4-:R-:W-:-:S04]  /*c610*/  LOP3.LUT R16, R23, 0x7, RZ, 0xc0, !PT ;  /* 0x0000000717107812 */ /* 0x010fc800078ec0ff */
[----:B------:R-:W-:-:S07]  /*c620*/  ISETP.NE.AND P1, PT, R16, RZ, PT ;  /* 0x000000ff1000720c */ /* 0x000fce0003f25270 */
[----:B------:R-:W-:Y:S06]  /*c630*/  @!P0 BRA `(.L_x_294) ;  /* 0x0000000000508947 */ /* 0x000fec0003800000 */
[----:B------:R-:W-:-:S05]  /*c640*/  IMAD R18, R26, 0x8, R1 ;  /* 0x000000081a127824 */ /* 0x000fca00078e0201 */
[----:B------:R-:W3:Y:S04]  /*c650*/  LDL.64 R6, [R18] ;  /* 0x0000000012067983 */ /* 0x000ee80000100a00 */
[----:B------:R-:W4:Y:S01]  /*c660*/  LDL.64 R8, [R18+0x8] ;  /* 0x0000080012087983 */ /* 0x000f220000100a00 */
[----:B------:R-:W-:-:S03]  /*c670*/  IMAD R17, R26, 0x20, R20 ;  /* 0x000000201a117824 */ /* 0x000fc600078e0214 */
[----:B------:R-:W5:Y:S01]  /*c680*/  LDL.64 R4, [R18+0x10] ;  /* 0x0000100012047983 */ /* 0x000f620000100a00 */
[----:B------:R-:W-:-:S03]  /*c690*/  IMAD.U32 R17, R17, 0x8, R2 ;  /* 0x0000000811117824 */ /* 0x000fc600078e0002 */
[----:B------:R-:W2:Y:S04]  /*c6a0*/  LDL.64 R10, [R18+0x28] ;  /* 0x00002800120a7983 */ /* 0x000ea80000100a00 */
[----:B------:R-:W2:Y:S04]  /*c6b0*/  LDL.64 R12, [R18+0x30] ;  /* 0x00003000120c7983 */ /* 0x000ea80000100a00 */
[----:B------:R-:W2:Y:S04]  /*c6c0*/  LDL.64 R14, [R18+0x38] ;  /* 0x00003800120e7983 */ /* 0x000ea80000100a00 */
[----:B---3--:R3:W-:Y:S04]  /*c6d0*/  STS.64 [R17], R6 ;  /* 0x0000000611007388 */ /* 0x0087e80000000a00 */
[----:B----4-:R4:W-:Y:S04]  /*c6e0*/  STS.64 [R17+0x100], R8 ;  /* 0x0001000811007388 */ /* 0x0109e80000000a00 */
[----:B---3--:R-:W3:Y:S04]  /*c6f0*/  LDL.64 R6, [R18+0x18] ;  /* 0x0000180012067983 */ /* 0x008ee80000100a00 */
[----:B----4-:R-:W4:Y:S04]  /*c700*/  LDL.64 R8, [R18+0x20] ;  /* 0x0000200012087983 */ /* 0x010f280000100a00 */
[----:B-----5:R0:W-:Y:S04]  /*c710*/  STS.64 [R17+0x200], R4 ;  /* 0x0002000411007388 */ /* 0x0201e80000000a00 */
[----:B--2---:R0:W-:Y:S04]  /*c720*/  STS.64 [R17+0x500], R10 ;  /* 0x0005000a11007388 */ /* 0x0041e80000000a00 */
[----:B------:R0:W-:Y:S04]  /*c730*/  STS.64 [R17+0x600], R12 ;  /* 0x0006000c11007388 */ /* 0x0001e80000000a00 */
[----:B------:R0:W-:Y:S01]  /*c740*/  STS.64 [R17+0x700], R14 ;  /* 0x0007000e11007388 */ /* 0x0001e20000000a00 */
[----:B------:R-:W-:-:S03]  /*c750*/  VIADD R26, R26, 0x8 ;  /* 0x000000081a1a7836 */ /* 0x000fc60000000000 */
[----:B---3--:R0:W-:Y:S04]  /*c760*/  STS.64 [R17+0x300], R6 ;  /* 0x0003000611007388 */ /* 0x0081e80000000a00 */
[----:B----4-:R0:W-:Y:S02]  /*c770*/  STS.64 [R17+0x400], R8 ;  /* 0x0004000811007388 */ /* 0x0101e40000000a00 */
.L_x_294:
[----:B------:R-:W-:Y:S05]  /*c780*/  @!P1 BRA `(.L_x_291) ;  /* 0x00000000006c9947 */ /* 0x000fea0003800000 */
[----:B------:R-:W-:Y:S02]  /*c790*/  ISETP.GE.U32.AND P0, PT, R16, 0x4, PT ;  /* 0x000000041000780c */ /* 0x000fe40003f06070 */
[----:B0-----:R-:W-:-:S04]  /*c7a0*/  LOP3.LUT R12, R23, 0x3, RZ, 0xc0, !PT ;  /* 0x00000003170c7812 */ /* 0x001fc800078ec0ff */
[----:B------:R-:W-:-:S07]  /*c7b0*/  ISETP.NE.AND P1, PT, R12, RZ, PT ;  /* 0x000000ff0c00720c */ /* 0x000fce0003f25270 */
[----:B------:R-:W-:Y:S06]  /*c7c0*/  @!P0 BRA `(.L_x_295) ;  /* 0x0000000000308947 */ /* 0x000fec0003800000 */
[----:B------:R-:W-:-:S05]  /*c7d0*/  IMAD R14, R26, 0x8, R1 ;  /* 0x000000081a0e7824 */ /* 0x000fca00078e0201 */
[----:B------:R-:W3:Y:S04]  /*c7e0*/  LDL.64 R4, [R14] ;  /* 0x000000000e047983 */ /* 0x000ee80000100a00 */
[----:B------:R-:W4:Y:S04]  /*c7f0*/  LDL.64 R6, [R14+0x8] ;  /* 0x000008000e067983 */ /* 0x000f280000100a00 */
[----:B------:R-:W5:Y:S04]  /*c800*/  LDL.64 R8, [R14+0x10] ;  /* 0x000010000e087983 */ /* 0x000f680000100a00 */
[----:B------:R-:W2:Y:S01]  /*c810*/  LDL.64 R10, [R14+0x18] ;  /* 0x000018000e0a7983 */ /* 0x000ea20000100a00 */
[----:B------:R-:W-:-:S02]  /*c820*/  IMAD R13, R26, 0x20, R20 ;  /* 0x000000201a0d7824 */ /* 0x000fc400078e0214 */
[----:B------:R-:W-:Y:S02]  /*c830*/  VIADD R26, R26, 0x4 ;  /* 0x000000041a1a7836 */ /* 0x000fe40000000000 */
[----:B------:R-:W-:-:S05]  /*c840*/  IMAD.U32 R13, R13, 0x8, R2 ;  /* 0x000000080d0d7824 */ /* 0x000fca00078e0002 */
[----:B---3--:R0:W-:Y:S04]  /*c850*/  STS.64 [R13], R4 ;  /* 0x000000040d007388 */ /* 0x0081e80000000a00 */
[----:B----4-:R0:W-:Y:S04]  /*c860*/  STS.64 [R13+0x100], R6 ;  /* 0x000100060d007388 */ /* 0x0101e80000000a00 */
[----:B-----5:R0:W-:Y:S04]  /*c870*/  STS.64 [R13+0x200], R8 ;  /* 0x000200080d007388 */ /* 0x0201e80000000a00 */
[----:B--2---:R0:W-:Y:S02]  /*c880*/  STS.64 [R13+0x300], R10 ;  /* 0x0003000a0d007388 */ /* 0x0041e40000000a00 */
.L_x_295:
[----:B------:R-:W-:Y:S05]  /*c890*/  @!P1 BRA `(.L_x_291) ;  /* 0x0000000000289947 */ /* 0x000fea0003800000 */
[----:B------:R-:W-:-:S05]  /*c8a0*/  UMOV UR4, URZ ;  /* 0x000000ff00047c82 */ /* 0x000fca0008000000 */
.L_x_296:
[----:B0-----:R-:W-:-:S06]  /*c8b0*/  IMAD R4, R26, 0x8, R1 ;  /* 0x000000081a047824 */ /* 0x001fcc00078e0201 */
[----:B------:R-:W3:Y:S01]  /*c8c0*/  LDL.64 R4, [R4] ;  /* 0x0000000004047983 */ /* 0x000ee20000100a00 */
[C---:B------:R-:W-:Y:S01]  /*c8d0*/  IMAD R7, R26.reuse, 0x20, R20 ;  /* 0x000000201a077824 */ /* 0x040fe200078e0214 */
[----:B------:R-:W-:Y:S01]  /*c8e0*/  UIADD3 UR4, UPT, UPT, UR4, 0x1, URZ ;  /* 0x0000000104047890 */ /* 0x000fe2000fffe0ff */
[----:B------:R-:W-:Y:S02]  /*c8f0*/  VIADD R26, R26, 0x1 ;  /* 0x000000011a1a7836 */ /* 0x000fe40000000000 */
[----:B------:R-:W-:-:S03]  /*c900*/  IMAD.U32 R6, R7, 0x8, R2 ;  /* 0x0000000807067824 */ /* 0x000fc600078e0002 */
[----:B------:R-:W-:Y:S02]  /*c910*/  ISETP.NE.AND P0, PT, R12, UR4, PT ;  /* 0x000000040c007c0c */ /* 0x000fe4000bf05270 */
[----:B---3--:R0:W-:Y:S11]  /*c920*/  STS.64 [R6], R4 ;  /* 0x0000000406007388 */ /* 0x0081f60000000a00 */
[----:B------:R-:W-:Y:S05]  /*c930*/  @P0 BRA `(.L_x_296) ;  /* 0xfffffffc00dc0947 */ /* 0x000fea000383ffff */
.L_x_291:
[----:B------:R-:W-:Y:S01]  /*c940*/  ISETP.GE.AND P0, PT, R20, R25, PT ;  /* 0x000000191400720c */ /* 0x000fe20003f06270 */
[----:B------:R-:W-:-:S12]  /*c950*/  BSSY.RECONVERGENT B1, `(.L_x_297) ;  /* 0x000003b000017945 */ /* 0x000fd80003800200 */
[----:B------:R-:W-:Y:S05]  /*c960*/  @P0 BRA `(.L_x_298) ;  /* 0x0000000000e40947 */ /* 0x000fea0003800000 */
[----:B0---4-:R-:W-:Y:S01]  /*c970*/  LOP3.LUT R4, RZ, R20, RZ, 0x33, !PT ;  /* 0x00000014ff047212 */ /* 0x011fe200078e33ff */
[----:B------:R-:W-:Y:S01]  /*c980*/  BSSY.RECONVERGENT B2, `(.L_x_299) ;  /* 0x0000018000027945 */ /* 0x000fe20003800200 */
[----:B---3--:R-:W-:-:S03]  /*c990*/  IMAD.MOV.U32 R8, RZ, RZ, R20 ;  /* 0x000000ffff087224 */ /* 0x008fc600078e0014 */
[----:B------:R-:W-:-:S05]  /*c9a0*/  IMAD.IADD R4, R4, 0x1, R25 ;  /* 0x0000000104047824 */ /* 0x000fca00078e0219 */
[C---:B------:R-:W-:Y:S02]  /*c9b0*/  LOP3.LUT R5, R4.reuse, 0x60, RZ, 0xc0, !PT ;  /* 0x0000006004057812 */ /* 0x040fe400078ec0ff */
[----:B------:R-:W-:Y:S02]  /*c9c0*/  ISETP.GE.U32.AND P0, PT, R4, 0x60, PT ;  /* 0x000000600400780c */ /* 0x000fe40003f06070 */
[----:B------:R-:W-:-:S13]  /*c9d0*/  ISETP.NE.AND P1, PT, R5, 0x60, PT ;  /* 0x000000600500780c */ /* 0x000fda0003f25270 */
[----:B------:R-:W-:Y:S05]  /*c9e0*/  @!P1 BRA `(.L_x_300) ;  /* 0x0000000000449947 */ /* 0x000fea0003800000 */
[----:B------:R-:W0:Y:S01]  /*c9f0*/  LDC R25, c[0x0][0x3a8] ;  /* 0x0000ea00ff197b82 */ /* 0x000e220000000800 */
[----:B------:R-:W-:Y:S01]  /*ca00*/  LEA.HI R4, R4, 0x1, RZ, 0x1b ;  /* 0x0000000104047811 */ /* 0x000fe200078fd8ff */
[----:B------:R-:W-:Y:S02]  /*ca10*/  IMAD.MOV.U32 R7, RZ, RZ, RZ ;  /* 0x000000ffff077224 */ /* 0x000fe400078e00ff */
[----:B------:R-:W-:Y:S01]  /*ca20*/  IMAD.MOV.U32 R8, RZ, RZ, R20 ;  /* 0x000000ffff087224 */ /* 0x000fe200078e0014 */
[----:B------:R-:W-:-:S07]  /*ca30*/  LOP3.LUT R6, R4, 0x3, RZ, 0xc0, !PT ;  /* 0x0000000304067812 */ /* 0x000fce00078ec0ff */
.L_x_301:
[C---:B-1----:R-:W-:Y:S01]  /*ca40*/  ISETP.GE.AND P1, PT, R8.reuse, R27, PT ;  /* 0x0000001b0800720c */ /* 0x042fe20003f26270 */
[----:B---3--:R-:W-:Y:S02]  /*ca50*/  IMAD.MOV.U32 R5, RZ, RZ, 0x7f7fffff ;  /* 0x7f7fffffff057424 */ /* 0x008fe400078e00ff */
[----:B------:R-:W-:Y:S02]  /*ca60*/  IMAD.MOV.U32 R4, RZ, RZ, -0x1 ;  /* 0xffffffffff047424 */ /* 0x000fe400078e00ff */
[----:B0-----:R-:W-:Y:S02]  /*ca70*/  IMAD.IADD R11, R8, 0x1, R25 ;  /* 0x00000001080b7824 */ /* 0x001fe400078e0219 */
[----:B------:R-:W-:Y:S02]  /*ca80*/  VIADD R7, R7, 0x1 ;  /* 0x0000000107077836 */ /* 0x000fe40000000000 */
[----:B------:R-:W-:-:S04]  /*ca90*/  IMAD R11, R11, 0x8, R2 ;  /* 0x000000080b0b7824 */ /* 0x000fc800078e0202 */
[C---:B------:R-:W-:Y:S02]  /*caa0*/  @!P1 IMAD R9, R8.reuse, 0x8, R22 ;  /* 0x0000000808099824 */ /* 0x040fe400078e0216 */
[----:B------:R-:W-:-:S03]  /*cab0*/  VIADD R8, R8, 0x20 ;  /* 0x0000002008087836 */ /* 0x000fc60000000000 */
[----:B------:R-:W0:Y:S01]  /*cac0*/  @!P1 LDS.64 R4, [R9] ;  /* 0x0000000009049984 */ /* 0x000e220000000a00 */
[----:B------:R-:W-:-:S03]  /*cad0*/  ISETP.NE.AND P1, PT, R7, R6, PT ;  /* 0x000000060700720c */ /* 0x000fc60003f25270 */
[----:B0-----:R3:W-:Y:S10]  /*cae0*/  STS.64 [R11], R4 ;  /* 0x000000040b007388 */ /* 0x0017f40000000a00 */
[----:B------:R-:W-:Y:S05]  /*caf0*/  @P1 BRA `(.L_x_301) ;  /* 0xfffffffc00d01947 */ /* 0x000fea000383ffff */
.L_x_300:
[----:B------:R-:W-:Y:S05]  /*cb00*/  BSYNC.RECONVERGENT B2 ;  /* 0x0000000000027941 */ /* 0x000fea0003800200 */
.L_x_299:
[----:B------:R-:W-:Y:S05]  /*cb10*/  @!P0 BRA `(.L_x_298) ;  /* 0x0000000000788947 */ /* 0x000fea0003800000 */
[----:B------:R-:W0:Y:S02]  /*cb20*/  LDC R25, c[0x0][0x3a8] ;  /* 0x0000ea00ff197b82 */ /* 0x000e240000000800 */
.L_x_302:
[C---:B-1----:R-:W-:Y:S01]  /*cb30*/  ISETP.GE.AND P0, PT, R8.reuse, R27, PT ;  /* 0x0000001b0800720c */ /* 0x042fe20003f06270 */
[----:B---3--:R-:W-:Y:S02]  /*cb40*/  IMAD.MOV.U32 R11, RZ, RZ, 0x7f7fffff ;  /* 0x7f7fffffff0b7424 */ /* 0x008fe400078e00ff */
[----:B------:R-:W-:Y:S02]  /*cb50*/  IMAD.MOV.U32 R10, RZ, RZ, -0x1 ;  /* 0xffffffffff0a7424 */ /* 0x000fe400078e00ff */
[C---:B------:R-:W-:Y:S02]  /*cb60*/  IMAD R9, R8.reuse, 0x8, R22 ;  /* 0x0000000808097824 */ /* 0x040fe400078e0216 */
[C---:B------:R-:W-:Y:S02]  /*cb70*/  VIADD R4, R8.reuse, 0x20 ;  /* 0x0000002008047836 */ /* 0x040fe40000000000 */
[----:B0-----:R-:W-:Y:S02]  /*cb80*/  IMAD.IADD R7, R8, 0x1, R25 ;  /* 0x0000000108077824 */ /* 0x001fe400078e0219 */
[----:B------:R-:W-:-:S02]  /*cb90*/  IMAD.MOV.U32 R5, RZ, RZ, 0x7f7fffff ;  /* 0x7f7fffffff057424 */ /* 0x000fc400078e00ff */
[----:B------:R-:W0:Y:S01]  /*cba0*/  @!P0 LDS.64 R10, [R9] ;  /* 0x00000000090a8984 */ /* 0x000e220000000a00 */
[----:B------:R-:W-:Y:S01]  /*cbb0*/  ISETP.GE.AND P0, PT, R4, R27, PT ;  /* 0x0000001b0400720c */ /* 0x000fe20003f06270 */
[----:B------:R-:W-:Y:S02]  /*cbc0*/  IMAD R14, R7, 0x8, R2 ;  /* 0x00000008070e7824 */ /* 0x000fe400078e0202 */
[----:B------:R-:W-:Y:S02]  /*cbd0*/  IMAD.MOV.U32 R4, RZ, RZ, -0x1 ;  /* 0xffffffffff047424 */ /* 0x000fe400078e00ff */
[C---:B------:R-:W-:Y:S02]  /*cbe0*/  VIADD R6, R8.reuse, 0x40 ;  /* 0x0000004008067836 */ /* 0x040fe40000000000 */
[----:B------:R-:W-:Y:S02]  /*cbf0*/  IMAD.MOV.U32 R7, RZ, RZ, 0x7f7fffff ;  /* 0x7f7fffffff077424 */ /* 0x000fe400078e00ff */
[----:B------:R-:W-:-:S02]  /*cc00*/  VIADD R12, R8, 0x60 ;  /* 0x00000060080c7836 */ /* 0x000fc40000000000 */
[----:B------:R-:W-:Y:S02]  /*cc10*/  IMAD.MOV.U32 R13, RZ, RZ, 0x7f7fffff ;  /* 0x7f7fffffff0d7424 */ /* 0x000fe400078e00ff */
[----:B------:R-:W-:Y:S01]  /*cc20*/  VIADD R8, R8, 0x80 ;  /* 0x0000008008087836 */ /* 0x000fe20000000000 */
[----:B0-----:R-:W-:Y:S04]  /*cc30*/  STS.64 [R14], R10 ;  /* 0x0000000a0e007388 */ /* 0x001fe80000000a00 */
[----:B------:R-:W0:Y:S01]  /*cc40*/  @!P0 LDS.64 R4, [R9+0x100] ;  /* 0x0001000009048984 */ /* 0x000e220000000a00 */
[-C--:B------:R-:W-:Y:S01]  /*cc50*/  ISETP.GE.AND P0, PT, R6, R27.reuse, PT ;  /* 0x0000001b0600720c */ /* 0x080fe20003f06270 */
[----:B------:R-:W-:Y:S02]  /*cc60*/  IMAD.MOV.U32 R6, RZ, RZ, -0x1 ;  /* 0xffffffffff067424 */ /* 0x000fe400078e00ff */
[----:B0-----:R-:W-:Y:S10]  /*cc70*/  STS.64 [R14+0x100], R4 ;  /* 0x000100040e007388 */ /* 0x001ff40000000a00 */
[----:B------:R-:W0:Y:S01]  /*cc80*/  @!P0 LDS.64 R6, [R9+0x200] ;  /* 0x0002000009068984 */ /* 0x000e220000000a00 */
[----:B------:R-:W-:Y:S01]  /*cc90*/  ISETP.GE.AND P0, PT, R12, R27, PT ;  /* 0x0000001b0c00720c */ /* 0x000fe20003f06270 */
[----:B------:R-:W-:-:S02]  /*cca0*/  IMAD.MOV.U32 R12, RZ, RZ, -0x1 ;  /* 0xffffffffff0c7424 */ /* 0x000fc400078e00ff */
[----:B0-----:R-:W-:Y:S10]  /*ccb0*/  STS.64 [R14+0x200], R6 ;  /* 0x000200060e007388 */ /* 0x001ff40000000a00 */
[----:B------:R-:W0:Y:S01]  /*ccc0*/  @!P0 LDS.64 R12, [R9+0x300] ;  /* 0x00030000090c8984 */ /* 0x000e220000000a00 */
[----:B------:R-:W-:-:S03]  /*ccd0*/  ISETP.GE.AND P0, PT, R8, R25, PT ;  /* 0x000000190800720c */ /* 0x000fc60003f06270 */
[----:B0-----:R0:W-:Y:S10]  /*cce0*/  STS.64 [R14+0x300], R12 ;  /* 0x0003000c0e007388 */ /* 0x0011f40000000a00 */
[----:B------:R-:W-:Y:S05]  /*ccf0*/  @!P0 BRA `(.L_x_302) ;  /* 0xfffffffc008c8947 */ /* 0x000fea000383ffff */
.L_x_298:
[----:B------:R-:W-:Y:S05]  /*cd00*/  BSYNC.RECONVERGENT B1 ;  /* 0x0000000000017941 */ /* 0x000fea0003800200 */
.L_x_297:
[----:B0--34-:R-:W0:Y:S01]  /*cd10*/  S2R R10, SR_TID.X ;  /* 0x00000000000a7919 */ /* 0x019e220000002100 */
[----:B------:R-:W-:Y:S01]  /*cd20*/  UMOV UR4, 0xffffffff ;  /* 0xffffffff00047882 */ /* 0x000fe20000000000 */
[----:B------:R-:W-:Y:S02]  /*cd30*/  SHF.R.U32.HI R21, RZ, 0x5, R21 ;  /* 0x00000005ff157819 */ /* 0x000fe40000011615 */
[----:B0-----:R-:W-:Y:S01]  /*cd40*/  SHF.R.U32.HI R10, RZ, 0x5, R10 ;  /* 0x00000005ff0a7819 */ /* 0x001fe2000001160a */
[----:B------:R-:W-:Y:S06]  /*cd50*/  BRA.DIV UR4, `(.L_x_303) ;  /* 0x0000003604247947 */ /* 0x000fec000b800000 */
[----:B------:R-:W-:Y:S01]  /*cd60*/  NOP ;  /* 0x0000000000007918 */ /* 0x000fe20000000000 */
.L_x_494:
[----:B------:R-:W-:Y:S01]  /*cd70*/  ISETP.GE.AND P0, PT, R25, 0x1, PT ;  /* 0x000000011900780c */ /* 0x000fe20003f06270 */
[----:B------:R-:W-:-:S12]  /*cd80*/  BSSY B1, `(.L_x_304) ;  /* 0x0000024000017945 */ /* 0x000fd80003800000 */
[----:B------:R-:W-:Y:S05]  /*cd90*/  @!P0 BRA `(.L_x_305) ;  /* 0x0000000000888947 */ /* 0x000fea0003800000 */
[----:B------:R-:W0:Y:S01]  /*cda0*/  S2UR UR5, SR_CgaCtaId ;  /* 0x00000000000579c3 */ /* 0x000e220000008800 */
[----:B------:R-:W-:Y:S01]  /*cdb0*/  IMAD R4, R10, 0x2, R21 ;  /* 0x000000020a047824 */ /* 0x000fe200078e0215 */
[----:B------:R-:W-:Y:S01]  /*cdc0*/  UMOV UR4, 0x400 ;  /* 0x0000040000047882 */ /* 0x000fe20000000000 */
[----:B------:R-:W-:Y:S02]  /*cdd0*/  IMAD.SHL.U32 R14, R24, 0x2, RZ ;  /* 0x00000002180e7824 */ /* 0x000fe400078e00ff */
[----:B------:R-:W-:Y:S02]  /*cde0*/  IMAD.SHL.U32 R4, R4, 0x8, RZ ;  /* 0x0000000804047824 */ /* 0x000fe400078e00ff */
[C---:B------:R-:W-:Y:S01]  /*cdf0*/  VIADD R13, R14.reuse, 0xffffffff ;  /* 0xffffffff0e0d7836 */ /* 0x040fe20000000000 */
[----:B------:R-:W-:Y:S01]  /*ce00*/  VIMNMX R14, PT, PT, R14, 0x1, !PT ;  /* 0x000000010e0e7848 */ /* 0x000fe20007fe0100 */
[----:B------:R-:W-:Y:S01]  /*ce10*/  IMAD.MOV.U32 R11, RZ, RZ, RZ ;  /* 0x000000ffff0b7224 */ /* 0x000fe200078e00ff */
[----:B0-----:R-:W-:-:S06]  /*ce20*/  ULEA UR4, UR5, UR4, 0x18 ;  /* 0x0000000405047291 */ /* 0x001fcc000f8ec0ff */
[----:B------:R-:W-:-:S04]  /*ce30*/  IMAD R4, R4, R25, UR4 ;  /* 0x0000000404047e24 */ /* 0x000fc8000f8e0219 */
[----:B------:R-:W-:-:S07]  /*ce40*/  VIADD R9, R4, 0x800 ;  /* 0x0000080004097836 */ /* 0x000fce0000000000 */
.L_x_310:
[----:B------:R-:W-:Y:S01]  /*ce50*/  LOP3.LUT R5, R11, 0x1, RZ, 0xc0, !PT ;  /* 0x000000010b057812 */ /* 0x000fe200078ec0ff */
[----:B------:R-:W-:Y:S04]  /*ce60*/  BSSY.RECONVERGENT B2, `(.L_x_306) ;  /* 0x000000f000027945 */ /* 0x000fe80003800200 */
[----:B------:R-:W-:-:S05]  /*ce70*/  IMAD.IADD R5, R20, 0x1, R5 ;  /* 0x0000000114057824 */ /* 0x000fca00078e0205 */
[----:B------:R-:W-:-:S13]  /*ce80*/  ISETP.GE.AND P0, PT, R5, R13, PT ;  /* 0x0000000d0500720c */ /* 0x000fda0003f06270 */
[----:B------:R-:W-:Y:S05]  /*ce90*/  @P0 BRA `(.L_x_307) ;  /* 0x00000000002c0947 */ /* 0x000fea0003800000 */
[----:B------:R-:W-:-:S04]  /*cea0*/  IMAD.MOV.U32 R8, RZ, RZ, R5 ;  /* 0x000000ffff087224 */ /* 0x000fc800078e0005 */
[----:B------:R-:W-:-:S07]  /*ceb0*/  IMAD R12, R8, 0x8, R9 ;  /* 0x00000008080c7824 */ /* 0x000fce00078e0209 */
.L_x_308:
[----:B------:R-:W-:Y:S01]  /*cec0*/  LDS.64 R4, [R12] ;  /* 0x000000000c047984 */ /* 0x000fe20000000a00 */
[----:B------:R-:W-:-:S03]  /*ced0*/  VIADD R8, R8, 0x20 ;  /* 0x0000002008087836 */ /* 0x000fc60000000000 */
[----:B------:R-:W0:Y:S02]  /*cee0*/  LDS.64 R6, [R12+0x8] ;  /* 0x000008000c067984 */ /* 0x000e240000000a00 */
[----:B0-----:R-:W-:-:S13]  /*cef0*/  FSETP.GT.AND P0, PT, R5, R7, PT ;  /* 0x000000070500720b */ /* 0x001fda0003f04000 */
[----:B------:R-:W-:Y:S04]  /*cf00*/  @P0 STS.64 [R12], R6 ;  /* 0x000000060c000388 */ /* 0x000fe80000000a00 */
[----:B------:R0:W-:Y:S01]  /*cf10*/  @P0 STS.64 [R12+0x8], R4 ;  /* 0x000008040c000388 */ /* 0x0001e20000000a00 */
[----:B------:R-:W-:Y:S01]  /*cf20*/  ISETP.GE.AND P0, PT, R8, R13, PT ;  /* 0x0000000d0800720c */ /* 0x000fe20003f06270 */
[----:B0-----:R-:W-:-:S12]  /*cf30*/  VIADD R12, R12, 0x100 ;  /* 0x000001000c0c7836 */ /* 0x001fd80000000000 */
[----:B------:R-:W-:Y:S05]  /*cf40*/  @!P0 BRA `(.L_x_308) ;  /* 0xfffffffc00dc8947 */ /* 0x000fea000383ffff */
.L_x_307:
[----:B------:R-:W-:Y:S05]  /*cf50*/  BSYNC.RECONVERGENT B2 ;  /* 0x0000000000027941 */ /* 0x000fea0003800200 */
.L_x_306:
[----:B------:R-:W-:-:S03]  /*cf60*/  UMOV UR4, 0xffffffff ;  /* 0xffffffff00047882 */ /* 0x000fc60000000000 */
[----:B------:R-:W-:Y:S05]  /*cf70*/  BRA.DIV UR4, `(.L_x_309) ;  /* 0x0000003204b87947 */ /* 0x000fea000b800000 */
[----:B------:R-:W-:Y:S01]  /*cf80*/  NOP ;  /* 0x0000000000007918 */ /* 0x000fe20000000000 */
.L_x_497:
[----:B------:R-:W-:-:S05]  /*cf90*/  VIADD R11, R11, 0x1 ;  /* 0x000000010b0b7836 */ /* 0x000fca0000000000 */
[----:B------:R-:W-:-:S13]  /*cfa0*/  ISETP.NE.AND P0, PT, R11, R14, PT ;  /* 0x0000000e0b00720c */ /* 0x000fda0003f05270 */
[----:B------:R-:W-:Y:S05]  /*cfb0*/  @P0 BRA `(.L_x_310) ;  /* 0xfffffffc00a40947 */ /* 0x000fea000383ffff */
.L_x_305:
[----:B------:R-:W-:Y:S05]  /*cfc0*/  BSYNC B1 ;  /* 0x0000000000017941 */ /* 0x000fea0003800000 */
.L_x_304:
[----:B------:R-:W0:Y:S02]  /*cfd0*/  LDCU UR4, c[0x0][0x3a8] ;  /* 0x00007500ff0477ac */ /* 0x000e240008000800 */
[----:B0-----:R-:W-:-:S09]  /*cfe0*/  UISETP.GE.AND UP0, UPT, UR4, 0x20, UPT ;  /* 0x000000200400788c */ /* 0x001fd2000bf06270 */
[----:B------:R-:W-:Y:S05]  /*cff0*/  BRA.U !UP0, `(.L_x_311) ;  /* 0x0000000508107547 */ /* 0x000fea000b800000 */
[C---:B------:R-:W-:Y:S01]  /*d000*/  VIADD R4, R23.reuse, 0xffffffff ;  /* 0xffffffff17047836 */ /* 0x040fe20000000000 */
[----:B------:R-:W-:Y:S01]  /*d010*/  LOP3.LUT R18, R23, 0x7, RZ, 0xc0, !PT ;  /* 0x0000000717127812 */ /* 0x000fe200078ec0ff */
[----:B------:R-:W-:-:S03]  /*d020*/  IMAD.MOV.U32 R16, RZ, RZ, RZ ;  /* 0x000000ffff107224 */ /* 0x000fc600078e00ff */
[----:B------:R-:W-:Y:S02]  /*d030*/  ISETP.GE.U32.AND P0, PT, R4, 0x7, PT ;  /* 0x000000070400780c */ /* 0x000fe40003f06070 */
[----:B------:R-:W-:-:S11]  /*d040*/  ISETP.NE.AND P1, PT, R18, RZ, PT ;  /* 0x000000ff1200720c */ /* 0x000fd60003f25270 */
[----:B------:R-:W-:Y:S05]  /*d050*/  @!P0 BRA `(.L_x_312) ;  /* 0x0000000000788947 */ /* 0x000fea0003800000 */
[----:B------:R-:W0:Y:S01]  /*d060*/  S2R R7, SR_CgaCtaId ;  /* 0x0000000000077919 */ /* 0x000e220000008800 */
[----:B------:R-:W-:Y:S01]  /*d070*/  IMAD R10, R10, 0x2, R21 ;  /* 0x000000020a0a7824 */ /* 0x000fe200078e0215 */
[----:B------:R-:W-:Y:S01]  /*d080*/  MOV R6, 0x400 ;  /* 0x0000040000067802 */ /* 0x000fe20000000f00 */
[----:B------:R-:W-:Y:S01]  /*d090*/  IMAD.SHL.U32 R4, R20, 0x8, RZ ;  /* 0x0000000814047824 */ /* 0x000fe200078e00ff */
[----:B------:R-:W-:Y:S01]  /*d0a0*/  LOP3.LUT R16, R23, 0x3fffff8, RZ, 0xc0, !PT ;  /* 0x03fffff817107812 */ /* 0x000fe200078ec0ff */
[----:B------:R-:W-:Y:S01]  /*d0b0*/  IMAD.SHL.U32 R5, R10, 0x8, RZ ;  /* 0x000000080a057824 */ /* 0x000fe200078e00ff */
[----:B------:R-:W-:Y:S01]  /*d0c0*/  BSSY.RECONVERGENT B1, `(.L_x_312) ;  /* 0x0000017000017945 */ /* 0x000fe20003800200 */
[----:B------:R-:W-:Y:S02]  /*d0d0*/  VIADD R21, R1, 0x20 ;  /* 0x0000002001157836 */ /* 0x000fe40000000000 */
[----:B------:R-:W-:Y:S02]  /*d0e0*/  IMAD R4, R5, UR4, R4 ;  /* 0x0000000405047c24 */ /* 0x000fe4000f8e0204 */
[----:B------:R-:W-:Y:S01]  /*d0f0*/  IMAD.MOV R17, RZ, RZ, -R16 ;  /* 0x000000ffff117224 */ /* 0x000fe200078e0a10 */
[----:B0-----:R-:W-:-:S04]  /*d100*/  LEA R7, R7, R6, 0x18 ;  /* 0x0000000607077211 */ /* 0x001fc800078ec0ff */
[----:B------:R-:W-:-:S07]  /*d110*/  IADD3 R19, PT, PT, R4, 0xf00, R7 ;  /* 0x00000f0004137810 */ /* 0x000fce0007ffe007 */
.L_x_313:
[----:B------:R-:W-:Y:S01]  /*d120*/  LDS.64 R8, [R19+-0x700] ;  /* 0xfff9000013087984 */ /* 0x000fe20000000a00 */
[----:B------:R-:W-:-:S03]  /*d130*/  VIADD R17, R17, 0x8 ;  /* 0x0000000811117836 */ /* 0x000fc60000000000 */
[----:B------:R-:W0:Y:S02]  /*d140*/  LDS.64 R10, [R19+-0x600] ;  /* 0xfffa0000130a7984 */ /* 0x000e240000000a00 */
[----:B------:R-:W-:Y:S02]  /*d150*/  ISETP.NE.AND P0, PT, R17, RZ, PT ;  /* 0x000000ff1100720c */ /* 0x000fe40003f05270 */
[----:B------:R-:W-:Y:S04]  /*d160*/  LDS.64 R4, [R19+-0x500] ;  /* 0xfffb000013047984 */ /* 0x000fe80000000a00 */
[----:B------:R-:W3:Y:S04]  /*d170*/  LDS.64 R6, [R19+-0x400] ;  /* 0xfffc000013067984 */ /* 0x000ee80000000a00 */
[----:B------:R-:W-:Y:S04]  /*d180*/  LDS.64 R12, [R19+-0x100] ;  /* 0xffff0000130c7984 */ /* 0x000fe80000000a00 */
[----:B------:R-:W4:Y:S04]  /*d190*/  LDS.64 R14, [R19] ;  /* 0x00000000130e7984 */ /* 0x000f280000000a00 */
[----:B0-----:R-:W-:Y:S04]  /*d1a0*/  STL.128 [R21+-0x20], R8 ;  /* 0xffffe00815007387 */ /* 0x001fe80000100c00 */
[----:B------:R-:W-:Y:S04]  /*d1b0*/  LDS.64 R8, [R19+-0x300] ;  /* 0xfffd000013087984 */ /* 0x000fe80000000a00 */
[----:B------:R0:W5:Y:S04]  /*d1c0*/  LDS.64 R10, [R19+-0x200] ;  /* 0xfffe0000130a7984 */ /* 0x0001680000000a00 */
[----:B---3--:R-:W-:Y:S04]  /*d1d0*/  STL.128 [R21+-0x10], R4 ;  /* 0xfffff00415007387 */ /* 0x008fe80000100c00 */
[----:B----4-:R-:W-:Y:S01]  /*d1e0*/  STL.128 [R21+0x10], R12 ;  /* 0x0000100c15007387 */ /* 0x010fe20000100c00 */
[----:B0-----:R-:W-:-:S03]  /*d1f0*/  VIADD R19, R19, 0x800 ;  /* 0x0000080013137836 */ /* 0x001fc60000000000 */
[----:B-----5:R0:W-:Y:S02]  /*d200*/  STL.128 [R21], R8 ;  /* 0x0000000815007387 */ /* 0x0201e40000100c00 */
[----:B0-----:R-:W-:Y:S01]  /*d210*/  VIADD R21, R21, 0x40 ;  /* 0x0000004015157836 */ /* 0x001fe20000000000 */
[----:B------:R-:W-:Y:S06]  /*d220*/  @P0 BRA `(.L_x_313) ;  /* 0xfffffffc00bc0947 */ /* 0x000fec000383ffff */
[----:B------:R-:W-:Y:S05]  /*d230*/  BSYNC.RECONVERGENT B1 ;  /* 0x0000000000017941 */ /* 0x000fea0003800200 */
.L_x_312:
[----:B------:R-:W-:Y:S05]  /*d240*/  @!P1 BRA `(.L_x_311) ;  /* 0x00000000007c9947 */ /* 0x000fea0003800000 */
[----:B------:R-:W-:Y:S02]  /*d250*/  ISETP.GE.U32.AND P0, PT, R18, 0x4, PT ;  /* 0x000000041200780c */ /* 0x000fe40003f06070 */
[----:B------:R-:W-:-:S04]  /*d260*/  LOP3.LUT R14, R23, 0x3, RZ, 0xc0, !PT ;  /* 0x00000003170e7812 */ /* 0x000fc800078ec0ff */
[----:B------:R-:W-:-:S07]  /*d270*/  ISETP.NE.AND P1, PT, R14, RZ, PT ;  /* 0x000000ff0e00720c */ /* 0x000fce0003f25270 */
[----:B------:R-:W-:Y:S06]  /*d280*/  @!P0 BRA `(.L_x_314) ;  /* 0x0000000000288947 */ /* 0x000fec0003800000 */
[C---:B------:R-:W-:Y:S02]  /*d290*/  IMAD R13, R16.reuse, 0x20, R20 ;  /* 0x00000020100d7824 */ /* 0x040fe400078e0214 */
        /* <DEDUP_REMOVED lines=9> */
.L_x_314:
[----:B------:R-:W-:Y:S05]  /*d330*/  @!P1 BRA `(.L_x_311) ;  /* 0x0000000000409947 */ /* 0x000fea0003800000 */
[----:B------:R-:W-:Y:S02]  /*d340*/  ISETP.NE.AND P1, PT, R14, 0x1, PT ;  /* 0x000000010e00780c */ /* 0x000fe40003f25270 */
[----:B0-----:R-:W-:-:S04]  /*d350*/  LOP3.LUT R4, R23, 0x1, RZ, 0xc0, !PT ;  /* 0x0000000117047812 */ /* 0x001fc800078ec0ff */
[----:B------:R-:W-:-:S07]  /*d360*/  ISETP.NE.U32.AND P0, PT, R4, 0x1, PT ;  /* 0x000000010400780c */ /* 0x000fce0003f05070 */
[----:B------:R-:W-:Y:S06]  /*d370*/  @!P1 BRA `(.L_x_315) ;  /* 0x00000000001c9947 */ /* 0x000fec0003800000 */
[C---:B------:R-:W-:Y:S02]  /*d380*/  IMAD R5, R16.reuse, 0x20, R20 ;  /* 0x0000002010057824 */ /* 0x040fe400078e0214 */
[C---:B------:R-:W-:Y:S02]  /*d390*/  IMAD R8, R16.reuse, 0x8, R1 ;  /* 0x0000000810087824 */ /* 0x040fe400078e0201 */
[----:B------:R-:W-:Y:S02]  /*d3a0*/  IMAD.U32 R9, R5, 0x8, R2 ;  /* 0x0000000805097824 */ /* 0x000fe400078e0002 */
[----:B------:R-:W-:-:S03]  /*d3b0*/  VIADD R16, R16, 0x2 ;  /* 0x0000000210107836 */ /* 0x000fc60000000000 */
[----:B------:R-:W-:Y:S04]  /*d3c0*/  LDS.64 R4, [R9] ;  /* 0x0000000009047984 */ /* 0x000fe80000000a00 */
[----:B------:R-:W0:Y:S04]  /*d3d0*/  LDS.64 R6, [R9+0x100] ;  /* 0x0001000009067984 */ /* 0x000e280000000a00 */
[----:B0-----:R0:W-:Y:S02]  /*d3e0*/  STL.128 [R8], R4 ;  /* 0x0000000408007387 */ /* 0x0011e40000100c00 */
.L_x_315:
[C---:B0-----:R-:W-:Y:S02]  /*d3f0*/  @!P0 IMAD R5, R16.reuse, 0x20, R20 ;  /* 0x0000002010058824 */ /* 0x041fe400078e0214 */
[----:B------:R-:W-:Y:S02]  /*d400*/  @!P0 IMAD R16, R16, 0x8, R1 ;  /* 0x0000000810108824 */ /* 0x000fe400078e0201 */
[----:B------:R-:W-:-:S05]  /*d410*/  @!P0 IMAD.U32 R2, R5, 0x8, R2 ;  /* 0x0000000805028824 */ /* 0x000fca00078e0002 */
[----:B------:R-:W0:Y:S04]  /*d420*/  @!P0 LDS.64 R4, [R2] ;  /* 0x0000000002048984 */ /* 0x000e280000000a00 */
[----:B0-----:R3:W-:Y:S02]  /*d430*/  @!P0 STL.64 [R16], R4 ;  /* 0x0000000410008387 */ /* 0x0017e40000100a00 */
.L_x_311:
[----:B------:R-:W-:Y:S01]  /*d440*/  UMOV UR4, 0xffffffff ;  /* 0xffffffff00047882 */ /* 0x000fe20000000000 */
[----:B------:R-:W-:Y:S02]  /*d450*/  ISETP.NE.AND P0, PT, R20, RZ, PT ;  /* 0x000000ff1400720c */ /* 0x000fe40003f05270 */
[----:B------:R-:W-:Y:S11]  /*d460*/  BRA.DIV UR4, `(.L_x_316) ;  /* 0x0000002e04987947 */ /* 0x000ff6000b800000 */
[----:B------:R-:W-:Y:S01]  /*d470*/  NOP ;  /* 0x0000000000007918 */ /* 0x000fe20000000000 */
.L_x_500:
[----:B------:R4:W-:Y:S01]  /*d480*/  @!P0 STS [R0], RZ ;  /* 0x000000ff00008388 */ /* 0x0009e20000000800 */
[----:B------:R-:W-:-:S03]  /*d490*/  UMOV UR4, 0xffffffff ;  /* 0xffffffff00047882 */ /* 0x000fc60000000000 */
[----:B------:R-:W-:Y:S05]  /*d4a0*/  BRA.DIV UR4, `(.L_x_317) ;  /* 0x0000002e04a47947 */ /* 0x000fea000b800000 */
[----:B------:R-:W-:Y:S01]  /*d4b0*/  NOP ;  /* 0x0000000000007918 */ /* 0x000fe20000000000 */
.L_x_289:
[----:B------:R-:W-:Y:S05]  /*d4c0*/  BSYNC B0 ;  /* 0x0000000000007941 */ /* 0x000fea0003800000 */
.L_x_288:
[----:B--234-:R-:W2:Y:S02]  /*d4d0*/  LDC R0, c[0x0][0x3a8] ;  /* 0x0000ea00ff007b82 */ /* 0x01cea40000000800 */
[----:B--2---:R-:W-:-:S13]  /*d4e0*/  ISETP.GE.AND P0, PT, R0, 0x20, PT ;  /* 0x000000200000780c */ /* 0x004fda0003f06270 */
[----:B------:R-:W-:Y:S05]  /*d4f0*/  @!P0 EXIT ;  /* 0x000000000000894d */ /* 0x000fea0003800000 */
[C---:B------:R-:W-:Y:S01]  /*d500*/  VIADD R2, R23.reuse, 0xffffffff ;  /* 0xffffffff17027836 */ /* 0x040fe20000000000 */
[----:B------:R-:W-:Y:S01]  /*d510*/  LOP3.LUT R21, R23, 0xf, RZ, 0xc0, !PT ;  /* 0x0000000f17157812 */ /* 0x000fe200078ec0ff */
[----:B------:R-:W-:Y:S02]  /*d520*/  IMAD R3, R3, R0, RZ ;  /* 0x0000000003037224 */ /* 0x000fe400078e02ff */
[----:B------:R-:W-:Y:S01]  /*d530*/  IMAD.MOV.U32 R0, RZ, RZ, RZ ;  /* 0x000000ffff007224 */ /* 0x000fe200078e00ff */
[----:B------:R-:W-:Y:S01]  /*d540*/  ISETP.GE.U32.AND P0, PT, R2, 0xf, PT ;  /* 0x0000000f0200780c */ /* 0x000fe20003f06070 */
[----:B------:R-:W-:Y:S01]  /*d550*/  IMAD.IADD R2, R20, 0x1, R3 ;  /* 0x0000000114027824 */ /* 0x000fe200078e0203 */
[----:B------:R-:W-:-:S11]  /*d560*/  ISETP.NE.AND P1, PT, R21, RZ, PT ;  /* 0x000000ff1500720c */ /* 0x000fd60003f25270 */
[----:B------:R-:W-:Y:S05]  /*d570*/  @!P0 BRA `(.L_x_318) ;  /* 0x0000000000d48947 */ /* 0x000fea0003800000 */
[----:B-1----:R-:W1:Y:S01]  /*d580*/  LDC.64 R26, c[0x0][0x3a0] ;  /* 0x0000e800ff1a7b82 */ /* 0x002e620000000a00 */
[----:B------:R-:W-:Y:S01]  /*d590*/  LOP3.LUT R0, R23, 0x3fffff0, RZ, 0xc0, !PT ;  /* 0x03fffff017007812 */ /* 0x000fe200078ec0ff */
[----:B------:R-:W-:Y:S01]  /*d5a0*/  BSSY.RECONVERGENT B0, `(.L_x_318) ;  /* 0x0000032000007945 */ /* 0x000fe20003800200 */
[----:B------:R-:W-:Y:S02]  /*d5b0*/  VIADD R22, R1, 0x40 ;  /* 0x0000004001167836 */ /* 0x000fe40000000000 */
[----:B------:R-:W-:Y:S02]  /*d5c0*/  IMAD.MOV.U32 R24, RZ, RZ, R2 ;  /* 0x000000ffff187224 */ /* 0x000fe400078e0002 */
[----:B------:R-:W-:-:S07]  /*d5d0*/  IMAD.MOV R25, RZ, RZ, -R0 ;  /* 0x000000ffff197224 */ /* 0x000fce00078e0a00 */
.L_x_319:
[----:B01----:R-:W2:Y:S01]  /*d5e0*/  LDL.128 R4, [R22+-0x40] ;  /* 0xffffc00016047983 */ /* 0x003ea20000100c00 */
[----:B-1----:R-:W-:-:S03]  /*d5f0*/  IMAD.WIDE R28, R24, 0x8, R26 ;  /* 0x00000008181c7825 */ /* 0x002fc600078e021a */
[----:B------:R-:W3:Y:S04]  /*d600*/  LDL.128 R12, [R22+-0x30] ;  /* 0xffffd000160c7983 */ /* 0x000ee80000100c00 */
[----:B------:R-:W4:Y:S04]  /*d610*/  LDL.128 R16, [R22+-0x20] ;  /* 0xffffe00016107983 */ /* 0x000f280000100c00 */
[----:B------:R-:W5:Y:S04]  /*d620*/  LDL.128 R8, [R22] ;  /* 0x0000000016087983 */ /* 0x000f680000100c00 */
[----:B--2---:R-:W-:Y:S04]  /*d630*/  STG.E desc[UR6][R28.64], R4 ;  /* 0x000000041c007986 */ /* 0x004fe8000c101906 */
[----:B------:R-:W-:Y:S04]  /*d640*/  STG.E desc[UR6][R28.64+0x4], R5 ;  /* 0x000004051c007986 */ /* 0x000fe8000c101906 */
[----:B------:R-:W-:Y:S04]  /*d650*/  STG.E desc[UR6][R28.64+0x100], R6 ;  /* 0x000100061c007986 */ /* 0x000fe8000c101906 */
[----:B------:R0:W-:Y:S04]  /*d660*/  STG.E desc[UR6][R28.64+0x104], R7 ;  /* 0x000104071c007986 */ /* 0x0001e8000c101906 */
[----:B0-----:R-:W2:Y:S04]  /*d670*/  LDL.128 R4, [R22+-0x10] ;  /* 0xfffff00016047983 */ /* 0x001ea80000100c00 */
[----:B---3--:R-:W-:Y:S04]  /*d680*/  STG.E desc[UR6][R28.64+0x200], R12 ;  /* 0x0002000c1c007986 */ /* 0x008fe8000c101906 */
[----:B------:R-:W-:Y:S04]  /*d690*/  STG.E desc[UR6][R28.64+0x204], R13 ;  /* 0x0002040d1c007986 */ /* 0x000fe8000c101906 */
[----:B------:R-:W-:Y:S04]  /*d6a0*/  STG.E desc[UR6][R28.64+0x300], R14 ;  /* 0x0003000e1c007986 */ /* 0x000fe8000c101906 */
[----:B------:R0:W-:Y:S04]  /*d6b0*/  STG.E desc[UR6][R28.64+0x304], R15 ;  /* 0x0003040f1c007986 */ /* 0x0001e8000c101906 */
[----:B----4-:R-:W-:Y:S04]  /*d6c0*/  STG.E desc[UR6][R28.64+0x400], R16 ;  /* 0x000400101c007986 */ /* 0x010fe8000c101906 */
[----:B------:R-:W-:Y:S04]  /*d6d0*/  STG.E desc[UR6][R28.64+0x404], R17 ;  /* 0x000404111c007986 */ /* 0x000fe8000c101906 */
[----:B------:R-:W-:Y:S04]  /*d6e0*/  STG.E desc[UR6][R28.64+0x500], R18 ;  /* 0x000500121c007986 */ /* 0x000fe8000c101906 */
[----:B------:R1:W-:Y:S04]  /*d6f0*/  STG.E desc[UR6][R28.64+0x504], R19 ;  /* 0x000504131c007986 */ /* 0x0003e8000c101906 */
[----:B0-----:R-:W3:Y:S04]  /*d700*/  LDL.128 R12, [R22+0x10] ;  /* 0x00001000160c7983 */ /* 0x001ee80000100c00 */
[----:B-1----:R-:W4:Y:S04]  /*d710*/  LDL.128 R16, [R22+0x30] ;  /* 0x0000300016107983 */ /* 0x002f280000100c00 */
[----:B--2---:R-:W-:Y:S04]  /*d720*/  STG.E desc[UR6][R28.64+0x600], R4 ;  /* 0x000600041c007986 */ /* 0x004fe8000c101906 */
[----:B------:R-:W-:Y:S04]  /*d730*/  STG.E desc[UR6][R28.64+0x604], R5 ;  /* 0x000604051c007986 */ /* 0x000fe8000c101906 */
[----:B------:R-:W-:Y:S04]  /*d740*/  STG.E desc[UR6][R28.64+0x700], R6 ;  /* 0x000700061c007986 */ /* 0x000fe8000c101906 */
[----:B------:R0:W-:Y:S04]  /*d750*/  STG.E desc[UR6][R28.64+0x704], R7 ;  /* 0x000704071c007986 */ /* 0x0001e8000c101906 */
[----:B0-----:R0:W2:Y:S01]  /*d760*/  LDL.128 R4, [R22+0x20] ;  /* 0x0000200016047983 */ /* 0x0010a20000100c00 */
[----:B------:R-:W-:-:S03]  /*d770*/  VIADD R25, R25, 0x10 ;  /* 0x0000001019197836 */ /* 0x000fc60000000000 */
[----:B-----5:R1:W-:Y:S04]  /*d780*/  STG.E desc[UR6][R28.64+0x800], R8 ;  /* 0x000800081c007986 */ /* 0x0203e8000c101906 */
[----:B------:R1:W-:Y:S04]  /*d790*/  STG.E desc[UR6][R28.64+0x804], R9 ;  /* 0x000804091c007986 */ /* 0x0003e8000c101906 */
[----:B------:R1:W-:Y:S04]  /*d7a0*/  STG.E desc[UR6][R28.64+0x900], R10 ;  /* 0x0009000a1c007986 */ /* 0x0003e8000c101906 */
[----:B------:R1:W-:Y:S04]  /*d7b0*/  STG.E desc[UR6][R28.64+0x904], R11 ;  /* 0x0009040b1c007986 */ /* 0x0003e8000c101906 */
[----:B---3--:R1:W-:Y:S04]  /*d7c0*/  STG.E desc[UR6][R28.64+0xa00], R12 ;  /* 0x000a000c1c007986 */ /* 0x0083e8000c101906 */
[----:B------:R1:W-:Y:S04]  /*d7d0*/  STG.E desc[UR6][R28.64+0xa04], R13 ;  /* 0x000a040d1c007986 */ /* 0x0003e8000c101906 */
[----:B------:R1:W-:Y:S04]  /*d7e0*/  STG.E desc[UR6][R28.64+0xb00], R14 ;  /* 0x000b000e1c007986 */ /* 0x0003e8000c101906 */
[----:B------:R1:W-:Y:S04]  /*d7f0*/  STG.E desc[UR6][R28.64+0xb04], R15 ;  /* 0x000b040f1c007986 */ /* 0x0003e8000c101906 */
[----:B----4-:R1:W-:Y:S04]  /*d800*/  STG.E desc[UR6][R28.64+0xe00], R16 ;  /* 0x000e00101c007986 */ /* 0x0103e8000c101906 */
[----:B------:R1:W-:Y:S04]  /*d810*/  STG.E desc[UR6][R28.64+0xe04], R17 ;  /* 0x000e04111c007986 */ /* 0x0003e8000c101906 */
[----:B------:R1:W-:Y:S04]  /*d820*/  STG.E desc[UR6][R28.64+0xf00], R18 ;  /* 0x000f00121c007986 */ /* 0x0003e8000c101906 */
[----:B------:R1:W-:Y:S01]  /*d830*/  STG.E desc[UR6][R28.64+0xf04], R19 ;  /* 0x000f04131c007986 */ /* 0x0003e2000c101906 */
[----:B------:R-:W-:Y:S01]  /*d840*/  ISETP.NE.AND P0, PT, R25, RZ, PT ;  /* 0x000000ff1900720c */ /* 0x000fe20003f05270 */
[----:B------:R-:W-:-:S02]  /*d850*/  VIADD R24, R24, 0x200 ;  /* 0x0000020018187836 */ /* 0x000fc40000000000 */
[----:B0-----:R-:W-:Y:S01]  /*d860*/  VIADD R22, R22, 0x80 ;  /* 0x0000008016167836 */ /* 0x001fe20000000000 */
[----:B--2---:R1:W-:Y:S04]  /*d870*/  STG.E desc[UR6][R28.64+0xc00], R4 ;  /* 0x000c00041c007986 */ /* 0x0043e8000c101906 */
[----:B------:R1:W-:Y:S04]  /*d880*/  STG.E desc[UR6][R28.64+0xc04], R5 ;  /* 0x000c04051c007986 */ /* 0x0003e8000c101906 */
[----:B------:R1:W-:Y:S04]  /*d890*/  STG.E desc[UR6][R28.64+0xd00], R6 ;  /* 0x000d00061c007986 */ /* 0x0003e8000c101906 */
[----:B------:R1:W-:Y:S01]  /*d8a0*/  STG.E desc[UR6][R28.64+0xd04], R7 ;  /* 0x000d04071c007986 */ /* 0x0003e2000c101906 */
[----:B------:R-:W-:Y:S05]  /*d8b0*/  @P0 BRA `(.L_x_319) ;  /* 0xfffffffc00480947 */ /* 0x000fea000383ffff */
[----:B------:R-:W-:Y:S05]  /*d8c0*/  BSYNC.RECONVERGENT B0 ;  /* 0x0000000000007941 */ /* 0x000fea0003800200 */
.L_x_318:
[----:B------:R-:W-:Y:S05]  /*d8d0*/  @!P1 EXIT ;  /* 0x000000000000994d */ /* 0x000fea0003800000 */
[----:B------:R-:W-:Y:S02]  /*d8e0*/  ISETP.GE.U32.AND P0, PT, R21, 0x8, PT ;  /* 0x000000081500780c */ /* 0x000fe40003f06070 */
[----:B------:R-:W-:-:S04]  /*d8f0*/  LOP3.LUT R22, R23, 0x7, RZ, 0xc0, !PT ;  /* 0x0000000717167812 */ /* 0x000fc800078ec0ff */
[----:B------:R-:W-:-:S07]  /*d900*/  ISETP.NE.AND P1, PT, R22, RZ, PT ;  /* 0x000000ff1600720c */ /* 0x000fce0003f25270 */
[----:B------:R-:W-:Y:S06]  /*d910*/  @!P0 BRA `(.L_x_320) ;  /* 0x0000000000648947 */ /* 0x000fec0003800000 */
[C---:B------:R-:W-:Y:S01]  /*d920*/  IMAD R26, R0.reuse, 0x8, R1 ;  /* 0x00000008001a7824 */ /* 0x040fe200078e0201 */
[----:B------:R-:W2:Y:S04]  /*d930*/  LDC.64 R24, c[0x0][0x3a0] ;  /* 0x0000e800ff187b82 */ /* 0x000ea80000000a00 */
[----:B01----:R-:W3:Y:S04]  /*d940*/  LDL.128 R4, [R26] ;  /* 0x000000001a047983 */ /* 0x003ee80000100c00 */
[----:B------:R-:W4:Y:S04]  /*d950*/  LDL.128 R8, [R26+0x10] ;  /* 0x000010001a087983 */ /* 0x000f280000100c00 */
[----:B------:R-:W5:Y:S04]  /*d960*/  LDL.128 R12, [R26+0x20] ;  /* 0x000020001a0c7983 */ /* 0x000f680000100c00 */
[----:B------:R-:W5:Y:S01]  /*d970*/  LDL.128 R16, [R26+0x30] ;  /* 0x000030001a107983 */ /* 0x000f620000100c00 */
[----:B------:R-:W-:-:S02]  /*d980*/  IMAD R21, R0, 0x20, R2 ;  /* 0x0000002000157824 */ /* 0x000fc400078e0202 */
[----:B------:R-:W-:Y:S02]  /*d990*/  VIADD R0, R0, 0x8 ;  /* 0x0000000800007836 */ /* 0x000fe40000000000 */
[----:B--2---:R-:W-:-:S05]  /*d9a0*/  IMAD.WIDE R24, R21, 0x8, R24 ;  /* 0x0000000815187825 */ /* 0x004fca00078e0218 */
[----:B---3--:R2:W-:Y:S04]  /*d9b0*/  STG.E desc[UR6][R24.64], R4 ;  /* 0x0000000418007986 */ /* 0x0085e8000c101906 */
[----:B------:R2:W-:Y:S04]  /*d9c0*/  STG.E desc[UR6][R24.64+0x4], R5 ;  /* 0x0000040518007986 */ /* 0x0005e8000c101906 */
[----:B------:R2:W-:Y:S04]  /*d9d0*/  STG.E desc[UR6][R24.64+0x100], R6 ;  /* 0x0001000618007986 */ /* 0x0005e8000c101906 */
[----:B------:R2:W-:Y:S04]  /*d9e0*/  STG.E desc[UR6][R24.64+0x104], R7 ;  /* 0x0001040718007986 */ /* 0x0005e8000c101906 */
[----:B----4-:R2:W-:Y:S04]  /*d9f0*/  STG.E desc[UR6][R24.64+0x200], R8 ;  /* 0x0002000818007986 */ /* 0x0105e8000c101906 */
[----:B------:R2:W-:Y:S04]  /*da00*/  STG.E desc[UR6][R24.64+0x204], R9 ;  /* 0x0002040918007986 */ /* 0x0005e8000c101906 */
[----:B------:R2:W-:Y:S04]  /*da10*/  STG.E desc[UR6][R24.64+0x300], R10 ;  /* 0x0003000a18007986 */ /* 0x0005e8000c101906 */
[----:B------:R2:W-:Y:S04]  /*da20*/  STG.E desc[UR6][R24.64+0x304], R11 ;  /* 0x0003040b18007986 */ /* 0x0005e8000c101906 */
[----:B-----5:R2:W-:Y:S04]  /*da30*/  STG.E desc[UR6][R24.64+0x400], R12 ;  /* 0x0004000c18007986 */ /* 0x0205e8000c101906 */
[----:B------:R2:W-:Y:S04]  /*da40*/  STG.E desc[UR6][R24.64+0x404], R13 ;  /* 0x0004040d18007986 */ /* 0x0005e8000c101906 */
[----:B------:R2:W-:Y:S04]  /*da50*/  STG.E desc[UR6][R24.64+0x500], R14 ;  /* 0x0005000e18007986 */ /* 0x0005e8000c101906 */
[----:B------:R2:W-:Y:S04]  /*da60*/  STG.E desc[UR6][R24.64+0x504], R15 ;  /* 0x0005040f18007986 */ /* 0x0005e8000c101906 */
[----:B------:R2:W-:Y:S04]  /*da70*/  STG.E desc[UR6][R24.64+0x600], R16 ;  /* 0x0006001018007986 */ /* 0x0005e8000c101906 */
[----:B------:R2:W-:Y:S04]  /*da80*/  STG.E desc[UR6][R24.64+0x604], R17 ;  /* 0x0006041118007986 */ /* 0x0005e8000c101906 */
[----:B------:R2:W-:Y:S04]  /*da90*/  STG.E desc[UR6][R24.64+0x700], R18 ;  /* 0x0007001218007986 */ /* 0x0005e8000c101906 */
[----:B------:R2:W-:Y:S02]  /*daa0*/  STG.E desc[UR6][R24.64+0x704], R19 ;  /* 0x0007041318007986 */ /* 0x0005e4000c101906 */
.L_x_320:
[----:B------:R-:W-:Y:S05]  /*dab0*/  @!P1 EXIT ;  /* 0x000000000000994d */ /* 0x000fea0003800000 */
[----:B------:R-:W-:Y:S02]  /*dac0*/  ISETP.GE.U32.AND P0, PT, R22, 0x4, PT ;  /* 0x000000041600780c */ /* 0x000fe40003f06070 */
[----:B------:R-:W-:-:S04]  /*dad0*/  LOP3.LUT R23, R23, 0x3, RZ, 0xc0, !PT ;  /* 0x0000000317177812 */ /* 0x000fc800078ec0ff */
[----:B------:R-:W-:-:S07]  /*dae0*/  ISETP.NE.AND P1, PT, R23, RZ, PT ;  /* 0x000000ff1700720c */ /* 0x000fce0003f25270 */
[----:B------:R-:W-:Y:S06]  /*daf0*/  @!P0 BRA `(.L_x_321) ;  /* 0x00000000003c8947 */ /* 0x000fec0003800000 */
[C---:B-12---:R-:W-:Y:S01]  /*db00*/  IMAD R14, R0.reuse, 0x8, R1 ;  /* 0x00000008000e7824 */ /* 0x046fe200078e0201 */
[----:B0-----:R-:W0:Y:S04]  /*db10*/  LDC.64 R12, c[0x0][0x3a0] ;  /* 0x0000e800ff0c7b82 */ /* 0x001e280000000a00 */
[----:B------:R-:W2:Y:S04]  /*db20*/  LDL.128 R4, [R14] ;  /* 0x000000000e047983 */ /* 0x000ea80000100c00 */
[----:B------:R-:W3:Y:S01]  /*db30*/  LDL.128 R8, [R14+0x10] ;  /* 0x000010000e087983 */ /* 0x000ee20000100c00 */
[----:B------:R-:W-:-:S02]  /*db40*/  IMAD R15, R0, 0x20, R2 ;  /* 0x00000020000f7824 */ /* 0x000fc400078e0202 */
[----:B------:R-:W-:Y:S02]  /*db50*/  VIADD R0, R0, 0x4 ;  /* 0x0000000400007836 */ /* 0x000fe40000000000 */
[----:B0-----:R-:W-:-:S05]  /*db60*/  IMAD.WIDE R12, R15, 0x8, R12 ;  /* 0x000000080f0c7825 */ /* 0x001fca00078e020c */
[----:B--2---:R4:W-:Y:S04]  /*db70*/  STG.E desc[UR6][R12.64], R4 ;  /* 0x000000040c007986 */ /* 0x0049e8000c101906 */
[----:B------:R4:W-:Y:S04]  /*db80*/  STG.E desc[UR6][R12.64+0x4], R5 ;  /* 0x000004050c007986 */ /* 0x0009e8000c101906 */
[----:B------:R4:W-:Y:S04]  /*db90*/  STG.E desc[UR6][R12.64+0x100], R6 ;  /* 0x000100060c007986 */ /* 0x0009e8000c101906 */
[----:B------:R4:W-:Y:S04]  /*dba0*/  STG.E desc[UR6][R12.64+0x104], R7 ;  /* 0x000104070c007986 */ /* 0x0009e8000c101906 */
[----:B---3--:R4:W-:Y:S04]  /*dbb0*/  STG.E desc[UR6][R12.64+0x200], R8 ;  /* 0x000200080c007986 */ /* 0x0089e8000c101906 */
[----:B------:R4:W-:Y:S04]  /*dbc0*/  STG.E desc[UR6][R12.64+0x204], R9 ;  /* 0x000204090c007986 */ /* 0x0009e8000c101906 */
[----:B------:R4:W-:Y:S04]  /*dbd0*/  STG.E desc[UR6][R12.64+0x300], R10 ;  /* 0x0003000a0c007986 */ /* 0x0009e8000c101906 */
[----:B------:R4:W-:Y:S02]  /*dbe0*/  STG.E desc[UR6][R12.64+0x304], R11 ;  /* 0x0003040b0c007986 */ /* 0x0009e4000c101906 */
.L_x_321:
[----:B------:R-:W-:Y:S05]  /*dbf0*/  @!P1 EXIT ;  /* 0x000000000000994d */ /* 0x000fea0003800000 */
[----:B012-4-:R-:W0:Y:S01]  /*dc00*/  LDC.64 R4, c[0x0][0x3a0] ;  /* 0x0000e800ff047b82 */ /* 0x017e220000000a00 */
[C---:B------:R-:W-:Y:S02]  /*dc10*/  IMAD R3, R0.reuse, 0x20, R3 ;  /* 0x0000002000037824 */ /* 0x040fe400078e0203 */
[----:B------:R-:W-:Y:S02]  /*dc20*/  IMAD R6, R0, 0x8, R1 ;  /* 0x0000000800067824 */ /* 0x000fe400078e0201 */
[----:B------:R-:W-:Y:S02]  /*dc30*/  IMAD.IADD R7, R20, 0x1, R3 ;  /* 0x0000000114077824 */ /* 0x000fe400078e0203 */
[----:B------:R-:W-:Y:S01]  /*dc40*/  IMAD.MOV R0, RZ, RZ, -R23 ;  /* 0x000000ffff007224 */ /* 0x000fe200078e0a17 */
[----:B0-----:R-:W-:-:S05]  /*dc50*/  IADD3 R4, P0, PT, R4, 0x4, RZ ;  /* 0x0000000404047810 */ /* 0x001fca0007f1e0ff */
[----:B------:R-:W-:-:S08]  /*dc60*/  IMAD.X R5, RZ, RZ, R5, P0 ;  /* 0x000000ffff057224 */ /* 0x000fd000000e0605 */
.L_x_322:
[----:B0-----:R0:W2:Y:S01]  /*dc70*/  LDL.64 R8, [R6] ;  /* 0x0000000006087983 */ /* 0x0010a20000100a00 */
[----:B------:R-:W-:-:S04]  /*dc80*/  IMAD.WIDE R2, R7, 0x8, R4 ;  /* 0x0000000807027825 */ /* 0x000fc800078e0204 */
[----:B------:R-:W-:Y:S02]  /*dc90*/  VIADD R0, R0, 0x1 ;  /* 0x0000000100007836 */ /* 0x000fe40000000000 */
[----:B------:R-:W-:Y:S02]  /*dca0*/  VIADD R7, R7, 0x20 ;  /* 0x0000002007077836 */ /* 0x000fe40000000000 */
[----:B0-----:R-:W-:Y:S01]  /*dcb0*/  VIADD R6, R6, 0x8 ;  /* 0x0000000806067836 */ /* 0x001fe20000000000 */
[----:B------:R-:W-:Y:S01]  /*dcc0*/  ISETP.NE.AND P0, PT, R0, RZ, PT ;  /* 0x000000ff0000720c */ /* 0x000fe20003f05270 */
[----:B--2---:R0:W-:Y:S04]  /*dcd0*/  STG.E desc[UR6][R2.64+-0x4], R8 ;  /* 0xfffffc0802007986 */ /* 0x0041e8000c101906 */
[----:B------:R0:W-:Y:S08]  /*dce0*/  STG.E desc[UR6][R2.64], R9 ;  /* 0x0000000902007986 */ /* 0x0001f0000c101906 */
[----:B------:R-:W-:Y:S05]  /*dcf0*/  @P0 BRA `(.L_x_322) ;  /* 0xfffffffc00dc0947 */ /* 0x000fea000383ffff */
[----:B------:R-:W-:Y:S05]  /*dd00*/  EXIT ;  /* 0x000000000000794d */ /* 0x000fea0003800000 */
.L_x_16:
[----:B------:R-:W-:Y:S02]  /*dd10*/  IMAD.MOV.U32 R11, RZ, RZ, 0x10 ;  /* 0x00000010ff0b7424 */ /* 0x000fe400078e00ff */
[----:B------:R-:W-:Y:S02]  /*dd20*/  IMAD.MOV.U32 R10, RZ, RZ, 0x1f ;  /* 0x0000001fff0a7424 */ /* 0x000fe400078e00ff */
[----:B------:R-:W-:-:S07]  /*dd30*/  IMAD.MOV.U32 R8, RZ, RZ, -0x1 ;  /* 0xffffffffff087424 */ /* 0x000fce00078e00ff */
[----:B-1----:R-:W-:Y:S05]  /*dd40*/  WARPSYNC.COLLECTIVE R8, `(.L_x_323) ;  /* 0x0000000008087348 */ /* 0x002fea0003c00000 */
[----:B------:R0:W2:Y:S02]  /*dd50*/  SHFL.DOWN P0, R12, R13, R11, R10 ;  /* 0x0800000b0d0c7389 */ /* 0x0000a4000000000a */
[----:B012---:R-:W-:Y:S05]  /*dd60*/  ENDCOLLECTIVE ;  /* 0x000000000000791b */ /* 0x007fea0003800000 */
.L_x_323:
[----:B------:R-:W-:Y:S01]  /*dd70*/  IMAD.MOV.U32 R11, RZ, RZ, 0x8 ;  /* 0x00000008ff0b7424 */ /* 0x000fe200078e00ff */
[----:B------:R-:W-:-:S04]  /*dd80*/  FSETP.GEU.AND P0, PT, R13, R12, PT ;  /* 0x0000000c0d00720b */ /* 0x000fc80003f0e000 */
[----:B------:R-:W-:-:S05]  /*dd90*/  FSEL R14, R12, R13, !P0 ;  /* 0x0000000d0c0e7208 */ /* 0x000fca0004000000 */
[----:B------:R-:W-:-:S07]  /*dda0*/  IMAD.MOV.U32 R13, RZ, RZ, R14 ;  /* 0x000000ffff0d7224 */ /* 0x000fce00078e000e */
[----:B------:R-:W-:Y:S05]  /*ddb0*/  WARPSYNC.COLLECTIVE R8, `(.L_x_324) ;  /* 0x0000000008087348 */ /* 0x000fea0003c00000 */
[----:B------:R0:W1:Y:S02]  /*ddc0*/  SHFL.DOWN P0, R12, R13, R11, R10 ;  /* 0x0800000b0d0c7389 */ /* 0x000064000000000a */
[----:B01----:R-:W-:Y:S05]  /*ddd0*/  ENDCOLLECTIVE ;  /* 0x000000000000791b */ /* 0x003fea0003800000 */
.L_x_324:
[----:B------:R-:W-:Y:S01]  /*dde0*/  IMAD.MOV.U32 R11, RZ, RZ, 0x4 ;  /* 0x00000004ff0b7424 */ /* 0x000fe200078e00ff */
[----:B------:R-:W-:-:S04]  /*ddf0*/  FSETP.GEU.AND P0, PT, R14, R12, PT ;  /* 0x0000000c0e00720b */ /* 0x000fc80003f0e000 */
[----:B------:R-:W-:-:S05]  /*de00*/  FSEL R15, R12, R14, !P0 ;  /* 0x0000000e0c0f7208 */ /* 0x000fca0004000000 */
[----:B------:R-:W-:-:S07]  /*de10*/  IMAD.MOV.U32 R13, RZ, RZ, R15 ;  /* 0x000000ffff0d7224 */ /* 0x000fce00078e000f */
[----:B------:R-:W-:Y:S05]  /*de20*/  WARPSYNC.COLLECTIVE R8, `(.L_x_325) ;  /* 0x0000000008087348 */ /* 0x000fea0003c00000 */
[----:B------:R0:W1:Y:S02]  /*de30*/  SHFL.DOWN P0, R12, R13, R11, R10 ;  /* 0x0800000b0d0c7389 */ /* 0x000064000000000a */
[----:B01----:R-:W-:Y:S05]  /*de40*/  ENDCOLLECTIVE ;  /* 0x000000000000791b */ /* 0x003fea0003800000 */
.L_x_325:
[----:B------:R-:W-:Y:S01]  /*de50*/  IMAD.MOV.U32 R11, RZ, RZ, 0x2 ;  /* 0x00000002ff0b7424 */ /* 0x000fe200078e00ff */
[----:B------:R-:W-:-:S04]  /*de60*/  FSETP.GEU.AND P0, PT, R15, R12, PT ;  /* 0x0000000c0f00720b */ /* 0x000fc80003f0e000 */
[----:B------:R-:W-:-:S05]  /*de70*/  FSEL R16, R12, R15, !P0 ;  /* 0x0000000f0c107208 */ /* 0x000fca0004000000 */
[----:B------:R-:W-:-:S07]  /*de80*/  IMAD.MOV.U32 R13, RZ, RZ, R16 ;  /* 0x000000ffff0d7224 */ /* 0x000fce00078e0010 */
[----:B------:R-:W-:Y:S05]  /*de90*/  WARPSYNC.COLLECTIVE R8, `(.L_x_326) ;  /* 0x0000000008087348 */ /* 0x000fea0003c00000 */
[----:B------:R0:W1:Y:S02]  /*dea0*/  SHFL.DOWN P0, R12, R13, R11, R10 ;  /* 0x0800000b0d0c7389 */ /* 0x000064000000000a */
[----:B01----:R-:W-:Y:S05]  /*deb0*/  ENDCOLLECTIVE ;  /* 0x000000000000791b */ /* 0x003fea0003800000 */
.L_x_326:
[----:B------:R-:W-:Y:S01]  /*dec0*/  IMAD.MOV.U32 R11, RZ, RZ, 0x1 ;  /* 0x00000001ff0b7424 */ /* 0x000fe200078e00ff */
[----:B------:R-:W-:-:S04]  /*ded0*/  FSETP.GEU.AND P0, PT, R16, R12, PT ;  /* 0x0000000c1000720b */ /* 0x000fc80003f0e000 */
[----:B------:R-:W-:-:S05]  /*dee0*/  FSEL R17, R12, R16, !P0 ;  /* 0x000000100c117208 */ /* 0x000fca0004000000 */
[----:B------:R-:W-:-:S07]  /*def0*/  IMAD.MOV.U32 R13, RZ, RZ, R17 ;  /* 0x000000ffff0d7224 */ /* 0x000fce00078e0011 */
[----:B------:R-:W-:Y:S05]  /*df00*/  WARPSYNC.COLLECTIVE R8, `(.L_x_327) ;  /* 0x0000000008087348 */ /* 0x000fea0003c00000 */
[----:B------:R0:W1:Y:S02]  /*df10*/  SHFL.DOWN P0, R12, R13, R11, R10 ;  /* 0x0800000b0d0c7389 */ /* 0x000064000000000a */
[----:B01----:R-:W-:Y:S05]  /*df20*/  ENDCOLLECTIVE ;  /* 0x000000000000791b */ /* 0x003fea0003800000 */
.L_x_327:
[----:B------:R-:W-:Y:S05]  /*df30*/  BRA `(.L_x_328) ;  /* 0xffffff3000e87947 */ /* 0x000fea000383ffff */
.L_x_19:
[----:B------:R-:W-:Y:S01]  /*df40*/  BSSY B1, `(.L_x_329) ;  /* 0x0000005000017945 */ /* 0x000fe20003800000 */
[----:B------:R-:W-:-:S07]  /*df50*/  IMAD.MOV.U32 R8, RZ, RZ, -0x1 ;  /* 0xffffffffff087424 */ /* 0x000fce00078e00ff */
[----:B01----:R-:W-:Y:S05]  /*df60*/  WARPSYNC.COLLECTIVE R8, `(.L_x_330) ;  /* 0x0000000008087348 */ /* 0x003fea0003c00000 */
[----:B------:R-:W-:Y:S01]  /*df70*/  NOP ;  /* 0x0000000000007918 */ /* 0x000fe20000000000 */
[----:B01----:R-:W-:Y:S05]  /*df80*/  ENDCOLLECTIVE ;  /* 0x000000000000791b */ /* 0x003fea0003800000 */
.L_x_330:
[----:B------:R-:W-:Y:S05]  /*df90*/  BSYNC B1 ;  /* 0x0000000000017941 */ /* 0x000fea0003800000 */
.L_x_329:
[----:B------:R-:W-:Y:S05]  /*dfa0*/  BRA `(.L_x_331) ;  /* 0xffffff3400107947 */ /* 0x000fea000383ffff */
.L_x_28:
[----:B------:R-:W-:Y:S01]  /*dfb0*/  BSSY B1, `(.L_x_332) ;  /* 0x0000005000017945 */ /* 0x000fe20003800000 */
[----:B0---4-:R-:W-:-:S07]  /*dfc0*/  IMAD.MOV.U32 R8, RZ, RZ, -0x1 ;  /* 0xffffffffff087424 */ /* 0x011fce00078e00ff */
[----:B-123--:R-:W-:Y:S05]  /*dfd0*/  WARPSYNC.COLLECTIVE R8, `(.L_x_333) ;  /* 0x0000000008087348 */ /* 0x00efea0003c00000 */
[----:B------:R-:W-:Y:S01]  /*dfe0*/  NOP ;  /* 0x0000000000007918 */ /* 0x000fe20000000000 */
[----:B-123--:R-:W-:Y:S05]  /*dff0*/  ENDCOLLECTIVE ;  /* 0x000000000000791b */ /* 0x00efea0003800000 */
.L_x_333:
[----:B------:R-:W-:Y:S05]  /*e000*/  BSYNC B1 ;  /* 0x0000000000017941 */ /* 0x000fea0003800000 */
.L_x_332:
[----:B------:R-:W-:Y:S05]  /*e010*/  BRA `(.L_x_334) ;  /* 0xffffff38009c7947 */ /* 0x000fea000383ffff */
.L_x_34:
[----:B------:R-:W-:Y:S01]  /*e020*/  BSSY B2, `(.L_x_335) ;  /* 0x0000005000027945 */ /* 0x000fe20003800000 */
[----:B------:R-:W-:-:S07]  /*e030*/  IMAD.MOV.U32 R8, RZ, RZ, -0x1 ;  /* 0xffffffffff087424 */ /* 0x000fce00078e00ff */
[----:B-123--:R-:W-:Y:S05]  /*e040*/  WARPSYNC.COLLECTIVE R8, `(.L_x_336) ;  /* 0x0000000008087348 */ /* 0x00efea0003c00000 */
[----:B------:R-:W-:Y:S01]  /*e050*/  NOP ;  /* 0x0000000000007918 */ /* 0x000fe20000000000 */
[----:B-123--:R-:W-:Y:S05]  /*e060*/  ENDCOLLECTIVE ;  /* 0x000000000000791b */ /* 0x00efea0003800000 */
.L_x_336:
[----:B------:R-:W-:Y:S05]  /*e070*/  BSYNC B2 ;  /* 0x0000000000027941 */ /* 0x000fea0003800000 */
.L_x_335:
[----:B------:R-:W-:Y:S05]  /*e080*/  BRA `(.L_x_337) ;  /* 0xffffff3800d87947 */ /* 0x000fea000383ffff */
.L_x_42:
[----:B------:R-:W-:Y:S01]  /*e090*/  BSSY B1, `(.L_x_338) ;  /* 0x0000005000017945 */ /* 0x000fe20003800000 */
[----:B0---4-:R-:W-:-:S07]  /*e0a0*/  IMAD.MOV.U32 R8, RZ, RZ, -0x1 ;  /* 0xffffffffff087424 */ /* 0x011fce00078e00ff */
[----:B-123--:R-:W-:Y:S05]  /*e0b0*/  WARPSYNC.COLLECTIVE R8, `(.L_x_339) ;  /* 0x0000000008087348 */ /* 0x00efea0003c00000 */
[----:B------:R-:W-:Y:S01]  /*e0c0*/  NOP ;  /* 0x0000000000007918 */ /* 0x000fe20000000000 */
[----:B-123--:R-:W-:Y:S05]  /*e0d0*/  ENDCOLLECTIVE ;  /* 0x000000000000791b */ /* 0x00efea0003800000 */
.L_x_339:
[----:B------:R-:W-:Y:S05]  /*e0e0*/  BSYNC B1 ;  /* 0x0000000000017941 */ /* 0x000fea0003800000 */
.L_x_338:
[----:B------:R-:W-:Y:S05]  /*e0f0*/  BRA `(.L_x_340) ;  /* 0xffffff3c00c07947 */ /* 0x000fea000383ffff */
.L_x_43:
[----:B------:R-:W-:Y:S01]  /*e100*/  BSSY B1, `(.L_x_341) ;  /* 0x0000005000017945 */ /* 0x000fe20003800000 */
[----:B0---4-:R-:W-:-:S07]  /*e110*/  IMAD.MOV.U32 R8, RZ, RZ, -0x1 ;  /* 0xffffffffff087424 */ /* 0x011fce00078e00ff */
[----:B-123--:R-:W-:Y:S05]  /*e120*/  WARPSYNC.COLLECTIVE R8, `(.L_x_342) ;  /* 0x0000000008087348 */ /* 0x00efea0003c00000 */
[----:B------:R-:W-:Y:S01]  /*e130*/  NOP ;  /* 0x0000000000007918 */ /* 0x000fe20000000000 */
[----:B-123--:R-:W-:Y:S05]  /*e140*/  ENDCOLLECTIVE ;  /* 0x000000000000791b */ /* 0x00efea0003800000 */
.L_x_342:
[----:B------:R-:W-:Y:S05]  /*e150*/  BSYNC B1 ;  /* 0x0000000000017941 */ /* 0x000fea0003800000 */
.L_x_341:
[----:B------:R-:W-:Y:S05]  /*e160*/  BRA `(.L_x_18) ;  /* 0xffffff3c00b47947 */ /* 0x000fea000383ffff */
.L_x_50:
[----:B------:R-:W-:Y:S01]  /*e170*/  BSSY B0, `(.L_x_343) ;  /* 0x0000008000007945 */ /* 0x000fe20003800000 */
[----:B------:R-:W-:Y:S02]  /*e180*/  IMAD.MOV.U32 R13, RZ, RZ, R14 ;  /* 0x000000ffff0d7224 */ /* 0x000fe400078e000e */
[----:B------:R-:W-:Y:S02]  /*e190*/  IMAD.MOV.U32 R11, RZ, RZ, 0x10 ;  /* 0x00000010ff0b7424 */ /* 0x000fe400078e00ff */
[----:B------:R-:W-:Y:S02]  /*e1a0*/  IMAD.MOV.U32 R10, RZ, RZ, 0x1f ;  /* 0x0000001fff0a7424 */ /* 0x000fe400078e00ff */
[----:B------:R-:W-:-:S07]  /*e1b0*/  IMAD.MOV.U32 R8, RZ, RZ, -0x1 ;  /* 0xffffffffff087424 */ /* 0x000fce00078e00ff */
[----:B-123--:R-:W-:Y:S05]  /*e1c0*/  WARPSYNC.COLLECTIVE R8, `(.L_x_344) ;  /* 0x0000000008087348 */ /* 0x00efea0003c00000 */
[----:B------:R0:W4:Y:S02]  /*e1d0*/  SHFL.DOWN P0, R12, R13, R11, R10 ;  /* 0x0800000b0d0c7389 */ /* 0x000124000000000a */
[----:B01234-:R-:W-:Y:S05]  /*e1e0*/  ENDCOLLECTIVE ;  /* 0x000000000000791b */ /* 0x01ffea0003800000 */
.L_x_344:
[----:B------:R-:W-:Y:S05]  /*e1f0*/  BSYNC B0 ;  /* 0x0000000000007941 */ /* 0x000fea0003800000 */
.L_x_343:
[----:B------:R-:W-:Y:S01]  /*e200*/  FSETP.GEU.AND P0, PT, R14, R12, PT ;  /* 0x0000000c0e00720b */ /* 0x000fe20003f0e000 */
[----:B------:R-:W-:Y:S02]  /*e210*/  IMAD.MOV.U32 R11, RZ, RZ, 0x8 ;  /* 0x00000008ff0b7424 */ /* 0x000fe400078e00ff */
[----:B------:R-:W-:Y:S01]  /*e220*/  IMAD.MOV.U32 R10, RZ, RZ, 0x1f ;  /* 0x0000001fff0a7424 */ /* 0x000fe200078e00ff */
[----:B------:R-:W-:Y:S01]  /*e230*/  FSEL R13, R12, R14, !P0 ;  /* 0x0000000e0c0d7208 */ /* 0x000fe20004000000 */
[----:B------:R-:W-:-:S08]  /*e240*/  IMAD.MOV.U32 R8, RZ, RZ, -0x1 ;  /* 0xffffffffff087424 */ /* 0x000fd000078e00ff */
[----:B------:R-:W-:Y:S05]  /*e250*/  WARPSYNC.COLLECTIVE R8, `(.L_x_345) ;  /* 0x0000000008087348 */ /* 0x000fea0003c00000 */
[----:B------:R0:W1:Y:S02]  /*e260*/  SHFL.DOWN P0, R12, R13, R11, R10 ;  /* 0x0800000b0d0c7389 */ /* 0x000064000000000a */
[----:B01----:R-:W-:Y:S05]  /*e270*/  ENDCOLLECTIVE ;  /* 0x000000000000791b */ /* 0x003fea0003800000 */
.L_x_345:
[----:B------:R-:W-:Y:S01]  /*e280*/  IMAD.MOV.U32 R11, RZ, RZ, 0x4 ;  /* 0x00000004ff0b7424 */ /* 0x000fe200078e00ff */
[----:B------:R-:W-:-:S04]  /*e290*/  FSETP.GEU.AND P0, PT, R13, R12, PT ;  /* 0x0000000c0d00720b */ /* 0x000fc80003f0e000 */
[----:B------:R-:W-:-:S05]  /*e2a0*/  FSEL R15, R12, R13, !P0 ;  /* 0x0000000d0c0f7208 */ /* 0x000fca0004000000 */
[----:B------:R-:W-:-:S07]  /*e2b0*/  IMAD.MOV.U32 R13, RZ, RZ, R15 ;  /* 0x000000ffff0d7224 */ /* 0x000fce00078e000f */
[----:B------:R-:W-:Y:S05]  /*e2c0*/  WARPSYNC.COLLECTIVE R8, `(.L_x_346) ;  /* 0x0000000008087348 */ /* 0x000fea0003c00000 */
[----:B------:R0:W1:Y:S02]  /*e2d0*/  SHFL.DOWN P0, R12, R13, R11, R10 ;  /* 0x0800000b0d0c7389 */ /* 0x000064000000000a */
[----:B01----:R-:W-:Y:S05]  /*e2e0*/  ENDCOLLECTIVE ;  /* 0x000000000000791b */ /* 0x003fea0003800000 */
.L_x_346:
[----:B------:R-:W-:Y:S01]  /*e2f0*/  IMAD.MOV.U32 R11, RZ, RZ, 0x2 ;  /* 0x00000002ff0b7424 */ /* 0x000fe200078e00ff */
[----:B------:R-:W-:-:S04]  /*e300*/  FSETP.GEU.AND P0, PT, R15, R12, PT ;  /* 0x0000000c0f00720b */ /* 0x000fc80003f0e000 */
[----:B------:R-:W-:-:S05]  /*e310*/  FSEL R16, R12, R15, !P0 ;  /* 0x0000000f0c107208 */ /* 0x000fca0004000000 */
[----:B------:R-:W-:-:S07]  /*e320*/  IMAD.MOV.U32 R13, RZ, RZ, R16 ;  /* 0x000000ffff0d7224 */ /* 0x000fce00078e0010 */
[----:B------:R-:W-:Y:S05]  /*e330*/  WARPSYNC.COLLECTIVE R8, `(.L_x_347) ;  /* 0x0000000008087348 */ /* 0x000fea0003c00000 */
[----:B------:R0:W1:Y:S02]  /*e340*/  SHFL.DOWN P0, R12, R13, R11, R10 ;  /* 0x0800000b0d0c7389 */ /* 0x000064000000000a */
[----:B01----:R-:W-:Y:S05]  /*e350*/  ENDCOLLECTIVE ;  /* 0x000000000000791b */ /* 0x003fea0003800000 */
.L_x_347:
[----:B------:R-:W-:Y:S01]  /*e360*/  IMAD.MOV.U32 R11, RZ, RZ, 0x1 ;  /* 0x00000001ff0b7424 */ /* 0x000fe200078e00ff */
[----:B------:R-:W-:-:S04]  /*e370*/  FSETP.GEU.AND P0, PT, R16, R12, PT ;  /* 0x0000000c1000720b */ /* 0x000fc80003f0e000 */
[----:B------:R-:W-:-:S05]  /*e380*/  FSEL R14, R12, R16, !P0 ;  /* 0x000000100c0e7208 */ /* 0x000fca0004000000 */
[----:B------:R-:W-:-:S07]  /*e390*/  IMAD.MOV.U32 R13, RZ, RZ, R14 ;  /* 0x000000ffff0d7224 */ /* 0x000fce00078e000e */
[----:B------:R-:W-:Y:S05]  /*e3a0*/  WARPSYNC.COLLECTIVE R8, `(.L_x_348) ;  /* 0x0000000008087348 */ /* 0x000fea0003c00000 */
[----:B------:R0:W1:Y:S02]  /*e3b0*/  SHFL.DOWN P0, R12, R13, R11, R10 ;  /* 0x0800000b0d0c7389 */ /* 0x000064000000000a */
[----:B01----:R-:W-:Y:S05]  /*e3c0*/  ENDCOLLECTIVE ;  /* 0x000000000000791b */ /* 0x003fea0003800000 */
.L_x_348:
[----:B------:R-:W-:Y:S05]  /*e3d0*/  BRA `(.L_x_349) ;  /* 0xffffff4400747947 */ /* 0x000fea000383ffff */
.L_x_53:
[----:B------:R-:W-:Y:S01]  /*e3e0*/  BSSY B1, `(.L_x_350) ;  /* 0x0000005000017945 */ /* 0x000fe20003800000 */
[----:B------:R-:W-:-:S07]  /*e3f0*/  IMAD.MOV.U32 R8, RZ, RZ, -0x1 ;  /* 0xffffffffff087424 */ /* 0x000fce00078e00ff */
[----:B0123--:R-:W-:Y:S05]  /*e400*/  WARPSYNC.COLLECTIVE R8, `(.L_x_351) ;  /* 0x0000000008087348 */ /* 0x00ffea0003c00000 */
[----:B------:R-:W-:Y:S01]  /*e410*/  NOP ;  /* 0x0000000000007918 */ /* 0x000fe20000000000 */
[----:B0123--:R-:W-:Y:S05]  /*e420*/  ENDCOLLECTIVE ;  /* 0x000000000000791b */ /* 0x00ffea0003800000 */
.L_x_351:
[----:B------:R-:W-:Y:S05]  /*e430*/  BSYNC B1 ;  /* 0x0000000000017941 */ /* 0x000fea0003800000 */
.L_x_350:
[----:B------:R-:W-:Y:S05]  /*e440*/  BRA `(.L_x_352) ;  /* 0xffffff4400a87947 */ /* 0x000fea000383ffff */
.L_x_63:
[----:B------:R-:W-:Y:S01]  /*e450*/  BSSY B1, `(.L_x_353) ;  /* 0x0000005000017945 */ /* 0x000fe20003800000 */
[----:B0-----:R-:W-:-:S07]  /*e460*/  IMAD.MOV.U32 R8, RZ, RZ, -0x1 ;  /* 0xffffffffff087424 */ /* 0x001fce00078e00ff */
[----:B-1234-:R-:W-:Y:S05]  /*e470*/  WARPSYNC.COLLECTIVE R8, `(.L_x_354) ;  /* 0x0000000008087348 */ /* 0x01efea0003c00000 */
[----:B------:R-:W-:Y:S01]  /*e480*/  NOP ;  /* 0x0000000000007918 */ /* 0x000fe20000000000 */
[----:B-1234-:R-:W-:Y:S05]  /*e490*/  ENDCOLLECTIVE ;  /* 0x000000000000791b */ /* 0x01efea0003800000 */
.L_x_354:
[----:B------:R-:W-:Y:S05]  /*e4a0*/  BSYNC B1 ;  /* 0x0000000000017941 */ /* 0x000fea0003800000 */
.L_x_353:
[----:B------:R-:W-:Y:S05]  /*e4b0*/  BRA `(.L_x_355) ;  /* 0xffffff4c003c7947 */ /* 0x000fea000383ffff */
.L_x_69:
[----:B------:R-:W-:Y:S01]  /*e4c0*/  BSSY B2, `(.L_x_356) ;  /* 0x0000005000027945 */ /* 0x000fe20003800000 */
[----:B------:R-:W-:-:S07]  /*e4d0*/  IMAD.MOV.U32 R8, RZ, RZ, -0x1 ;  /* 0xffffffffff087424 */ /* 0x000fce00078e00ff */
[----:B-1234-:R-:W-:Y:S05]  /*e4e0*/  WARPSYNC.COLLECTIVE R8, `(.L_x_357) ;  /* 0x0000000008087348 */ /* 0x01efea0003c00000 */
[----:B------:R-:W-:Y:S01]  /*e4f0*/  NOP ;  /* 0x0000000000007918 */ /* 0x000fe20000000000 */
[----:B-1234-:R-:W-:Y:S05]  /*e500*/  ENDCOLLECTIVE ;  /* 0x000000000000791b */ /* 0x01efea0003800000 */
.L_x_357:
[----:B------:R-:W-:Y:S05]  /*e510*/  BSYNC B2 ;  /* 0x0000000000027941 */ /* 0x000fea0003800000 */
.L_x_356:
[----:B------:R-:W-:Y:S05]  /*e520*/  BRA `(.L_x_358) ;  /* 0xffffff4c00807947 */ /* 0x000fea000383ffff */
.L_x_77:
[----:B------:R-:W-:Y:S01]  /*e530*/  BSSY B1, `(.L_x_359) ;  /* 0x0000005000017945 */ /* 0x000fe20003800000 */
[----:B0-----:R-:W-:-:S07]  /*e540*/  IMAD.MOV.U32 R8, RZ, RZ, -0x1 ;  /* 0xffffffffff087424 */ /* 0x001fce00078e00ff */
[----:B-1234-:R-:W-:Y:S05]  /*e550*/  WARPSYNC.COLLECTIVE R8, `(.L_x_360) ;  /* 0x0000000008087348 */ /* 0x01efea0003c00000 */
[----:B------:R-:W-:Y:S01]  /*e560*/  NOP ;  /* 0x0000000000007918 */ /* 0x000fe20000000000 */
[----:B-1234-:R-:W-:Y:S05]  /*e570*/  ENDCOLLECTIVE ;  /* 0x000000000000791b */ /* 0x01efea0003800000 */
.L_x_360:
[----:B------:R-:W-:Y:S05]  /*e580*/  BSYNC B1 ;  /* 0x0000000000017941 */ /* 0x000fea0003800000 */
.L_x_359:
[----:B------:R-:W-:Y:S05]  /*e590*/  BRA `(.L_x_361) ;  /* 0xffffff5000607947 */ /* 0x000fea000383ffff */
.L_x_78:
[----:B------:R-:W-:Y:S01]  /*e5a0*/  BSSY B1, `(.L_x_362) ;  /* 0x0000005000017945 */ /* 0x000fe20003800000 */
[----:B0-----:R-:W-:-:S07]  /*e5b0*/  IMAD.MOV.U32 R8, RZ, RZ, -0x1 ;  /* 0xffffffffff087424 */ /* 0x001fce00078e00ff */
[----:B-1234-:R-:W-:Y:S05]  /*e5c0*/  WARPSYNC.COLLECTIVE R8, `(.L_x_363) ;  /* 0x0000000008087348 */ /* 0x01efea0003c00000 */
[----:B------:R-:W-:Y:S01]  /*e5d0*/  NOP ;  /* 0x0000000000007918 */ /* 0x000fe20000000000 */
[----:B-1234-:R-:W-:Y:S05]  /*e5e0*/  ENDCOLLECTIVE ;  /* 0x000000000000791b */ /* 0x01efea0003800000 */
.L_x_363:
[----:B------:R-:W-:Y:S05]  /*e5f0*/  BSYNC B1 ;  /* 0x0000000000017941 */ /* 0x000fea0003800000 */
.L_x_362:
[----:B------:R-:W-:Y:S05]  /*e600*/  BRA `(.L_x_52) ;  /* 0xffffff5000547947 */ /* 0x000fea000383ffff */
.L_x_85:
[----:B------:R-:W-:Y:S01]  /*e610*/  BSSY B0, `(.L_x_364) ;  /* 0x0000007000007945 */ /* 0x000fe20003800000 */
[----:B------:R-:W-:Y:S02]  /*e620*/  IMAD.MOV.U32 R11, RZ, RZ, 0x10 ;  /* 0x00000010ff0b7424 */ /* 0x000fe400078e00ff */
[----:B------:R-:W-:Y:S02]  /*e630*/  IMAD.MOV.U32 R10, RZ, RZ, 0x1f ;  /* 0x0000001fff0a7424 */ /* 0x000fe400078e00ff */
[----:B------:R-:W-:-:S07]  /*e640*/  IMAD.MOV.U32 R8, RZ, RZ, -0x1 ;  /* 0xffffffffff087424 */ /* 0x000fce00078e00ff */
[----:B-1234-:R-:W-:Y:S05]  /*e650*/  WARPSYNC.COLLECTIVE R8, `(.L_x_365) ;  /* 0x0000000008087348 */ /* 0x01efea0003c00000 */
[----:B------:R0:W0:Y:S02]  /*e660*/  SHFL.DOWN P0, R12, R13, R11, R10 ;  /* 0x0800000b0d0c7389 */ /* 0x000024000000000a */
[----:B01234-:R-:W-:Y:S05]  /*e670*/  ENDCOLLECTIVE ;  /* 0x000000000000791b */ /* 0x01ffea0003800000 */
.L_x_365:
[----:B------:R-:W-:Y:S05]  /*e680*/  BSYNC B0 ;  /* 0x0000000000007941 */ /* 0x000fea0003800000 */
.L_x_364:
        /* <DEDUP_REMOVED lines=8> */
.L_x_366:
[----:B------:R-:W-:Y:S01]  /*e710*/  IMAD.MOV.U32 R11, RZ, RZ, 0x4 ;  /* 0x00000004ff0b7424 */ /* 0x000fe200078e00ff */
[----:B------:R-:W-:-:S04]  /*e720*/  FSETP.GEU.AND P0, PT, R13, R12, PT ;  /* 0x0000000c0d00720b */ /* 0x000fc80003f0e000 */
[----:B------:R-:W-:-:S05]  /*e730*/  FSEL R14, R12, R13, !P0 ;  /* 0x0000000d0c0e7208 */ /* 0x000fca0004000000 */
[----:B------:R-:W-:-:S07]  /*e740*/  IMAD.MOV.U32 R13, RZ, RZ, R14 ;  /* 0x000000ffff0d7224 */ /* 0x000fce00078e000e */
[----:B------:R-:W-:Y:S05]  /*e750*/  WARPSYNC.COLLECTIVE R8, `(.L_x_367) ;  /* 0x0000000008087348 */ /* 0x000fea0003c00000 */
[----:B------:R0:W1:Y:S02]  /*e760*/  SHFL.DOWN P0, R12, R13, R11, R10 ;  /* 0x0800000b0d0c7389 */ /* 0x000064000000000a */
[----:B01----:R-:W-:Y:S05]  /*e770*/  ENDCOLLECTIVE ;  /* 0x000000000000791b */ /* 0x003fea0003800000 */
.L_x_367:
[----:B------:R-:W-:Y:S01]  /*e780*/  IMAD.MOV.U32 R11, RZ, RZ, 0x2 ;  /* 0x00000002ff0b7424 */ /* 0x000fe200078e00ff */
[----:B------:R-:W-:-:S04]  /*e790*/  FSETP.GEU.AND P0, PT, R14, R12, PT ;  /* 0x0000000c0e00720b */ /* 0x000fc80003f0e000 */
[----:B------:R-:W-:-:S05]  /*e7a0*/  FSEL R15, R12, R14, !P0 ;  /* 0x0000000e0c0f7208 */ /* 0x000fca0004000000 */
[----:B------:R-:W-:-:S07]  /*e7b0*/  IMAD.MOV.U32 R13, RZ, RZ, R15 ;  /* 0x000000ffff0d7224 */ /* 0x000fce00078e000f */
[----:B------:R-:W-:Y:S05]  /*e7c0*/  WARPSYNC.COLLECTIVE R8, `(.L_x_368) ;  /* 0x0000000008087348 */ /* 0x000fea0003c00000 */
[----:B------:R0:W1:Y:S02]  /*e7d0*/  SHFL.DOWN P0, R12, R13, R11, R10 ;  /* 0x0800000b0d0c7389 */ /* 0x000064000000000a */
[----:B01----:R-:W-:Y:S05]  /*e7e0*/  ENDCOLLECTIVE ;  /* 0x000000000000791b */ /* 0x003fea0003800000 */
.L_x_368:
[----:B------:R-:W-:Y:S01]  /*e7f0*/  IMAD.MOV.U32 R11, RZ, RZ, 0x1 ;  /* 0x00000001ff0b7424 */ /* 0x000fe200078e00ff */
[----:B------:R-:W-:-:S04]  /*e800*/  FSETP.GEU.AND P0, PT, R15, R12, PT ;  /* 0x0000000c0f00720b */ /* 0x000fc80003f0e000 */
[----:B------:R-:W-:-:S05]  /*e810*/  FSEL R16, R12, R15, !P0 ;  /* 0x0000000f0c107208 */ /* 0x000fca0004000000 */
[----:B------:R-:W-:-:S07]  /*e820*/  IMAD.MOV.U32 R13, RZ, RZ, R16 ;  /* 0x000000ffff0d7224 */ /* 0x000fce00078e0010 */
[----:B------:R-:W-:Y:S05]  /*e830*/  WARPSYNC.COLLECTIVE R8, `(.L_x_369) ;  /* 0x0000000008087348 */ /* 0x000fea0003c00000 */
[----:B------:R0:W1:Y:S02]  /*e840*/  SHFL.DOWN P0, R12, R13, R11, R10 ;  /* 0x0800000b0d0c7389 */ /* 0x000064000000000a */
[----:B01----:R-:W-:Y:S05]  /*e850*/  ENDCOLLECTIVE ;  /* 0x000000000000791b */ /* 0x003fea0003800000 */
.L_x_369:
[----:B------:R-:W-:Y:S05]  /*e860*/  BRA `(.L_x_370) ;  /* 0xffffff5800247947 */ /* 0x000fea000383ffff */
.L_x_88:
[----:B------:R-:W-:Y:S01]  /*e870*/  BSSY B1, `(.L_x_371) ;  /* 0x0000005000017945 */ /* 0x000fe20003800000 */
[----:B------:R-:W-:-:S07]  /*e880*/  IMAD.MOV.U32 R8, RZ, RZ, -0x1 ;  /* 0xffffffffff087424 */ /* 0x000fce00078e00ff */
[----:B-1234-:R-:W-:Y:S05]  /*e890*/  WARPSYNC.COLLECTIVE R8, `(.L_x_372) ;  /* 0x0000000008087348 */ /* 0x01efea0003c00000 */
[----:B------:R-:W-:Y:S01]  /*e8a0*/  NOP ;  /* 0x0000000000007918 */ /* 0x000fe20000000000 */
[----:B-1234-:R-:W-:Y:S05]  /*e8b0*/  ENDCOLLECTIVE ;  /* 0x000000000000791b */ /* 0x01efea0003800000 */
.L_x_372:
[----:B------:R-:W-:Y:S05]  /*e8c0*/  BSYNC B1 ;  /* 0x0000000000017941 */ /* 0x000fea0003800000 */
.L_x_371:
[----:B------:R-:W-:Y:S05]  /*e8d0*/  BRA `(.L_x_373) ;  /* 0xffffff58004c7947 */ /* 0x000fea000383ffff */
.L_x_98:
[----:B------:R-:W-:Y:S01]  /*e8e0*/  BSSY B1, `(.L_x_374) ;  /* 0x0000005000017945 */ /* 0x000fe20003800000 */
[----:B0---4-:R-:W-:-:S07]  /*e8f0*/  IMAD.MOV.U32 R8, RZ, RZ, -0x1 ;  /* 0xffffffffff087424 */ /* 0x011fce00078e00ff */
[----:B-123--:R-:W-:Y:S05]  /*e900*/  WARPSYNC.COLLECTIVE R8, `(.L_x_375) ;  /* 0x0000000008087348 */ /* 0x00efea0003c00000 */
[----:B------:R-:W-:Y:S01]  /*e910*/  NOP ;  /* 0x0000000000007918 */ /* 0x000fe20000000000 */
[----:B-123--:R-:W-:Y:S05]  /*e920*/  ENDCOLLECTIVE ;  /* 0x000000000000791b */ /* 0x00efea0003800000 */
.L_x_375:
[----:B------:R-:W-:Y:S05]  /*e930*/  BSYNC B1 ;  /* 0x0000000000017941 */ /* 0x000fea0003800000 */
.L_x_374:
[----:B------:R-:W-:Y:S05]  /*e940*/  BRA `(.L_x_376) ;  /* 0xffffff5c00e07947 */ /* 0x000fea000383ffff */
.L_x_104:
[----:B------:R-:W-:Y:S01]  /*e950*/  BSSY B2, `(.L_x_377) ;  /* 0x0000005000027945 */ /* 0x000fe20003800000 */
[----:B------:R-:W-:-:S07]  /*e960*/  IMAD.MOV.U32 R8, RZ, RZ, -0x1 ;  /* 0xffffffffff087424 */ /* 0x000fce00078e00ff */
[----:B-123--:R-:W-:Y:S05]  /*e970*/  WARPSYNC.COLLECTIVE R8, `(.L_x_378) ;  /* 0x0000000008087348 */ /* 0x00efea0003c00000 */
[----:B------:R-:W-:Y:S01]  /*e980*/  NOP ;  /* 0x0000000000007918 */ /* 0x000fe20000000000 */
[----:B-123--:R-:W-:Y:S05]  /*e990*/  ENDCOLLECTIVE ;  /* 0x000000000000791b */ /* 0x00efea0003800000 */
.L_x_378:
[----:B------:R-:W-:Y:S05]  /*e9a0*/  BSYNC B2 ;  /* 0x0000000000027941 */ /* 0x000fea0003800000 */
.L_x_377:
[----:B------:R-:W-:Y:S05]  /*e9b0*/  BRA `(.L_x_379) ;  /* 0xffffff6000247947 */ /* 0x000fea000383ffff */
.L_x_112:
[----:B------:R-:W-:Y:S01]  /*e9c0*/  BSSY B1, `(.L_x_380) ;  /* 0x0000005000017945 */ /* 0x000fe20003800000 */
[----:B0---4-:R-:W-:-:S07]  /*e9d0*/  IMAD.MOV.U32 R8, RZ, RZ, -0x1 ;  /* 0xffffffffff087424 */ /* 0x011fce00078e00ff */
[----:B-123--:R-:W-:Y:S05]  /*e9e0*/  WARPSYNC.COLLECTIVE R8, `(.L_x_381) ;  /* 0x0000000008087348 */ /* 0x00efea0003c00000 */
[----:B------:R-:W-:Y:S01]  /*e9f0*/  NOP ;  /* 0x0000000000007918 */ /* 0x000fe20000000000 */
[----:B-123--:R-:W-:Y:S05]  /*ea00*/  ENDCOLLECTIVE ;  /* 0x000000000000791b */ /* 0x00efea0003800000 */
.L_x_381:
[----:B------:R-:W-:Y:S05]  /*ea10*/  BSYNC B1 ;  /* 0x0000000000017941 */ /* 0x000fea0003800000 */
.L_x_380:
[----:B------:R-:W-:Y:S05]  /*ea20*/  BRA `(.L_x_382) ;  /* 0xffffff6400047947 */ /* 0x000fea000383ffff */
.L_x_113:
[----:B------:R-:W-:Y:S01]  /*ea30*/  BSSY B1, `(.L_x_383) ;  /* 0x0000005000017945 */ /* 0x000fe20003800000 */
[----:B0---4-:R-:W-:-:S07]  /*ea40*/  IMAD.MOV.U32 R8, RZ, RZ, -0x1 ;  /* 0xffffffffff087424 */ /* 0x011fce00078e00ff */
[----:B-123--:R-:W-:Y:S05]  /*ea50*/  WARPSYNC.COLLECTIVE R8, `(.L_x_384) ;  /* 0x0000000008087348 */ /* 0x00efea0003c00000 */
[----:B------:R-:W-:Y:S01]  /*ea60*/  NOP ;  /* 0x0000000000007918 */ /* 0x000fe20000000000 */
[----:B-123--:R-:W-:Y:S05]  /*ea70*/  ENDCOLLECTIVE ;  /* 0x000000000000791b */ /* 0x00efea0003800000 */
.L_x_384:
[----:B------:R-:W-:Y:S05]  /*ea80*/  BSYNC B1 ;  /* 0x0000000000017941 */ /* 0x000fea0003800000 */
.L_x_383:
[----:B------:R-:W-:Y:S05]  /*ea90*/  BRA `(.L_x_87) ;  /* 0xffffff6000f87947 */ /* 0x000fea000383ffff */
.L_x_120:
        /* <DEDUP_REMOVED lines=8> */
.L_x_386:
[----:B------:R-:W-:Y:S05]  /*eb20*/  BSYNC B0 ;  /* 0x0000000000007941 */ /* 0x000fea0003800000 */
.L_x_385:
        /* <DEDUP_REMOVED lines=8> */
.L_x_387:
[----:B------:R-:W-:Y:S01]  /*ebb0*/  IMAD.MOV.U32 R11, RZ, RZ, 0x4 ;  /* 0x00000004ff0b7424 */ /* 0x000fe200078e00ff */
[----:B------:R-:W-:-:S04]  /*ebc0*/  FSETP.GEU.AND P0, PT, R13, R12, PT ;  /* 0x0000000c0d00720b */ /* 0x000fc80003f0e000 */
[----:B------:R-:W-:-:S05]  /*ebd0*/  FSEL R15, R12, R13, !P0 ;  /* 0x0000000d0c0f7208 */ /* 0x000fca0004000000 */
[----:B------:R-:W-:-:S07]  /*ebe0*/  IMAD.MOV.U32 R13, RZ, RZ, R15 ;  /* 0x000000ffff0d7224 */ /* 0x000fce00078e000f */
[----:B------:R-:W-:Y:S05]  /*ebf0*/  WARPSYNC.COLLECTIVE R8, `(.L_x_388) ;  /* 0x0000000008087348 */ /* 0x000fea0003c00000 */
[----:B------:R0:W1:Y:S02]  /*ec00*/  SHFL.DOWN P0, R12, R13, R11, R10 ;  /* 0x0800000b0d0c7389 */ /* 0x000064000000000a */
[----:B01----:R-:W-:Y:S05]  /*ec10*/  ENDCOLLECTIVE ;  /* 0x000000000000791b */ /* 0x003fea0003800000 */
.L_x_388:
[----:B------:R-:W-:Y:S01]  /*ec20*/  IMAD.MOV.U32 R11, RZ, RZ, 0x2 ;  /* 0x00000002ff0b7424 */ /* 0x000fe200078e00ff */
[----:B------:R-:W-:-:S04]  /*ec30*/  FSETP.GEU.AND P0, PT, R15, R12, PT ;  /* 0x0000000c0f00720b */ /* 0x000fc80003f0e000 */
[----:B------:R-:W-:-:S05]  /*ec40*/  FSEL R16, R12, R15, !P0 ;  /* 0x0000000f0c107208 */ /* 0x000fca0004000000 */
[----:B------:R-:W-:-:S07]  /*ec50*/  IMAD.MOV.U32 R13, RZ, RZ, R16 ;  /* 0x000000ffff0d7224 */ /* 0x000fce00078e0010 */
[----:B------:R-:W-:Y:S05]  /*ec60*/  WARPSYNC.COLLECTIVE R8, `(.L_x_389) ;  /* 0x0000000008087348 */ /* 0x000fea0003c00000 */
[----:B------:R0:W1:Y:S02]  /*ec70*/  SHFL.DOWN P0, R12, R13, R11, R10 ;  /* 0x0800000b0d0c7389 */ /* 0x000064000000000a */
[----:B01----:R-:W-:Y:S05]  /*ec80*/  ENDCOLLECTIVE ;  /* 0x000000000000791b */ /* 0x003fea0003800000 */
.L_x_389:
[----:B------:R-:W-:Y:S01]  /*ec90*/  IMAD.MOV.U32 R11, RZ, RZ, 0x1 ;  /* 0x00000001ff0b7424 */ /* 0x000fe200078e00ff */
[----:B------:R-:W-:-:S04]  /*eca0*/  FSETP.GEU.AND P0, PT, R16, R12, PT ;  /* 0x0000000c1000720b */ /* 0x000fc80003f0e000 */
[----:B------:R-:W-:-:S05]  /*ecb0*/  FSEL R14, R12, R16, !P0 ;  /* 0x000000100c0e7208 */ /* 0x000fca0004000000 */
[----:B------:R-:W-:-:S07]  /*ecc0*/  IMAD.MOV.U32 R13, RZ, RZ, R14 ;  /* 0x000000ffff0d7224 */ /* 0x000fce00078e000e */
[----:B------:R-:W-:Y:S05]  /*ecd0*/  WARPSYNC.COLLECTIVE R8, `(.L_x_390) ;  /* 0x0000000008087348 */ /* 0x000fea0003c00000 */
[----:B------:R0:W1:Y:S02]  /*ece0*/  SHFL.DOWN P0, R12, R13, R11, R10 ;  /* 0x0800000b0d0c7389 */ /* 0x000064000000000a */
[----:B01----:R-:W-:Y:S05]  /*ecf0*/  ENDCOLLECTIVE ;  /* 0x000000000000791b */ /* 0x003fea0003800000 */
.L_x_390:
[----:B------:R-:W-:Y:S05]  /*ed00*/  BRA `(.L_x_391) ;  /* 0xffffff6800b87947 */ /* 0x000fea000383ffff */
.L_x_123:
[----:B------:R-:W-:Y:S01]  /*ed10*/  BSSY B1, `(.L_x_392) ;  /* 0x0000005000017945 */ /* 0x000fe20003800000 */
[----:B------:R-:W-:-:S07]  /*ed20*/  IMAD.MOV.U32 R8, RZ, RZ, -0x1 ;  /* 0xffffffffff087424 */ /* 0x000fce00078e00ff */
[----:B0123--:R-:W-:Y:S05]  /*ed30*/  WARPSYNC.COLLECTIVE R8, `(.L_x_393) ;  /* 0x0000000008087348 */ /* 0x00ffea0003c00000 */
[----:B------:R-:W-:Y:S01]  /*ed40*/  NOP ;  /* 0x0000000000007918 */ /* 0x000fe20000000000 */
[----:B0123--:R-:W-:Y:S05]  /*ed50*/  ENDCOLLECTIVE ;  /* 0x000000000000791b */ /* 0x00ffea0003800000 */
.L_x_393:
[----:B------:R-:W-:Y:S05]  /*ed60*/  BSYNC B1 ;  /* 0x0000000000017941 */ /* 0x000fea0003800000 */
.L_x_392:
[----:B------:R-:W-:Y:S05]  /*ed70*/  BRA `(.L_x_394) ;  /* 0xffffff6800ec7947 */ /* 0x000fea000383ffff */
.L_x_133:
[----:B------:R-:W-:Y:S01]  /*ed80*/  BSSY B1, `(.L_x_395) ;  /* 0x0000005000017945 */ /* 0x000fe20003800000 */
[----:B0-----:R-:W-:-:S07]  /*ed90*/  IMAD.MOV.U32 R8, RZ, RZ, -0x1 ;  /* 0xffffffffff087424 */ /* 0x001fce00078e00ff */
[----:B-1234-:R-:W-:Y:S05]  /*eda0*/  WARPSYNC.COLLECTIVE R8, `(.L_x_396) ;  /* 0x0000000008087348 */ /* 0x01efea0003c00000 */
[----:B------:R-:W-:Y:S01]  /*edb0*/  NOP ;  /* 0x0000000000007918 */ /* 0x000fe20000000000 */
[----:B-1234-:R-:W-:Y:S05]  /*edc0*/  ENDCOLLECTIVE ;  /* 0x000000000000791b */ /* 0x01efea0003800000 */
.L_x_396:
[----:B------:R-:W-:Y:S05]  /*edd0*/  BSYNC B1 ;  /* 0x0000000000017941 */ /* 0x000fea0003800000 */
.L_x_395:
[----:B------:R-:W-:Y:S05]  /*ede0*/  BRA `(.L_x_397) ;  /* 0xffffff7000807947 */ /* 0x000fea000383ffff */
.L_x_139:
[----:B------:R-:W-:Y:S01]  /*edf0*/  BSSY B2, `(.L_x_398) ;  /* 0x0000005000027945 */ /* 0x000fe20003800000 */
[----:B------:R-:W-:-:S07]  /*ee00*/  IMAD.MOV.U32 R8, RZ, RZ, -0x1 ;  /* 0xffffffffff087424 */ /* 0x000fce00078e00ff */
[----:B-1234-:R-:W-:Y:S05]  /*ee10*/  WARPSYNC.COLLECTIVE R8, `(.L_x_399) ;  /* 0x0000000008087348 */ /* 0x01efea0003c00000 */
[----:B------:R-:W-:Y:S01]  /*ee20*/  NOP ;  /* 0x0000000000007918 */ /* 0x000fe20000000000 */
[----:B-1234-:R-:W-:Y:S05]  /*ee30*/  ENDCOLLECTIVE ;  /* 0x000000000000791b */ /* 0x01efea0003800000 */
.L_x_399:
[----:B------:R-:W-:Y:S05]  /*ee40*/  BSYNC B2 ;  /* 0x0000000000027941 */ /* 0x000fea0003800000 */
.L_x_398:
[----:B------:R-:W-:Y:S05]  /*ee50*/  BRA `(.L_x_400) ;  /* 0xffffff7000c47947 */ /* 0x000fea000383ffff */
.L_x_147:
[----:B------:R-:W-:Y:S01]  /*ee60*/  BSSY B1, `(.L_x_401) ;  /* 0x0000005000017945 */ /* 0x000fe20003800000 */
[----:B0-----:R-:W-:-:S07]  /*ee70*/  IMAD.MOV.U32 R8, RZ, RZ, -0x1 ;  /* 0xffffffffff087424 */ /* 0x001fce00078e00ff */
[----:B-1234-:R-:W-:Y:S05]  /*ee80*/  WARPSYNC.COLLECTIVE R8, `(.L_x_402) ;  /* 0x0000000008087348 */ /* 0x01efea0003c00000 */
[----:B------:R-:W-:Y:S01]  /*ee90*/  NOP ;  /* 0x0000000000007918 */ /* 0x000fe20000000000 */
[----:B-1234-:R-:W-:Y:S05]  /*eea0*/  ENDCOLLECTIVE ;  /* 0x000000000000791b */ /* 0x01efea0003800000 */
.L_x_402:
[----:B------:R-:W-:Y:S05]  /*eeb0*/  BSYNC B1 ;  /* 0x0000000000017941 */ /* 0x000fea0003800000 */
.L_x_401:
[----:B------:R-:W-:Y:S05]  /*eec0*/  BRA `(.L_x_403) ;  /* 0xffffff7400a47947 */ /* 0x000fea000383ffff */
.L_x_148:
[----:B------:R-:W-:Y:S01]  /*eed0*/  BSSY B1, `(.L_x_404) ;  /* 0x0000005000017945 */ /* 0x000fe20003800000 */
[----:B0-----:R-:W-:-:S07]  /*eee0*/  IMAD.MOV.U32 R8, RZ, RZ, -0x1 ;  /* 0xffffffffff087424 */ /* 0x001fce00078e00ff */
[----:B-1234-:R-:W-:Y:S05]  /*eef0*/  WARPSYNC.COLLECTIVE R8, `(.L_x_405) ;  /* 0x0000000008087348 */ /* 0x01efea0003c00000 */
[----:B------:R-:W-:Y:S01]  /*ef00*/  NOP ;  /* 0x0000000000007918 */ /* 0x000fe20000000000 */
[----:B-1234-:R-:W-:Y:S05]  /*ef10*/  ENDCOLLECTIVE ;  /* 0x000000000000791b */ /* 0x01efea0003800000 */
.L_x_405:
[----:B------:R-:W-:Y:S05]  /*ef20*/  BSYNC B1 ;  /* 0x0000000000017941 */ /* 0x000fea0003800000 */
.L_x_404:
[----:B------:R-:W-:Y:S05]  /*ef30*/  BRA `(.L_x_122) ;  /* 0xffffff7400987947 */ /* 0x000fea000383ffff */
.L_x_155:
[----:B------:R-:W-:Y:S01]  /*ef40*/  BSSY B0, `(.L_x_406) ;  /* 0x0000007000007945 */ /* 0x000fe20003800000 */
[----:B------:R-:W-:Y:S02]  /*ef50*/  IMAD.MOV.U32 R11, RZ, RZ, 0x10 ;  /* 0x00000010ff0b7424 */ /* 0x000fe400078e00ff */
[----:B------:R-:W-:Y:S02]  /*ef60*/  IMAD.MOV.U32 R10, RZ, RZ, 0x1f ;  /* 0x0000001fff0a7424 */ /* 0x000fe400078e00ff */
[----:B------:R-:W-:-:S07]  /*ef70*/  IMAD.MOV.U32 R8, RZ, RZ, -0x1 ;  /* 0xffffffffff087424 */ /* 0x000fce00078e00ff */
[----:B-1234-:R-:W-:Y:S05]  /*ef80*/  WARPSYNC.COLLECTIVE R8, `(.L_x_407) ;  /* 0x0000000008087348 */ /* 0x01efea0003c00000 */
[----:B------:R0:W0:Y:S02]  /*ef90*/  SHFL.DOWN P0, R12, R13, R11, R10 ;  /* 0x0800000b0d0c7389 */ /* 0x000024000000000a */
[----:B01234-:R-:W-:Y:S05]  /*efa0*/  ENDCOLLECTIVE ;  /* 0x000000000000791b */ /* 0x01ffea0003800000 */
.L_x_407:
[----:B------:R-:W-:Y:S05]  /*efb0*/  BSYNC B0 ;  /* 0x0000000000007941 */ /* 0x000fea0003800000 */
.L_x_406:
        /* <DEDUP_REMOVED lines=8> */
.L_x_408:
[----:B------:R-:W-:Y:S01]  /*f040*/  IMAD.MOV.U32 R11, RZ, RZ, 0x4 ;  /* 0x00000004ff0b7424 */ /* 0x000fe200078e00ff */
[----:B------:R-:W-:-:S04]  /*f050*/  FSETP.GEU.AND P0, PT, R13, R12, PT ;  /* 0x0000000c0d00720b */ /* 0x000fc80003f0e000 */
[----:B------:R-:W-:-:S05]  /*f060*/  FSEL R14, R12, R13, !P0 ;  /* 0x0000000d0c0e7208 */ /* 0x000fca0004000000 */
[----:B------:R-:W-:-:S07]  /*f070*/  IMAD.MOV.U32 R13, RZ, RZ, R14 ;  /* 0x000000ffff0d7224 */ /* 0x000fce00078e000e */
[----:B------:R-:W-:Y:S05]  /*f080*/  WARPSYNC.COLLECTIVE R8, `(.L_x_409) ;  /* 0x0000000008087348 */ /* 0x000fea0003c00000 */
[----:B------:R0:W1:Y:S02]  /*f090*/  SHFL.DOWN P0, R12, R13, R11, R10 ;  /* 0x0800000b0d0c7389 */ /* 0x000064000000000a */
[----:B01----:R-:W-:Y:S05]  /*f0a0*/  ENDCOLLECTIVE ;  /* 0x000000000000791b */ /* 0x003fea0003800000 */
.L_x_409:
[----:B------:R-:W-:Y:S01]  /*f0b0*/  IMAD.MOV.U32 R11, RZ, RZ, 0x2 ;  /* 0x00000002ff0b7424 */ /* 0x000fe200078e00ff */
[----:B------:R-:W-:-:S04]  /*f0c0*/  FSETP.GEU.AND P0, PT, R14, R12, PT ;  /* 0x0000000c0e00720b */ /* 0x000fc80003f0e000 */
[----:B------:R-:W-:-:S05]  /*f0d0*/  FSEL R15, R12, R14, !P0 ;  /* 0x0000000e0c0f7208 */ /* 0x000fca0004000000 */
[----:B------:R-:W-:-:S07]  /*f0e0*/  IMAD.MOV.U32 R13, RZ, RZ, R15 ;  /* 0x000000ffff0d7224 */ /* 0x000fce00078e000f */
[----:B------:R-:W-:Y:S05]  /*f0f0*/  WARPSYNC.COLLECTIVE R8, `(.L_x_410) ;  /* 0x0000000008087348 */ /* 0x000fea0003c00000 */
[----:B------:R0:W1:Y:S02]  /*f100*/  SHFL.DOWN P0, R12, R13, R11, R10 ;  /* 0x0800000b0d0c7389 */ /* 0x000064000000000a */
[----:B01----:R-:W-:Y:S05]  /*f110*/  ENDCOLLECTIVE ;  /* 0x000000000000791b */ /* 0x003fea0003800000 */
.L_x_410:
[----:B------:R-:W-:Y:S01]  /*f120*/  IMAD.MOV.U32 R11, RZ, RZ, 0x1 ;  /* 0x00000001ff0b7424 */ /* 0x000fe200078e00ff */
[----:B------:R-:W-:-:S04]  /*f130*/  FSETP.GEU.AND P0, PT, R15, R12, PT ;  /* 0x0000000c0f00720b */ /* 0x000fc80003f0e000 */
[----:B------:R-:W-:-:S05]  /*f140*/  FSEL R16, R12, R15, !P0 ;  /* 0x0000000f0c107208 */ /* 0x000fca0004000000 */
[----:B------:R-:W-:-:S07]  /*f150*/  IMAD.MOV.U32 R13, RZ, RZ, R16 ;  /* 0x000000ffff0d7224 */ /* 0x000fce00078e0010 */
[----:B------:R-:W-:Y:S05]  /*f160*/  WARPSYNC.COLLECTIVE R8, `(.L_x_411) ;  /* 0x0000000008087348 */ /* 0x000fea0003c00000 */
[----:B------:R0:W1:Y:S02]  /*f170*/  SHFL.DOWN P0, R12, R13, R11, R10 ;  /* 0x0800000b0d0c7389 */ /* 0x000064000000000a */
[----:B01----:R-:W-:Y:S05]  /*f180*/  ENDCOLLECTIVE ;  /* 0x000000000000791b */ /* 0x003fea0003800000 */
.L_x_411:
[----:B------:R-:W-:Y:S05]  /*f190*/  BRA `(.L_x_412) ;  /* 0xffffff7c00687947 */ /* 0x000fea000383ffff */
.L_x_158:
[----:B------:R-:W-:Y:S01]  /*f1a0*/  BSSY B1, `(.L_x_413) ;  /* 0x0000005000017945 */ /* 0x000fe20003800000 */
[----:B------:R-:W-:-:S07]  /*f1b0*/  IMAD.MOV.U32 R8, RZ, RZ, -0x1 ;  /* 0xffffffffff087424 */ /* 0x000fce00078e00ff */
[----:B-1234-:R-:W-:Y:S05]  /*f1c0*/  WARPSYNC.COLLECTIVE R8, `(.L_x_414) ;  /* 0x0000000008087348 */ /* 0x01efea0003c00000 */
[----:B------:R-:W-:Y:S01]  /*f1d0*/  NOP ;  /* 0x0000000000007918 */ /* 0x000fe20000000000 */
[----:B-1234-:R-:W-:Y:S05]  /*f1e0*/  ENDCOLLECTIVE ;  /* 0x000000000000791b */ /* 0x01efea0003800000 */
.L_x_414:
[----:B------:R-:W-:Y:S05]  /*f1f0*/  BSYNC B1 ;  /* 0x0000000000017941 */ /* 0x000fea0003800000 */
.L_x_413:
[----:B------:R-:W-:Y:S05]  /*f200*/  BRA `(.L_x_415) ;  /* 0xffffff7c00907947 */ /* 0x000fea000383ffff */
.L_x_168:
[----:B------:R-:W-:Y:S01]  /*f210*/  BSSY B1, `(.L_x_416) ;  /* 0x0000005000017945 */ /* 0x000fe20003800000 */
[----:B0---4-:R-:W-:-:S07]  /*f220*/  IMAD.MOV.U32 R8, RZ, RZ, -0x1 ;  /* 0xffffffffff087424 */ /* 0x011fce00078e00ff */
[----:B-123--:R-:W-:Y:S05]  /*f230*/  WARPSYNC.COLLECTIVE R8, `(.L_x_417) ;  /* 0x0000000008087348 */ /* 0x00efea0003c00000 */
[----:B------:R-:W-:Y:S01]  /*f240*/  NOP ;  /* 0x0000000000007918 */ /* 0x000fe20000000000 */
[----:B-123--:R-:W-:Y:S05]  /*f250*/  ENDCOLLECTIVE ;  /* 0x000000000000791b */ /* 0x00efea0003800000 */
.L_x_417:
[----:B------:R-:W-:Y:S05]  /*f260*/  BSYNC B1 ;  /* 0x0000000000017941 */ /* 0x000fea0003800000 */
.L_x_416:
[----:B------:R-:W-:Y:S05]  /*f270*/  BRA `(.L_x_418) ;  /* 0xffffff8400247947 */ /* 0x000fea000383ffff */
.L_x_174:
[----:B------:R-:W-:Y:S01]  /*f280*/  BSSY B2, `(.L_x_419) ;  /* 0x0000005000027945 */ /* 0x000fe20003800000 */
[----:B------:R-:W-:-:S07]  /*f290*/  IMAD.MOV.U32 R8, RZ, RZ, -0x1 ;  /* 0xffffffffff087424 */ /* 0x000fce00078e00ff */
[----:B-123--:R-:W-:Y:S05]  /*f2a0*/  WARPSYNC.COLLECTIVE R8, `(.L_x_420) ;  /* 0x0000000008087348 */ /* 0x00efea0003c00000 */
[----:B------:R-:W-:Y:S01]  /*f2b0*/  NOP ;  /* 0x0000000000007918 */ /* 0x000fe20000000000 */
[----:B-123--:R-:W-:Y:S05]  /*f2c0*/  ENDCOLLECTIVE ;  /* 0x000000000000791b */ /* 0x00efea0003800000 */
.L_x_420:
[----:B------:R-:W-:Y:S05]  /*f2d0*/  BSYNC B2 ;  /* 0x0000000000027941 */ /* 0x000fea0003800000 */
.L_x_419:
[----:B------:R-:W-:Y:S05]  /*f2e0*/  BRA `(.L_x_421) ;  /* 0xffffff8400687947 */ /* 0x000fea000383ffff */
.L_x_182:
[----:B------:R-:W-:Y:S01]  /*f2f0*/  BSSY B1, `(.L_x_422) ;  /* 0x0000005000017945 */ /* 0x000fe20003800000 */
[----:B0---4-:R-:W-:-:S07]  /*f300*/  IMAD.MOV.U32 R8, RZ, RZ, -0x1 ;  /* 0xffffffffff087424 */ /* 0x011fce00078e00ff */
[----:B-123--:R-:W-:Y:S05]  /*f310*/  WARPSYNC.COLLECTIVE R8, `(.L_x_423) ;  /* 0x0000000008087348 */ /* 0x00efea0003c00000 */
[----:B------:R-:W-:Y:S01]  /*f320*/  NOP ;  /* 0x0000000000007918 */ /* 0x000fe20000000000 */
[----:B-123--:R-:W-:Y:S05]  /*f330*/  ENDCOLLECTIVE ;  /* 0x000000000000791b */ /* 0x00efea0003800000 */
.L_x_423:
[----:B------:R-:W-:Y:S05]  /*f340*/  BSYNC B1 ;  /* 0x0000000000017941 */ /* 0x000fea0003800000 */
.L_x_422:
[----:B------:R-:W-:Y:S05]  /*f350*/  BRA `(.L_x_424) ;  /* 0xffffff8800487947 */ /* 0x000fea000383ffff */
.L_x_183:
[----:B------:R-:W-:Y:S01]  /*f360*/  BSSY B1, `(.L_x_425) ;  /* 0x0000005000017945 */ /* 0x000fe20003800000 */
[----:B0---4-:R-:W-:-:S07]  /*f370*/  IMAD.MOV.U32 R8, RZ, RZ, -0x1 ;  /* 0xffffffffff087424 */ /* 0x011fce00078e00ff */
[----:B-123--:R-:W-:Y:S05]  /*f380*/  WARPSYNC.COLLECTIVE R8, `(.L_x_426) ;  /* 0x0000000008087348 */ /* 0x00efea0003c00000 */
[----:B------:R-:W-:Y:S01]  /*f390*/  NOP ;  /* 0x0000000000007918 */ /* 0x000fe20000000000 */
[----:B-123--:R-:W-:Y:S05]  /*f3a0*/  ENDCOLLECTIVE ;  /* 0x000000000000791b */ /* 0x00efea0003800000 */
.L_x_426:
[----:B------:R-:W-:Y:S05]  /*f3b0*/  BSYNC B1 ;  /* 0x0000000000017941 */ /* 0x000fea0003800000 */
.L_x_425:
[----:B------:R-:W-:Y:S05]  /*f3c0*/  BRA `(.L_x_157) ;  /* 0xffffff88003c7947 */ /* 0x000fea000383ffff */
.L_x_190:
        /* <DEDUP_REMOVED lines=8> */
.L_x_428:
[----:B------:R-:W-:Y:S05]  /*f450*/  BSYNC B0 ;  /* 0x0000000000007941 */ /* 0x000fea0003800000 */
.L_x_427:
        /* <DEDUP_REMOVED lines=8> */
.L_x_429:
[----:B------:R-:W-:Y:S01]  /*f4e0*/  IMAD.MOV.U32 R11, RZ, RZ, 0x4 ;  /* 0x00000004ff0b7424 */ /* 0x000fe200078e00ff */
[----:B------:R-:W-:-:S04]  /*f4f0*/  FSETP.GEU.AND P0, PT, R13, R12, PT ;  /* 0x0000000c0d00720b */ /* 0x000fc80003f0e000 */
[----:B------:R-:W-:-:S05]  /*f500*/  FSEL R15, R12, R13, !P0 ;  /* 0x0000000d0c0f7208 */ /* 0x000fca0004000000 */
[----:B------:R-:W-:-:S07]  /*f510*/  IMAD.MOV.U32 R13, RZ, RZ, R15 ;  /* 0x000000ffff0d7224 */ /* 0x000fce00078e000f */
[----:B------:R-:W-:Y:S05]  /*f520*/  WARPSYNC.COLLECTIVE R8, `(.L_x_430) ;  /* 0x0000000008087348 */ /* 0x000fea0003c00000 */
[----:B------:R0:W1:Y:S02]  /*f530*/  SHFL.DOWN P0, R12, R13, R11, R10 ;  /* 0x0800000b0d0c7389 */ /* 0x000064000000000a */
[----:B01----:R-:W-:Y:S05]  /*f540*/  ENDCOLLECTIVE ;  /* 0x000000000000791b */ /* 0x003fea0003800000 */
.L_x_430:
[----:B------:R-:W-:Y:S01]  /*f550*/  IMAD.MOV.U32 R11, RZ, RZ, 0x2 ;  /* 0x00000002ff0b7424 */ /* 0x000fe200078e00ff */
[----:B------:R-:W-:-:S04]  /*f560*/  FSETP.GEU.AND P0, PT, R15, R12, PT ;  /* 0x0000000c0f00720b */ /* 0x000fc80003f0e000 */
[----:B------:R-:W-:-:S05]  /*f570*/  FSEL R16, R12, R15, !P0 ;  /* 0x0000000f0c107208 */ /* 0x000fca0004000000 */
[----:B------:R-:W-:-:S07]  /*f580*/  IMAD.MOV.U32 R13, RZ, RZ, R16 ;  /* 0x000000ffff0d7224 */ /* 0x000fce00078e0010 */
[----:B------:R-:W-:Y:S05]  /*f590*/  WARPSYNC.COLLECTIVE R8, `(.L_x_431) ;  /* 0x0000000008087348 */ /* 0x000fea0003c00000 */
[----:B------:R0:W1:Y:S02]  /*f5a0*/  SHFL.DOWN P0, R12, R13, R11, R10 ;  /* 0x0800000b0d0c7389 */ /* 0x000064000000000a */
[----:B01----:R-:W-:Y:S05]  /*f5b0*/  ENDCOLLECTIVE ;  /* 0x000000000000791b */ /* 0x003fea0003800000 */
.L_x_431:
[----:B------:R-:W-:Y:S01]  /*f5c0*/  IMAD.MOV.U32 R11, RZ, RZ, 0x1 ;  /* 0x00000001ff0b7424 */ /* 0x000fe200078e00ff */
[----:B------:R-:W-:-:S04]  /*f5d0*/  FSETP.GEU.AND P0, PT, R16, R12, PT ;  /* 0x0000000c1000720b */ /* 0x000fc80003f0e000 */
[----:B------:R-:W-:-:S05]  /*f5e0*/  FSEL R14, R12, R16, !P0 ;  /* 0x000000100c0e7208 */ /* 0x000fca0004000000 */
[----:B------:R-:W-:-:S07]  /*f5f0*/  IMAD.MOV.U32 R13, RZ, RZ, R14 ;  /* 0x000000ffff0d7224 */ /* 0x000fce00078e000e */
[----:B------:R-:W-:Y:S05]  /*f600*/  WARPSYNC.COLLECTIVE R8, `(.L_x_432) ;  /* 0x0000000008087348 */ /* 0x000fea0003c00000 */
[----:B------:R0:W1:Y:S02]  /*f610*/  SHFL.DOWN P0, R12, R13, R11, R10 ;  /* 0x0800000b0d0c7389 */ /* 0x000064000000000a */
[----:B01----:R-:W-:Y:S05]  /*f620*/  ENDCOLLECTIVE ;  /* 0x000000000000791b */ /* 0x003fea0003800000 */
.L_x_432:
[----:B------:R-:W-:Y:S05]  /*f630*/  BRA `(.L_x_433) ;  /* 0xffffff8c00fc7947 */ /* 0x000fea000383ffff */
.L_x_193:
[----:B------:R-:W-:Y:S01]  /*f640*/  BSSY B1, `(.L_x_434) ;  /* 0x0000005000017945 */ /* 0x000fe20003800000 */
[----:B------:R-:W-:-:S07]  /*f650*/  IMAD.MOV.U32 R8, RZ, RZ, -0x1 ;  /* 0xffffffffff087424 */ /* 0x000fce00078e00ff */
[----:B0123--:R-:W-:Y:S05]  /*f660*/  WARPSYNC.COLLECTIVE R8, `(.L_x_435) ;  /* 0x0000000008087348 */ /* 0x00ffea0003c00000 */
[----:B------:R-:W-:Y:S01]  /*f670*/  NOP ;  /* 0x0000000000007918 */ /* 0x000fe20000000000 */
[----:B0123--:R-:W-:Y:S05]  /*f680*/  ENDCOLLECTIVE ;  /* 0x000000000000791b */ /* 0x00ffea0003800000 */
.L_x_435:
[----:B------:R-:W-:Y:S05]  /*f690*/  BSYNC B1 ;  /* 0x0000000000017941 */ /* 0x000fea0003800000 */
.L_x_434:
[----:B------:R-:W-:Y:S05]  /*f6a0*/  BRA `(.L_x_436) ;  /* 0xffffff9000347947 */ /* 0x000fea000383ffff */
.L_x_203:
[----:B------:R-:W-:Y:S01]  /*f6b0*/  BSSY B1, `(.L_x_437) ;  /* 0x0000005000017945 */ /* 0x000fe20003800000 */
[----:B0-----:R-:W-:-:S07]  /*f6c0*/  IMAD.MOV.U32 R8, RZ, RZ, -0x1 ;  /* 0xffffffffff087424 */ /* 0x001fce00078e00ff */
[----:B-1234-:R-:W-:Y:S05]  /*f6d0*/  WARPSYNC.COLLECTIVE R8, `(.L_x_438) ;  /* 0x0000000008087348 */ /* 0x01efea0003c00000 */
[----:B------:R-:W-:Y:S01]  /*f6e0*/  NOP ;  /* 0x0000000000007918 */ /* 0x000fe20000000000 */
[----:B-1234-:R-:W-:Y:S05]  /*f6f0*/  ENDCOLLECTIVE ;  /* 0x000000000000791b */ /* 0x01efea0003800000 */
.L_x_438:
[----:B------:R-:W-:Y:S05]  /*f700*/  BSYNC B1 ;  /* 0x0000000000017941 */ /* 0x000fea0003800000 */
.L_x_437:
[----:B------:R-:W-:Y:S05]  /*f710*/  BRA `(.L_x_439) ;  /* 0xffffff9400c87947 */ /* 0x000fea000383ffff */
.L_x_209:
[----:B------:R-:W-:Y:S01]  /*f720*/  BSSY B2, `(.L_x_440) ;  /* 0x0000005000027945 */ /* 0x000fe20003800000 */
[----:B------:R-:W-:-:S07]  /*f730*/  IMAD.MOV.U32 R8, RZ, RZ, -0x1 ;  /* 0xffffffffff087424 */ /* 0x000fce00078e00ff */
[----:B-1234-:R-:W-:Y:S05]  /*f740*/  WARPSYNC.COLLECTIVE R8, `(.L_x_441) ;  /* 0x0000000008087348 */ /* 0x01efea0003c00000 */
[----:B------:R-:W-:Y:S01]  /*f750*/  NOP ;  /* 0x0000000000007918 */ /* 0x000fe20000000000 */
[----:B-1234-:R-:W-:Y:S05]  /*f760*/  ENDCOLLECTIVE ;  /* 0x000000000000791b */ /* 0x01efea0003800000 */
.L_x_441:
[----:B------:R-:W-:Y:S05]  /*f770*/  BSYNC B2 ;  /* 0x0000000000027941 */ /* 0x000fea0003800000 */
.L_x_440:
[----:B------:R-:W-:Y:S05]  /*f780*/  BRA `(.L_x_442) ;  /* 0xffffff98000c7947 */ /* 0x000fea000383ffff */
.L_x_217:
[----:B------:R-:W-:Y:S01]  /*f790*/  BSSY B1, `(.L_x_443) ;  /* 0x0000005000017945 */ /* 0x000fe20003800000 */
[----:B0-----:R-:W-:-:S07]  /*f7a0*/  IMAD.MOV.U32 R8, RZ, RZ, -0x1 ;  /* 0xffffffffff087424 */ /* 0x001fce00078e00ff */
[----:B-1234-:R-:W-:Y:S05]  /*f7b0*/  WARPSYNC.COLLECTIVE R8, `(.L_x_444) ;  /* 0x0000000008087348 */ /* 0x01efea0003c00000 */
[----:B------:R-:W-:Y:S01]  /*f7c0*/  NOP ;  /* 0x0000000000007918 */ /* 0x000fe20000000000 */
[----:B-1234-:R-:W-:Y:S05]  /*f7d0*/  ENDCOLLECTIVE ;  /* 0x000000000000791b */ /* 0x01efea0003800000 */
.L_x_444:
[----:B------:R-:W-:Y:S05]  /*f7e0*/  BSYNC B1 ;  /* 0x0000000000017941 */ /* 0x000fea0003800000 */
.L_x_443:
[----:B------:R-:W-:Y:S05]  /*f7f0*/  BRA `(.L_x_445) ;  /* 0xffffff9800ec7947 */ /* 0x000fea000383ffff */
.L_x_218:
[----:B------:R-:W-:Y:S01]  /*f800*/  BSSY B1, `(.L_x_446) ;  /* 0x0000005000017945 */ /* 0x000fe20003800000 */
[----:B0-----:R-:W-:-:S07]  /*f810*/  IMAD.MOV.U32 R8, RZ, RZ, -0x1 ;  /* 0xffffffffff087424 */ /* 0x001fce00078e00ff */
[----:B-1234-:R-:W-:Y:S05]  /*f820*/  WARPSYNC.COLLECTIVE R8, `(.L_x_447) ;  /* 0x0000000008087348 */ /* 0x01efea0003c00000 */
[----:B------:R-:W-:Y:S01]  /*f830*/  NOP ;  /* 0x0000000000007918 */ /* 0x000fe20000000000 */
[----:B-1234-:R-:W-:Y:S05]  /*f840*/  ENDCOLLECTIVE ;  /* 0x000000000000791b */ /* 0x01efea0003800000 */
.L_x_447:
[----:B------:R-:W-:Y:S05]  /*f850*/  BSYNC B1 ;  /* 0x0000000000017941 */ /* 0x000fea0003800000 */
.L_x_446:
[----:B------:R-:W-:Y:S05]  /*f860*/  BRA `(.L_x_192) ;  /* 0xffffff9800e07947 */ /* 0x000fea000383ffff */
.L_x_225:
[----:B------:R-:W-:Y:S01]  /*f870*/  BSSY B0, `(.L_x_448) ;  /* 0x0000007000007945 */ /* 0x000fe20003800000 */
[----:B------:R-:W-:Y:S02]  /*f880*/  IMAD.MOV.U32 R11, RZ, RZ, 0x10 ;  /* 0x00000010ff0b7424 */ /* 0x000fe400078e00ff */
[----:B------:R-:W-:Y:S02]  /*f890*/  IMAD.MOV.U32 R10, RZ, RZ, 0x1f ;  /* 0x0000001fff0a7424 */ /* 0x000fe400078e00ff */
[----:B------:R-:W-:-:S07]  /*f8a0*/  IMAD.MOV.U32 R8, RZ, RZ, -0x1 ;  /* 0xffffffffff087424 */ /* 0x000fce00078e00ff */
[----:B-1234-:R-:W-:Y:S05]  /*f8b0*/  WARPSYNC.COLLECTIVE R8, `(.L_x_449) ;  /* 0x0000000008087348 */ /* 0x01efea0003c00000 */
[----:B------:R0:W0:Y:S02]  /*f8c0*/  SHFL.DOWN P0, R12, R13, R11, R10 ;  /* 0x0800000b0d0c7389 */ /* 0x000024000000000a */
[----:B01234-:R-:W-:Y:S05]  /*f8d0*/  ENDCOLLECTIVE ;  /* 0x000000000000791b */ /* 0x01ffea0003800000 */
.L_x_449:
[----:B------:R-:W-:Y:S05]  /*f8e0*/  BSYNC B0 ;  /* 0x0000000000007941 */ /* 0x000fea0003800000 */
.L_x_448:
        /* <DEDUP_REMOVED lines=8> */
.L_x_450:
[----:B------:R-:W-:Y:S01]  /*f970*/  IMAD.MOV.U32 R11, RZ, RZ, 0x4 ;  /* 0x00000004ff0b7424 */ /* 0x000fe200078e00ff */
[----:B------:R-:W-:-:S04]  /*f980*/  FSETP.GEU.AND P0, PT, R13, R12, PT ;  /* 0x0000000c0d00720b */ /* 0x000fc80003f0e000 */
[----:B------:R-:W-:-:S05]  /*f990*/  FSEL R14, R12, R13, !P0 ;  /* 0x0000000d0c0e7208 */ /* 0x000fca0004000000 */
[----:B------:R-:W-:-:S07]  /*f9a0*/  IMAD.MOV.U32 R13, RZ, RZ, R14 ;  /* 0x000000ffff0d7224 */ /* 0x000fce00078e000e */
[----:B------:R-:W-:Y:S05]  /*f9b0*/  WARPSYNC.COLLECTIVE R8, `(.L_x_451) ;  /* 0x0000000008087348 */ /* 0x000fea0003c00000 */
[----:B------:R0:W1:Y:S02]  /*f9c0*/  SHFL.DOWN P0, R12, R13, R11, R10 ;  /* 0x0800000b0d0c7389 */ /* 0x000064000000000a */
[----:B01----:R-:W-:Y:S05]  /*f9d0*/  ENDCOLLECTIVE ;  /* 0x000000000000791b */ /* 0x003fea0003800000 */
.L_x_451:
[----:B------:R-:W-:Y:S01]  /*f9e0*/  IMAD.MOV.U32 R11, RZ, RZ, 0x2 ;  /* 0x00000002ff0b7424 */ /* 0x000fe200078e00ff */
[----:B------:R-:W-:-:S04]  /*f9f0*/  FSETP.GEU.AND P0, PT, R14, R12, PT ;  /* 0x0000000c0e00720b */ /* 0x000fc80003f0e000 */
[----:B------:R-:W-:-:S05]  /*fa00*/  FSEL R15, R12, R14, !P0 ;  /* 0x0000000e0c0f7208 */ /* 0x000fca0004000000 */
[----:B------:R-:W-:-:S07]  /*fa10*/  IMAD.MOV.U32 R13, RZ, RZ, R15 ;  /* 0x000000ffff0d7224 */ /* 0x000fce00078e000f */
[----:B------:R-:W-:Y:S05]  /*fa20*/  WARPSYNC.COLLECTIVE R8, `(.L_x_452) ;  /* 0x0000000008087348 */ /* 0x000fea0003c00000 */
[----:B------:R0:W1:Y:S02]  /*fa30*/  SHFL.DOWN P0, R12, R13, R11, R10 ;  /* 0x0800000b0d0c7389 */ /* 0x000064000000000a */
[----:B01----:R-:W-:Y:S05]  /*fa40*/  ENDCOLLECTIVE ;  /* 0x000000000000791b */ /* 0x003fea0003800000 */
.L_x_452:
[----:B------:R-:W-:Y:S01]  /*fa50*/  IMAD.MOV.U32 R11, RZ, RZ, 0x1 ;  /* 0x00000001ff0b7424 */ /* 0x000fe200078e00ff */
[----:B------:R-:W-:-:S04]  /*fa60*/  FSETP.GEU.AND P0, PT, R15, R12, PT ;  /* 0x0000000c0f00720b */ /* 0x000fc80003f0e000 */
[----:B------:R-:W-:-:S05]  /*fa70*/  FSEL R16, R12, R15, !P0 ;  /* 0x0000000f0c107208 */ /* 0x000fca0004000000 */
[----:B------:R-:W-:-:S07]  /*fa80*/  IMAD.MOV.U32 R13, RZ, RZ, R16 ;  /* 0x000000ffff0d7224 */ /* 0x000fce00078e0010 */
[----:B------:R-:W-:Y:S05]  /*fa90*/  WARPSYNC.COLLECTIVE R8, `(.L_x_453) ;  /* 0x0000000008087348 */ /* 0x000fea0003c00000 */
[----:B------:R0:W1:Y:S02]  /*faa0*/  SHFL.DOWN P0, R12, R13, R11, R10 ;  /* 0x0800000b0d0c7389 */ /* 0x000064000000000a */
[----:B01----:R-:W-:Y:S05]  /*fab0*/  ENDCOLLECTIVE ;  /* 0x000000000000791b */ /* 0x003fea0003800000 */
.L_x_453:
[----:B------:R-:W-:Y:S05]  /*fac0*/  BRA `(.L_x_454) ;  /* 0xffffffa000ac7947 */ /* 0x000fea000383ffff */
.L_x_228:
[----:B------:R-:W-:Y:S01]  /*fad0*/  BSSY B1, `(.L_x_455) ;  /* 0x0000005000017945 */ /* 0x000fe20003800000 */
[----:B------:R-:W-:-:S07]  /*fae0*/  IMAD.MOV.U32 R8, RZ, RZ, -0x1 ;  /* 0xffffffffff087424 */ /* 0x000fce00078e00ff */
[----:B-1234-:R-:W-:Y:S05]  /*faf0*/  WARPSYNC.COLLECTIVE R8, `(.L_x_456) ;  /* 0x0000000008087348 */ /* 0x01efea0003c00000 */
[----:B------:R-:W-:Y:S01]  /*fb00*/  NOP ;  /* 0x0000000000007918 */ /* 0x000fe20000000000 */
[----:B-1234-:R-:W-:Y:S05]  /*fb10*/  ENDCOLLECTIVE ;  /* 0x000000000000791b */ /* 0x01efea0003800000 */
.L_x_456:
[----:B------:R-:W-:Y:S05]  /*fb20*/  BSYNC B1 ;  /* 0x0000000000017941 */ /* 0x000fea0003800000 */
.L_x_455:
[----:B------:R-:W-:Y:S05]  /*fb30*/  BRA `(.L_x_457) ;  /* 0xffffffa000d47947 */ /* 0x000fea000383ffff */
.L_x_238:
[----:B------:R-:W-:Y:S01]  /*fb40*/  BSSY B1, `(.L_x_458) ;  /* 0x0000005000017945 */ /* 0x000fe20003800000 */
[----:B0---4-:R-:W-:-:S07]  /*fb50*/  IMAD.MOV.U32 R8, RZ, RZ, -0x1 ;  /* 0xffffffffff087424 */ /* 0x011fce00078e00ff */
[----:B-123--:R-:W-:Y:S05]  /*fb60*/  WARPSYNC.COLLECTIVE R8, `(.L_x_459) ;  /* 0x0000000008087348 */ /* 0x00efea0003c00000 */
[----:B------:R-:W-:Y:S01]  /*fb70*/  NOP ;  /* 0x0000000000007918 */ /* 0x000fe20000000000 */
[----:B-123--:R-:W-:Y:S05]  /*fb80*/  ENDCOLLECTIVE ;  /* 0x000000000000791b */ /* 0x00efea0003800000 */
.L_x_459:
[----:B------:R-:W-:Y:S05]  /*fb90*/  BSYNC B1 ;  /* 0x0000000000017941 */ /* 0x000fea0003800000 */
.L_x_458:
[----:B------:R-:W-:Y:S05]  /*fba0*/  BRA `(.L_x_460) ;  /* 0xffffffa800687947 */ /* 0x000fea000383ffff */
.L_x_244:
[----:B------:R-:W-:Y:S01]  /*fbb0*/  BSSY B2, `(.L_x_461) ;  /* 0x0000005000027945 */ /* 0x000fe20003800000 */
[----:B------:R-:W-:-:S07]  /*fbc0*/  IMAD.MOV.U32 R8, RZ, RZ, -0x1 ;  /* 0xffffffffff087424 */ /* 0x000fce00078e00ff */
[----:B-123--:R-:W-:Y:S05]  /*fbd0*/  WARPSYNC.COLLECTIVE R8, `(.L_x_462) ;  /* 0x0000000008087348 */ /* 0x00efea0003c00000 */
[----:B------:R-:W-:Y:S01]  /*fbe0*/  NOP ;  /* 0x0000000000007918 */ /* 0x000fe20000000000 */
[----:B-123--:R-:W-:Y:S05]  /*fbf0*/  ENDCOLLECTIVE ;  /* 0x000000000000791b */ /* 0x00efea0003800000 */
.L_x_462:
[----:B------:R-:W-:Y:S05]  /*fc00*/  BSYNC B2 ;  /* 0x0000000000027941 */ /* 0x000fea0003800000 */
.L_x_461:
[----:B------:R-:W-:Y:S05]  /*fc10*/  BRA `(.L_x_463) ;  /* 0xffffffa800ac7947 */ /* 0x000fea000383ffff */
.L_x_252:
[----:B------:R-:W-:Y:S01]  /*fc20*/  BSSY B1, `(.L_x_464) ;  /* 0x0000005000017945 */ /* 0x000fe20003800000 */
[----:B0---4-:R-:W-:-:S07]  /*fc30*/  IMAD.MOV.U32 R8, RZ, RZ, -0x1 ;  /* 0xffffffffff087424 */ /* 0x011fce00078e00ff */
[----:B-123--:R-:W-:Y:S05]  /*fc40*/  WARPSYNC.COLLECTIVE R8, `(.L_x_465) ;  /* 0x0000000008087348 */ /* 0x00efea0003c00000 */
[----:B------:R-:W-:Y:S01]  /*fc50*/  NOP ;  /* 0x0000000000007918 */ /* 0x000fe20000000000 */
[----:B-123--:R-:W-:Y:S05]  /*fc60*/  ENDCOLLECTIVE ;  /* 0x000000000000791b */ /* 0x00efea0003800000 */
.L_x_465:
[----:B------:R-:W-:Y:S05]  /*fc70*/  BSYNC B1 ;  /* 0x0000000000017941 */ /* 0x000fea0003800000 */
.L_x_464:
[----:B------:R-:W-:Y:S05]  /*fc80*/  BRA `(.L_x_466) ;  /* 0xffffffac008c7947 */ /* 0x000fea000383ffff */
.L_x_253:
[----:B------:R-:W-:Y:S01]  /*fc90*/  BSSY B1, `(.L_x_467) ;  /* 0x0000005000017945 */ /* 0x000fe20003800000 */
[----:B0---4-:R-:W-:-:S07]  /*fca0*/  IMAD.MOV.U32 R8, RZ, RZ, -0x1 ;  /* 0xffffffffff087424 */ /* 0x011fce00078e00ff */
[----:B-123--:R-:W-:Y:S05]  /*fcb0*/  WARPSYNC.COLLECTIVE R8, `(.L_x_468) ;  /* 0x0000000008087348 */ /* 0x00efea0003c00000 */
[----:B------:R-:W-:Y:S01]  /*fcc0*/  NOP ;  /* 0x0000000000007918 */ /* 0x000fe20000000000 */
[----:B-123--:R-:W-:Y:S05]  /*fcd0*/  ENDCOLLECTIVE ;  /* 0x000000000000791b */ /* 0x00efea0003800000 */
.L_x_468:
[----:B------:R-:W-:Y:S05]  /*fce0*/  BSYNC B1 ;  /* 0x0000000000017941 */ /* 0x000fea0003800000 */
.L_x_467:
[----:B------:R-:W-:Y:S05]  /*fcf0*/  BRA `(.L_x_227) ;  /* 0xffffffac00807947 */ /* 0x000fea000383ffff */
.L_x_260:
        /* <DEDUP_REMOVED lines=8> */
.L_x_470:
[----:B------:R-:W-:Y:S05]  /*fd80*/  BSYNC B0 ;  /* 0x0000000000007941 */ /* 0x000fea0003800000 */
.L_x_469:
        /* <DEDUP_REMOVED lines=8> */
.L_x_471:
[----:B------:R-:W-:Y:S01]  /*fe10*/  IMAD.MOV.U32 R11, RZ, RZ, 0x4 ;  /* 0x00000004ff0b7424 */ /* 0x000fe200078e00ff */
[----:B------:R-:W-:-:S04]  /*fe20*/  FSETP.GEU.AND P0, PT, R13, R12, PT ;  /* 0x0000000c0d00720b */ /* 0x000fc80003f0e000 */
[----:B------:R-:W-:-:S05]  /*fe30*/  FSEL R16, R12, R13, !P0 ;  /* 0x0000000d0c107208 */ /* 0x000fca0004000000 */
[----:B------:R-:W-:-:S07]  /*fe40*/  IMAD.MOV.U32 R13, RZ, RZ, R16 ;  /* 0x000000ffff0d7224 */ /* 0x000fce00078e0010 */
[----:B------:R-:W-:Y:S05]  /*fe50*/  WARPSYNC.COLLECTIVE R8, `(.L_x_472) ;  /* 0x0000000008087348 */ /* 0x000fea0003c00000 */
[----:B------:R0:W1:Y:S02]  /*fe60*/  SHFL.DOWN P0, R12, R13, R11, R10 ;  /* 0x0800000b0d0c7389 */ /* 0x000064000000000a */
[----:B01----:R-:W-:Y:S05]  /*fe70*/  ENDCOLLECTIVE ;  /* 0x000000000000791b */ /* 0x003fea0003800000 */
.L_x_472:
[----:B------:R-:W-:Y:S01]  /*fe80*/  IMAD.MOV.U32 R11, RZ, RZ, 0x2 ;  /* 0x00000002ff0b7424 */ /* 0x000fe200078e00ff */
[----:B------:R-:W-:-:S04]  /*fe90*/  FSETP.GEU.AND P0, PT, R16, R12, PT ;  /* 0x0000000c1000720b */ /* 0x000fc80003f0e000 */
[----:B------:R-:W-:-:S05]  /*fea0*/  FSEL R17, R12, R16, !P0 ;  /* 0x000000100c117208 */ /* 0x000fca0004000000 */
[----:B------:R-:W-:-:S07]  /*feb0*/  IMAD.MOV.U32 R13, RZ, RZ, R17 ;  /* 0x000000ffff0d7224 */ /* 0x000fce00078e0011 */
[----:B------:R-:W-:Y:S05]  /*fec0*/  WARPSYNC.COLLECTIVE R8, `(.L_x_473) ;  /* 0x0000000008087348 */ /* 0x000fea0003c00000 */
[----:B------:R0:W1:Y:S02]  /*fed0*/  SHFL.DOWN P0, R12, R13, R11, R10 ;  /* 0x0800000b0d0c7389 */ /* 0x000064000000000a */
[----:B01----:R-:W-:Y:S05]  /*fee0*/  ENDCOLLECTIVE ;  /* 0x000000000000791b */ /* 0x003fea0003800000 */
.L_x_473:
[----:B------:R-:W-:Y:S01]  /*fef0*/  IMAD.MOV.U32 R11, RZ, RZ, 0x1 ;  /* 0x00000001ff0b7424 */ /* 0x000fe200078e00ff */
[----:B------:R-:W-:-:S04]  /*ff00*/  FSETP.GEU.AND P0, PT, R17, R12, PT ;  /* 0x0000000c1100720b */ /* 0x000fc80003f0e000 */
[----:B------:R-:W-:-:S05]  /*ff10*/  FSEL R14, R12, R17, !P0 ;  /* 0x000000110c0e7208 */ /* 0x000fca0004000000 */
[----:B------:R-:W-:-:S07]  /*ff20*/  IMAD.MOV.U32 R13, RZ, RZ, R14 ;  /* 0x000000ffff0d7224 */ /* 0x000fce00078e000e */
[----:B------:R-:W-:Y:S05]  /*ff30*/  WARPSYNC.COLLECTIVE R8, `(.L_x_474) ;  /* 0x0000000008087348 */ /* 0x000fea0003c00000 */
[----:B------:R0:W1:Y:S02]  /*ff40*/  SHFL.DOWN P0, R12, R13, R11, R10 ;  /* 0x0800000b0d0c7389 */ /* 0x000064000000000a */
[----:B01----:R-:W-:Y:S05]  /*ff50*/  ENDCOLLECTIVE ;  /* 0x000000000000791b */ /* 0x003fea0003800000 */
.L_x_474:
[----:B------:R-:W-:Y:S05]  /*ff60*/  BRA `(.L_x_475) ;  /* 0xffffffb400407947 */ /* 0x000fea000383ffff */
.L_x_261:
[----:B------:R-:W-:Y:S01]  /*ff70*/  BSSY B0, `(.L_x_476) ;  /* 0x0000005000007945 */ /* 0x000fe20003800000 */
[----:B------:R-:W-:-:S07]  /*ff80*/  IMAD.MOV.U32 R8, RZ, RZ, -0x1 ;  /* 0xffffffffff087424 */ /* 0x000fce00078e00ff */
[----:B0123--:R-:W-:Y:S05]  /*ff90*/  WARPSYNC.COLLECTIVE R8, `(.L_x_477) ;  /* 0x0000000008087348 */ /* 0x00ffea0003c00000 */
[----:B------:R-:W-:Y:S01]  /*ffa0*/  NOP ;  /* 0x0000000000007918 */ /* 0x000fe20000000000 */
[----:B0123--:R-:W-:Y:S05]  /*ffb0*/  ENDCOLLECTIVE ;  /* 0x000000000000791b */ /* 0x00ffea0003800000 */
.L_x_477:
[----:B------:R-:W-:Y:S05]  /*ffc0*/  BSYNC B0 ;  /* 0x0000000000007941 */ /* 0x000fea0003800000 */
.L_x_476:
[----:B------:R-:W-:Y:S05]  /*ffd0*/  BRA `(.L_x_478) ;  /* 0xffffffb400707947 */ /* 0x000fea000383ffff */
.L_x_271:
[----:B------:R-:W-:Y:S01]  /*ffe0*/  BSSY B0, `(.L_x_479) ;  /* 0x0000005000007945 */ /* 0x000fe20003800000 */
[----:B0--3--:R-:W-:-:S07]  /*fff0*/  IMAD.MOV.U32 R8, RZ, RZ, -0x1 ;  /* 0xffffffffff087424 */ /* 0x009fce00078e00ff */
[----:B-12-4-:R-:W-:Y:S05]  /*10000*/  WARPSYNC.COLLECTIVE R8, `(.L_x_480) ;  /* 0x0000000008087348 */ /* 0x016fea0003c00000 */
[----:B------:R-:W-:Y:S01]  /*10010*/  NOP ;  /* 0x0000000000007918 */ /* 0x000fe20000000000 */
[----:B-12-4-:R-:W-:Y:S05]  /*10020*/  ENDCOLLECTIVE ;  /* 0x000000000000791b */ /* 0x016fea0003800000 */
.L_x_480:
[----:B------:R-:W-:Y:S05]  /*10030*/  BSYNC B0 ;  /* 0x0000000000007941 */ /* 0x000fea0003800000 */
.L_x_479:
[----:B------:R-:W-:Y:S05]  /*10040*/  BRA `(.L_x_481) ;  /* 0xffffffbc00047947 */ /* 0x000fea000383ffff */
.L_x_277:
[----:B------:R-:W-:Y:S01]  /*10050*/  BSSY B1, `(.L_x_482) ;  /* 0x0000005000017945 */ /* 0x000fe20003800000 */
[----:B------:R-:W-:-:S07]  /*10060*/  IMAD.MOV.U32 R8, RZ, RZ, -0x1 ;  /* 0xffffffffff087424 */ /* 0x000fce00078e00ff */
[----:B-12-4-:R-:W-:Y:S05]  /*10070*/  WARPSYNC.COLLECTIVE R8, `(.L_x_483) ;  /* 0x0000000008087348 */ /* 0x016fea0003c00000 */
[----:B------:R-:W-:Y:S01]  /*10080*/  NOP ;  /* 0x0000000000007918 */ /* 0x000fe20000000000 */
[----:B-12-4-:R-:W-:Y:S05]  /*10090*/  ENDCOLLECTIVE ;  /* 0x000000000000791b */ /* 0x016fea0003800000 */
.L_x_483:
[----:B------:R-:W-:Y:S05]  /*100a0*/  BSYNC B1 ;  /* 0x0000000000017941 */ /* 0x000fea0003800000 */
.L_x_482:
[----:B------:R-:W-:Y:S05]  /*100b0*/  BRA `(.L_x_484) ;  /* 0xffffffbc00487947 */ /* 0x000fea000383ffff */
.L_x_285:
[----:B------:R-:W-:Y:S01]  /*100c0*/  BSSY B0, `(.L_x_485) ;  /* 0x0000005000007945 */ /* 0x000fe20003800000 */
[----:B0--3--:R-:W-:-:S07]  /*100d0*/  IMAD.MOV.U32 R8, RZ, RZ, -0x1 ;  /* 0xffffffffff087424 */ /* 0x009fce00078e00ff */
[----:B-12-4-:R-:W-:Y:S05]  /*100e0*/  WARPSYNC.COLLECTIVE R8, `(.L_x_486) ;  /* 0x0000000008087348 */ /* 0x016fea0003c00000 */
[----:B------:R-:W-:Y:S01]  /*100f0*/  NOP ;  /* 0x0000000000007918 */ /* 0x000fe20000000000 */
[----:B-12-4-:R-:W-:Y:S05]  /*10100*/  ENDCOLLECTIVE ;  /* 0x000000000000791b */ /* 0x016fea0003800000 */
.L_x_486:
[----:B------:R-:W-:Y:S05]  /*10110*/  BSYNC B0 ;  /* 0x0000000000007941 */ /* 0x000fea0003800000 */
.L_x_485:
[----:B------:R-:W-:Y:S05]  /*10120*/  BRA `(.L_x_487) ;  /* 0xffffffc000307947 */ /* 0x000fea000383ffff */
.L_x_286:
[----:B------:R-:W-:Y:S01]  /*10130*/  BSSY B0, `(.L_x_488) ;  /* 0x0000005000007945 */ /* 0x000fe20003800000 */
[----:B0--3--:R-:W-:-:S07]  /*10140*/  IMAD.MOV.U32 R8, RZ, RZ, -0x1 ;  /* 0xffffffffff087424 */ /* 0x009fce00078e00ff */
[----:B-12-4-:R-:W-:Y:S05]  /*10150*/  WARPSYNC.COLLECTIVE R8, `(.L_x_489) ;  /* 0x0000000008087348 */ /* 0x016fea0003c00000 */
[----:B------:R-:W-:Y:S01]  /*10160*/  NOP ;  /* 0x0000000000007918 */ /* 0x000fe20000000000 */
[----:B-12-4-:R-:W-:Y:S05]  /*10170*/  ENDCOLLECTIVE ;  /* 0x000000000000791b */ /* 0x016fea0003800000 */
.L_x_489:
[----:B------:R-:W-:Y:S05]  /*10180*/  BSYNC B0 ;  /* 0x0000000000007941 */ /* 0x000fea0003800000 */
.L_x_488:
[----:B------:R-:W-:Y:S05]  /*10190*/  BRA `(.L_x_10) ;  /* 0xffffffc000247947 */ /* 0x000fea000383ffff */
.L_x_290:
[----:B---3--:R-:W-:-:S07]  /*101a0*/  IMAD.MOV.U32 R8, RZ, RZ, -0x1 ;  /* 0xffffffffff087424 */ /* 0x008fce00078e00ff */
[----:B--2-4-:R-:W-:Y:S05]  /*101b0*/  WARPSYNC.COLLECTIVE R8, `(.L_x_490) ;  /* 0x0000000008087348 */ /* 0x014fea0003c00000 */
[----:B------:R-:W-:Y:S01]  /*101c0*/  NOP ;  /* 0x0000000000007918 */ /* 0x000fe20000000000 */
[----:B--2-4-:R-:W-:Y:S05]  /*101d0*/  ENDCOLLECTIVE ;  /* 0x000000000000791b */ /* 0x014fea0003800000 */
.L_x_490:
[----:B------:R-:W-:Y:S05]  /*101e0*/  BRA `(.L_x_491) ;  /* 0xffffffc000607947 */ /* 0x000fea000383ffff */
.L_x_303:
[----:B------:R-:W-:Y:S01]  /*101f0*/  BSSY B1, `(.L_x_492) ;  /* 0x0000005000017945 */ /* 0x000fe20003800000 */
[----:B------:R-:W-:-:S07]  /*10200*/  IMAD.MOV.U32 R8, RZ, RZ, -0x1 ;  /* 0xffffffffff087424 */ /* 0x000fce00078e00ff */
[----:B-12---:R-:W-:Y:S05]  /*10210*/  WARPSYNC.COLLECTIVE R8, `(.L_x_493) ;  /* 0x0000000008087348 */ /* 0x006fea0003c00000 */
[----:B------:R-:W-:Y:S01]  /*10220*/  NOP ;  /* 0x0000000000007918 */ /* 0x000fe20000000000 */
[----:B-12---:R-:W-:Y:S05]  /*10230*/  ENDCOLLECTIVE ;  /* 0x000000000000791b */ /* 0x006fea0003800000 */
.L_x_493:
[----:B------:R-:W-:Y:S05]  /*10240*/  BSYNC B1 ;  /* 0x0000000000017941 */ /* 0x000fea0003800000 */
.L_x_492:
[----:B------:R-:W-:Y:S05]  /*10250*/  BRA `(.L_x_494) ;  /* 0xffffffc800c47947 */ /* 0x000fea000383ffff */
.L_x_309:
[----:B------:R-:W-:Y:S01]  /*10260*/  BSSY B2, `(.L_x_495) ;  /* 0x0000005000027945 */ /* 0x000fe20003800000 */
[----:B------:R-:W-:-:S07]  /*10270*/  IMAD.MOV.U32 R8, RZ, RZ, -0x1 ;  /* 0xffffffffff087424 */ /* 0x000fce00078e00ff */
[----:B-12---:R-:W-:Y:S05]  /*10280*/  WARPSYNC.COLLECTIVE R8, `(.L_x_496) ;  /* 0x0000000008087348 */ /* 0x006fea0003c00000 */
[----:B------:R-:W-:Y:S01]  /*10290*/  NOP ;  /* 0x0000000000007918 */ /* 0x000fe20000000000 */
[----:B-12---:R-:W-:Y:S05]  /*102a0*/  ENDCOLLECTIVE ;  /* 0x000000000000791b */ /* 0x006fea0003800000 */
.L_x_496:
[----:B------:R-:W-:Y:S05]  /*102b0*/  BSYNC B2 ;  /* 0x0000000000027941 */ /* 0x000fea0003800000 */
.L_x_495:
[----:B------:R-:W-:Y:S05]  /*102c0*/  BRA `(.L_x_497) ;  /* 0xffffffcc00307947 */ /* 0x000fea000383ffff */
.L_x_316:
[----:B------:R-:W-:Y:S01]  /*102d0*/  BSSY B1, `(.L_x_498) ;  /* 0x0000005000017945 */ /* 0x000fe20003800000 */
[----:B0-----:R-:W-:-:S07]  /*102e0*/  IMAD.MOV.U32 R8, RZ, RZ, -0x1 ;  /* 0xffffffffff087424 */ /* 0x001fce00078e00ff */
[----:B-123--:R-:W-:Y:S05]  /*102f0*/  WARPSYNC.COLLECTIVE R8, `(.L_x_499) ;  /* 0x0000000008087348 */ /* 0x00efea0003c00000 */
[----:B------:R-:W-:Y:S01]  /*10300*/  NOP ;  /* 0x0000000000007918 */ /* 0x000fe20000000000 */
[----:B-123--:R-:W-:Y:S05]  /*10310*/  ENDCOLLECTIVE ;  /* 0x000000000000791b */ /* 0x00efea0003800000 */
.L_x_499:
[----:B------:R-:W-:Y:S05]  /*10320*/  BSYNC B1 ;  /* 0x0000000000017941 */ /* 0x000fea0003800000 */
.L_x_498:
[----:B------:R-:W-:Y:S05]  /*10330*/  BRA `(.L_x_500) ;  /* 0xffffffd000507947 */ /* 0x000fea000383ffff */
.L_x_317:
[----:B------:R-:W-:Y:S01]  /*10340*/  BSSY B1, `(.L_x_501) ;  /* 0x0000005000017945 */ /* 0x000fe20003800000 */
[----:B0-----:R-:W-:-:S07]  /*10350*/  IMAD.MOV.U32 R8, RZ, RZ, -0x1 ;  /* 0xffffffffff087424 */ /* 0x001fce00078e00ff */
[----:B-1234-:R-:W-:Y:S05]  /*10360*/  WARPSYNC.COLLECTIVE R8, `(.L_x_502) ;  /* 0x0000000008087348 */ /* 0x01efea0003c00000 */
[----:B------:R-:W-:Y:S01]  /*10370*/  NOP ;  /* 0x0000000000007918 */ /* 0x000fe20000000000 */
[----:B-1234-:R-:W-:Y:S05]  /*10380*/  ENDCOLLECTIVE ;  /* 0x000000000000791b */ /* 0x01efea0003800000 */
.L_x_502:
[----:B------:R-:W-:Y:S05]  /*10390*/  BSYNC B1 ;  /* 0x0000000000017941 */ /* 0x000fea0003800000 */
.L_x_501:
[----:B------:R-:W-:Y:S05]  /*103a0*/  BRA `(.L_x_289) ;  /* 0xffffffd000447947 */ /* 0x000fea000383ffff */
.L_x_503:
[----:B------:R-:W-:-:S00]  /*103b0*/  BRA `(.L_x_503) ;  /* 0xfffffffc00fc7947 */ /* 0x000fc0000383ffff */
[----:B------:R-:W-:-:S00]  /*103c0*/  NOP ;  /* 0x0000000000007918 */ /* 0x000fc00000000000 */
        /* <DEDUP_REMOVED lines=11> */
.L_x_504:


//--------------------- .nv.shared._Z10knn_kernelPK6float2iS1_iP9Candidatei --------------------------
	.section	.nv.shared._Z10knn_kernelPK6float2iS1_iP9Candidatei,"aw",@nobits
	.sectionflags	@""
	.align	16
	.zero		1024


//--------------------- .nv.shared.reserved.0     --------------------------
	.section	.nv.shared.reserved.0,"aw",@nobits
	.weak		__nv_reservedSMEM_offset_0_alias
	.size		__nv_reservedSMEM_offset_0_alias, 0, 64
	.other		__nv_reservedSMEM_offset_0_alias,@"STO_CUDA_RESERVED_SHARED STV_DEFAULT"
__nv_reservedSMEM_offset_0_alias:
	.zero		0
	.zero		64


//--------------------- .nv.constant0._Z10knn_kernelPK6float2iS1_iP9Candidatei --------------------------
	.section	.nv.constant0._Z10knn_kernelPK6float2iS1_iP9Candidatei,"a",@progbits
	.sectionflags	@""
	.align	4
.nv.constant0._Z10knn_kernelPK6float2iS1_iP9Candidatei:
	.zero		940


//--------------------- SYMBOLS --------------------------

	.type		.nv.reservedSmem.offset0,@object
	.size		.nv.reservedSmem.offset0,0x4
	.type		.nv.reservedSmem.cap,@object
	.size		.nv.reservedSmem.cap,0x4
